	.target	sm_80

	.elftype	@"ET_EXEC"


//--------------------- .note.nv.tkinfo           --------------------------
	.section	.note.nv.tkinfo,"",@"SHT_NOTE"
	.sectionflags	@"SHF_NOTE_NV_TKINFO"
	.tkinfo
        /*0018*/ 	.word	0x00000002
        /*0030*/ 	.string	""
        /*0030*/ 	.string	"ptxas"
        /*0030*/ 	.string	"Cuda compilation tools, release 13.0, V13.0.88"
        /*0030*/ 	.string	"Build cuda_13.0.r13.0/compiler.36424714_0"
        /*0030*/ 	.string	"-v  -suppress-debug-info  -lineinfo  -arch sm_80 "



//--------------------- .note.nv.cuinfo           --------------------------
	.section	.note.nv.cuinfo,"",@"SHT_NOTE"
	.sectionflags	@"SHF_NOTE_NV_CUINFO"
        /*0018*/ 	.short	0x0002
        /*001a*/ 	.short	0x0050
        /*001c*/ 	.short	0x0082
	.zero		2


//--------------------- .nv.info                  --------------------------
	.section	.nv.info,"",@"SHT_CUDA_INFO"
	.align	4


	//----- nvinfo : EIATTR_REGCOUNT
	.align		4
        /*0000*/ 	.byte	0x04, 0x2f
        /*0002*/ 	.short	(.L_1 - .L_0)
	.align		4
.L_0:
        /*0004*/ 	.word	index@(matmul_kernel)
        /*0008*/ 	.word	0x000000ff


	//----- nvinfo : EIATTR_FRAME_SIZE
	.align		4
.L_1:
        /*000c*/ 	.byte	0x04, 0x11
        /*000e*/ 	.short	(.L_3 - .L_2)
	.align		4
.L_2:
        /*0010*/ 	.word	index@(matmul_kernel)
        /*0014*/ 	.word	0x000019a0


	//----- nvinfo : EIATTR_MIN_STACK_SIZE
	.align		4
.L_3:
        /*0018*/ 	.byte	0x04, 0x12
        /*001a*/ 	.short	(.L_5 - .L_4)
	.align		4
.L_4:
        /*001c*/ 	.word	index@(matmul_kernel)
        /*0020*/ 	.word	0x000019a0
.L_5:


//--------------------- .nv.info.matmul_kernel    --------------------------
	.section	.nv.info.matmul_kernel,"",@"SHT_CUDA_INFO"
	.sectionflags	@""
	.align	4


	//----- nvinfo : EIATTR_CUDA_API_VERSION
	.align		4
        /*0000*/ 	.byte	0x04, 0x37
        /*0002*/ 	.short	(.L_7 - .L_6)
.L_6:
        /*0004*/ 	.word	0x00000082


	//----- nvinfo : EIATTR_SW2861232_WAR
	.align		4
.L_7:
        /*0008*/ 	.byte	0x01, 0x35
	.zero		2


	//----- nvinfo : EIATTR_PARAM_CBANK
	.align		4
        /*000c*/ 	.byte	0x04, 0x0a
        /*000e*/ 	.short	(.L_9 - .L_8)
	.align		4
.L_8:
        /*0010*/ 	.word	index@(.nv.constant0.matmul_kernel)
        /*0014*/ 	.short	0x0160
        /*0016*/ 	.short	0x0050


	//----- nvinfo : EIATTR_CBANK_PARAM_SIZE
	.align		4
.L_9:
        /*0018*/ 	.byte	0x03, 0x19
        /*001a*/ 	.short	0x0050


	//----- nvinfo : EIATTR_KPARAM_INFO
	.align		4
        /*001c*/ 	.byte	0x04, 0x17
        /*001e*/ 	.short	(.L_11 - .L_10)
.L_10:
        /*0020*/ 	.word	0x00000000
        /*0024*/ 	.short	0x000d
        /*0026*/ 	.short	0x0048
        /*0028*/ 	.byte	0x00, 0xf4, 0x21, 0x00


	//----- nvinfo : EIATTR_KPARAM_INFO
	.align		4
.L_11:
        /*002c*/ 	.byte	0x04, 0x17
        /*002e*/ 	.short	(.L_13 - .L_12)
.L_12:
        /*0030*/ 	.word	0x00000000
        /*0034*/ 	.short	0x000c
        /*0036*/ 	.short	0x0040
        /*0038*/ 	.byte	0x00, 0xf4, 0x21, 0x00


	//----- nvinfo : EIATTR_KPARAM_INFO
	.align		4
.L_13:
        /*003c*/ 	.byte	0x04, 0x17
        /*003e*/ 	.short	(.L_15 - .L_14)
.L_14:
        /*0040*/ 	.word	0x00000000
        /*0044*/ 	.short	0x000b
        /*0046*/ 	.short	0x0038
        /*0048*/ 	.byte	0x00, 0xf0, 0x11, 0x00


	//----- nvinfo : EIATTR_KPARAM_INFO
	.align		4
.L_15:
        /*004c*/ 	.byte	0x04, 0x17
        /*004e*/ 	.short	(.L_17 - .L_16)
.L_16:
        /*0050*/ 	.word	0x00000000
        /*0054*/ 	.short	0x000a
        /*0056*/ 	.short	0x0034
        /*0058*/ 	.byte	0x00, 0xf0, 0x11, 0x00


	//----- nvinfo : EIATTR_KPARAM_INFO
	.align		4
.L_17:
        /*005c*/ 	.byte	0x04, 0x17
        /*005e*/ 	.short	(.L_19 - .L_18)
.L_18:
        /*0060*/ 	.word	0x00000000
        /*0064*/ 	.short	0x0009
        /*0066*/ 	.short	0x0030
        /*0068*/ 	.byte	0x00, 0xf0, 0x11, 0x00


	//----- nvinfo : EIATTR_KPARAM_INFO
	.align		4
.L_19:
        /*006c*/ 	.byte	0x04, 0x17
        /*006e*/ 	.short	(.L_21 - .L_20)
.L_20:
        /*0070*/ 	.word	0x00000000
        /*0074*/ 	.short	0x0008
        /*0076*/ 	.short	0x002c
        /*0078*/ 	.byte	0x00, 0xf0, 0x11, 0x00


	//----- nvinfo : EIATTR_KPARAM_INFO
	.align		4
.L_21:
        /*007c*/ 	.byte	0x04, 0x17
        /*007e*/ 	.short	(.L_23 - .L_22)
.L_22:
        /*0080*/ 	.word	0x00000000
        /*0084*/ 	.short	0x0007
        /*0086*/ 	.short	0x0028
        /*0088*/ 	.byte	0x00, 0xf0, 0x11, 0x00


	//----- nvinfo : EIATTR_KPARAM_INFO
	.align		4
.L_23:
        /*008c*/ 	.byte	0x04, 0x17
        /*008e*/ 	.short	(.L_25 - .L_24)
.L_24:
        /*0090*/ 	.word	0x00000000
        /*0094*/ 	.short	0x0006
        /*0096*/ 	.short	0x0024
        /*0098*/ 	.byte	0x00, 0xf0, 0x11, 0x00


	//----- nvinfo : EIATTR_KPARAM_INFO
	.align		4
.L_25:
        /*009c*/ 	.byte	0x04, 0x17
        /*009e*/ 	.short	(.L_27 - .L_26)
.L_26:
        /*00a0*/ 	.word	0x00000000
        /*00a4*/ 	.short	0x0005
        /*00a6*/ 	.short	0x0020
        /*00a8*/ 	.byte	0x00, 0xf0, 0x11, 0x00


	//----- nvinfo : EIATTR_KPARAM_INFO
	.align		4
.L_27:
        /*00ac*/ 	.byte	0x04, 0x17
        /*00ae*/ 	.short	(.L_29 - .L_28)
.L_28:
        /*00b0*/ 	.word	0x00000000
        /*00b4*/ 	.short	0x0004
        /*00b6*/ 	.short	0x001c
        /*00b8*/ 	.byte	0x00, 0xf0, 0x11, 0x00


	//----- nvinfo : EIATTR_KPARAM_INFO
	.align		4
.L_29:
        /*00bc*/ 	.byte	0x04, 0x17
        /*00be*/ 	.short	(.L_31 - .L_30)
.L_30:
        /*00c0*/ 	.word	0x00000000
        /*00c4*/ 	.short	0x0003
        /*00c6*/ 	.short	0x0018
        /*00c8*/ 	.byte	0x00, 0xf0, 0x11, 0x00


	//----- nvinfo : EIATTR_KPARAM_INFO
	.align		4
.L_31:
        /*00cc*/ 	.byte	0x04, 0x17
        /*00ce*/ 	.short	(.L_33 - .L_32)
.L_32:
        /*00d0*/ 	.word	0x00000000
        /*00d4*/ 	.short	0x0002
        /*00d6*/ 	.short	0x0010
        /*00d8*/ 	.byte	0x00, 0xf4, 0x21, 0x00


	//----- nvinfo : EIATTR_KPARAM_INFO
	.align		4
.L_33:
        /*00dc*/ 	.byte	0x04, 0x17
        /*00de*/ 	.short	(.L_35 - .L_34)
.L_34:
        /*00e0*/ 	.word	0x00000000
        /*00e4*/ 	.short	0x0001
        /*00e6*/ 	.short	0x0008
        /*00e8*/ 	.byte	0x00, 0xf4, 0x21, 0x00


	//----- nvinfo : EIATTR_KPARAM_INFO
	.align		4
.L_35:
        /*00ec*/ 	.byte	0x04, 0x17
        /*00ee*/ 	.short	(.L_37 - .L_36)
.L_36:
        /*00f0*/ 	.word	0x00000000
        /*00f4*/ 	.short	0x0000
        /*00f6*/ 	.short	0x0000
        /*00f8*/ 	.byte	0x00, 0xf4, 0x21, 0x00


	//----- nvinfo : EIATTR_MAXREG_COUNT
	.align		4
.L_37:
        /*00fc*/ 	.byte	0x03, 0x1b
        /*00fe*/ 	.short	0x00ff


	//----- nvinfo : EIATTR_NUM_BARRIERS
	.align		4
        /*0100*/ 	.byte	0x02, 0x4c
        /*0102*/ 	.byte	0x01
	.zero		1


	//----- nvinfo : EIATTR_ANNOTATIONS
	.align		4
        /*0104*/ 	.byte	0x04, 0x55
        /*0106*/ 	.short	(.L_39 - .L_38)


	//   ....[0]....
.L_38:
        /*0108*/ 	.word	0x00000001
        /*010c*/ 	.byte	0x10, 0x06, 0x00, 0x00, 0x01, 0x00, 0x00, 0x00, 0x60, 0x06, 0x00, 0x00, 0x01, 0x00, 0x00, 0x00
        /* <DEDUP_REMOVED lines=3388> */
        /*d4dc*/ 	.byte	0x80, 0x4b, 0x04, 0x00, 0x01, 0x00, 0x00, 0x00, 0xa0, 0x4b, 0x04, 0x00


	//----- nvinfo : EIATTR_MERCURY_ISA_VERSION
	.align		4
.L_39:
        /*d4e8*/ 	.byte	0x03, 0x5f
        /*d4ea*/ 	.short	0x0000


	//----- nvinfo : EIATTR_COOP_GROUP_MASK_REGIDS
	.align		4
        /*d4ec*/ 	.byte	0x04, 0x29
        /*d4ee*/ 	.short	(.L_41 - .L_40)


	//   ....[0]....
.L_40:
        /*d4f0*/ 	.word	0xffffffff


	//   ....[1]....
        /*d4f4*/ 	.word	0xffffffff


	//   ....[2]....
        /*d4f8*/ 	.word	0xffffffff


	//   ....[3]....
        /*d4fc*/ 	.word	0xffffffff


	//   ....[4]....
        /*d500*/ 	.word	0xffffffff


	//   ....[5]....
        /*d504*/ 	.word	0xffffffff


	//   ....[6]....
        /*d508*/ 	.word	0xffffffff


	//   ....[7]....
        /*d50c*/ 	.word	0xffffffff


	//   ....[8]....
        /*d510*/ 	.word	0xffffffff


	//   ....[9]....
        /*d514*/ 	.word	0xffffffff


	//   ....[10]....
        /*d518*/ 	.word	0xffffffff


	//   ....[11]....
        /*d51c*/ 	.word	0xffffffff


	//   ....[12]....
        /*d520*/ 	.word	0xffffffff


	//   ....[13]....
        /*d524*/ 	.word	0xffffffff


	//   ....[14]....
        /*d528*/ 	.word	0xffffffff


	//   ....[15]....
        /*d52c*/ 	.word	0xffffffff


	//   ....[16]....
        /*d530*/ 	.word	0xffffffff


	//   ....[17]....
        /*d534*/ 	.word	0xffffffff


	//   ....[18]....
        /*d538*/ 	.word	0xffffffff


	//   ....[19]....
        /*d53c*/ 	.word	0xffffffff


	//   ....[20]....
        /*d540*/ 	.word	0xffffffff


	//   ....[21]....
        /*d544*/ 	.word	0xffffffff


	//   ....[22]....
        /*d548*/ 	.word	0xffffffff


	//   ....[23]....
        /*d54c*/ 	.word	0xffffffff


	//   ....[24]....
        /*d550*/ 	.word	0xffffffff


	//   ....[25]....
        /*d554*/ 	.word	0xffffffff


	//   ....[26]....
        /*d558*/ 	.word	0xffffffff


	//   ....[27]....
        /*d55c*/ 	.word	0xffffffff


	//   ....[28]....
        /*d560*/ 	.word	0xffffffff


	//   ....[29]....
        /*d564*/ 	.word	0xffffffff


	//   ....[30]....
        /*d568*/ 	.word	0xffffffff


	//   ....[31]....
        /*d56c*/ 	.word	0xffffffff


	//   ....[32]....
        /*d570*/ 	.word	0xffffffff


	//   ....[33]....
        /*d574*/ 	.word	0xffffffff


	//   ....[34]....
        /*d578*/ 	.word	0xffffffff


	//   ....[35]....
        /*d57c*/ 	.word	0xffffffff


	//   ....[36]....
        /*d580*/ 	.word	0xffffffff


	//   ....[37]....
        /*d584*/ 	.word	0xffffffff


	//   ....[38]....
        /*d588*/ 	.word	0xffffffff


	//   ....[39]....
        /*d58c*/ 	.word	0xffffffff


	//   ....[40]....
        /*d590*/ 	.word	0xffffffff


	//   ....[41]....
        /*d594*/ 	.word	0xffffffff


	//   ....[42]....
        /*d598*/ 	.word	0xffffffff


	//   ....[43]....
        /*d59c*/ 	.word	0xffffffff


	//   ....[44]....
        /*d5a0*/ 	.word	0xffffffff


	//   ....[45]....
        /*d5a4*/ 	.word	0xffffffff


	//   ....[46]....
        /*d5a8*/ 	.word	0xffffffff


	//   ....[47]....
        /*d5ac*/ 	.word	0xffffffff


	//   ....[48]....
        /*d5b0*/ 	.word	0xffffffff


	//   ....[49]....
        /*d5b4*/ 	.word	0xffffffff


	//   ....[50]....
        /*d5b8*/ 	.word	0xffffffff


	//   ....[51]....
        /*d5bc*/ 	.word	0xffffffff


	//   ....[52]....
        /*d5c0*/ 	.word	0xffffffff


	//   ....[53]....
        /*d5c4*/ 	.word	0xffffffff


	//   ....[54]....
        /*d5c8*/ 	.word	0xffffffff


	//   ....[55]....
        /*d5cc*/ 	.word	0xffffffff


	//   ....[56]....
        /*d5d0*/ 	.word	0xffffffff


	//   ....[57]....
        /*d5d4*/ 	.word	0xffffffff


	//   ....[58]....
        /*d5d8*/ 	.word	0xffffffff


	//   ....[59]....
        /*d5dc*/ 	.word	0xffffffff


	//   ....[60]....
        /*d5e0*/ 	.word	0xffffffff


	//   ....[61]....
        /*d5e4*/ 	.word	0xffffffff


	//   ....[62]....
        /*d5e8*/ 	.word	0xffffffff


	//----- nvinfo : EIATTR_COOP_GROUP_INSTR_OFFSETS
	.align		4
.L_41:
        /*d5ec*/ 	.byte	0x04, 0x28
        /*d5ee*/ 	.short	(.L_43 - .L_42)


	//   ....[0]....
.L_42:
        /*d5f0*/ 	.word	0x000375f0


	//   ....[1]....
        /*d5f4*/ 	.word	0x000376d0


	//   ....[2]....
        /*d5f8*/ 	.word	0x00037840


	//   ....[3]....
        /*d5fc*/ 	.word	0x000378f0


	//   ....[4]....
        /*d600*/ 	.word	0x00037a60


	//   ....[5]....
        /*d604*/ 	.word	0x00037b10


	//   ....[6]....
        /*d608*/ 	.word	0x00037c80


	//   ....[7]....
        /*d60c*/ 	.word	0x00037d30


	//   ....[8]....
        /*d610*/ 	.word	0x00037ea0


	//   ....[9]....
        /*d614*/ 	.word	0x00037f50


	//   ....[10]....
        /*d618*/ 	.word	0x000380c0


	//   ....[11]....
        /*d61c*/ 	.word	0x00038170


	//   ....[12]....
        /*d620*/ 	.word	0x000382e0


	//   ....[13]....
        /*d624*/ 	.word	0x00038390


	//   ....[14]....
        /*d628*/ 	.word	0x00038500


	//   ....[15]....
        /*d62c*/ 	.word	0x000385b0


	//   ....[16]....
        /*d630*/ 	.word	0x00038720


	//   ....[17]....
        /*d634*/ 	.word	0x000387d0


	//   ....[18]....
        /*d638*/ 	.word	0x00038940


	//   ....[19]....
        /*d63c*/ 	.word	0x000389f0


	//   ....[20]....
        /*d640*/ 	.word	0x00038b60


	//   ....[21]....
        /*d644*/ 	.word	0x00038c10


	//   ....[22]....
        /*d648*/ 	.word	0x00038d80


	//   ....[23]....
        /*d64c*/ 	.word	0x00038e30


	//   ....[24]....
        /*d650*/ 	.word	0x00038fa0


	//   ....[25]....
        /*d654*/ 	.word	0x00039050


	//   ....[26]....
        /*d658*/ 	.word	0x000391c0


	//   ....[27]....
        /*d65c*/ 	.word	0x00039270


	//   ....[28]....
        /*d660*/ 	.word	0x000393e0


	//   ....[29]....
        /*d664*/ 	.word	0x00039490


	//   ....[30]....
        /*d668*/ 	.word	0x00039600


	//   ....[31]....
        /*d66c*/ 	.word	0x000396b0


	//   ....[32]....
        /*d670*/ 	.word	0x000397a0


	//   ....[33]....
        /*d674*/ 	.word	0x00039820


	//   ....[34]....
        /*d678*/ 	.word	0x00039a60


	//   ....[35]....
        /*d67c*/ 	.word	0x00039af0


	//   ....[36]....
        /*d680*/ 	.word	0x00039bc0


	//   ....[37]....
        /*d684*/ 	.word	0x00039c10


	//   ....[38]....
        /*d688*/ 	.word	0x00039d40


	//   ....[39]....
        /*d68c*/ 	.word	0x00039d90


	//   ....[40]....
        /*d690*/ 	.word	0x00039ea0


	//   ....[41]....
        /*d694*/ 	.word	0x00039ef0


	//   ....[42]....
        /*d698*/ 	.word	0x0003a020


	//   ....[43]....
        /*d69c*/ 	.word	0x0003a070


	//   ....[44]....
        /*d6a0*/ 	.word	0x0003a180


	//   ....[45]....
        /*d6a4*/ 	.word	0x0003a1d0


	//   ....[46]....
        /*d6a8*/ 	.word	0x0003a280


	//   ....[47]....
        /*d6ac*/ 	.word	0x0003a330


	//   ....[48]....
        /*d6b0*/ 	.word	0x0003a420


	//   ....[49]....
        /*d6b4*/ 	.word	0x0003a4b0


	//   ....[50]....
        /*d6b8*/ 	.word	0x0003a580


	//   ....[51]....
        /*d6bc*/ 	.word	0x0003a630


	//   ....[52]....
        /*d6c0*/ 	.word	0x0003a760


	//   ....[53]....
        /*d6c4*/ 	.word	0x0003a7f0


	//   ....[54]....
        /*d6c8*/ 	.word	0x0003a8e0


	//   ....[55]....
        /*d6cc*/ 	.word	0x0003a970


	//   ....[56]....
        /*d6d0*/ 	.word	0x0003aaa0


	//   ....[57]....
        /*d6d4*/ 	.word	0x0003ab30


	//   ....[58]....
        /*d6d8*/ 	.word	0x0003ac00


	//   ....[59]....
        /*d6dc*/ 	.word	0x0003acd0


	//   ....[60]....
        /*d6e0*/ 	.word	0x0003adf0


	//   ....[61]....
        /*d6e4*/ 	.word	0x0003ae40


	//   ....[62]....
        /*d6e8*/ 	.word	0x0003b090


	//----- nvinfo : EIATTR_EXIT_INSTR_OFFSETS
	.align		4
.L_43:
        /*d6ec*/ 	.byte	0x04, 0x1c
        /*d6ee*/ 	.short	(.L_45 - .L_44)


	//   ....[0]....
.L_44:
        /*d6f0*/ 	.word	0x00045020


	//   ....[1]....
        /*d6f4*/ 	.word	0x00045040


	//----- nvinfo : EIATTR_REQNTID
	.align		4
.L_45:
        /*d6f8*/ 	.byte	0x04, 0x10
        /*d6fa*/ 	.short	(.L_47 - .L_46)
.L_46:
        /*d6fc*/ 	.word	0x00000020
        /*d700*/ 	.word	0x00000001
        /*d704*/ 	.word	0x00000001
.L_47:


//--------------------- .nv.callgraph             --------------------------
	.section	.nv.callgraph,"",@"SHT_CUDA_CALLGRAPH"
	.align	4
	.sectionentsize	8
	.align		4
        /*0000*/ 	.word	0x00000000
	.align		4
        /*0004*/ 	.word	0xffffffff
	.align		4
        /*0008*/ 	.word	0x00000000
	.align		4
        /*000c*/ 	.word	0xfffffffe
	.align		4
        /*0010*/ 	.word	0x00000000
	.align		4
        /*0014*/ 	.word	0xfffffffd
	.align		4
        /*0018*/ 	.word	0x00000000
	.align		4
        /*001c*/ 	.word	0xfffffffc


//--------------------- .nv.rel.action            --------------------------
	.section	.nv.rel.action,"",@"SHT_CUDA_RELOCINFO"
	.align	8
	.sectionentsize	8
        /*0000*/ 	.byte	0x73, 0x00, 0x00, 0x00, 0x00, 0x00, 0x00, 0x00, 0x00, 0x00, 0x00, 0x11, 0x25, 0x00, 0x05, 0x36


//--------------------- .nv.constant0.matmul_kernel --------------------------
	.section	.nv.constant0.matmul_kernel,"a",@progbits
	.sectionflags	@""
	.align	4
.nv.constant0.matmul_kernel:
	.zero		432


//--------------------- .text.matmul_kernel       --------------------------
	.section	.text.matmul_kernel,"ax",@progbits
	.sectioninfo	@"SHI_REGISTERS=255"
	.align	128
        .global         matmul_kernel
        .type           matmul_kernel,@function
        .size           matmul_kernel,(.L_x_3 - matmul_kernel)
        .other          matmul_kernel,@"STO_CUDA_ENTRY STV_DEFAULT"
matmul_kernel:
.text.matmul_kernel:
[----:B------:R-:W-:Y:S02]  /*0000*/  IMAD.MOV.U32 R1, RZ, RZ, c[0x0][0x28] ;  /* 0x00000a00ff017624 */ /* 0x000fe400078e00ff */
[----:B------:R-:W-:Y:S01]  /*0010*/  IMAD.MOV.U32 R0, RZ, RZ, c[0x0][0x17c] ;  /* 0x00005f00ff007624 */ /* 0x000fe200078e00ff */
[----:B------:R-:W1:Y:S01]  /*0020*/  S2R R5, SR_CTAID.X ;  /* 0x0000000000057919 */ /* 0x000e620000002500 */
[----:B------:R-:W-:Y:S01]  /*0030*/  IABS R247, c[0x0][0x17c] ;  /* 0x00005f0000f77a13 */ /* 0x000fe20000000000 */
[----:B------:R-:W-:Y:S01]  /*0040*/  ULDC.64 UR4, c[0x0][0x188] ;  /* 0x0000620000047ab9 */ /* 0x000fe20000000a00 */
[----:B------:R-:W-:Y:S02]  /*0050*/  IADD3 R1, R1, -0x19a0, RZ ;  /* 0xffffe66001017810 */ /* 0x000fe40007ffe0ff */
[----:B------:R-:W-:-:S04]  /*0060*/  IADD3 R0, R0, 0xff, RZ ;  /* 0x000000ff00007810 */ /* 0x000fc80007ffe0ff */
[----:B------:R-:W-:-:S04]  /*0070*/  SHF.R.S32.HI R3, RZ, 0x1f, R0 ;  /* 0x0000001fff037819 */ /* 0x000fc80000011400 */
[----:B------:R-:W-:-:S04]  /*0080*/  LEA.HI R3, R3, R0, RZ, 0x8 ;  /* 0x0000000003037211 */ /* 0x000fc800078f40ff */
[----:B------:R-:W-:-:S05]  /*0090*/  SHF.R.S32.HI R3, RZ, 0x8, R3 ;  /* 0x00000008ff037819 */ /* 0x000fca0000011403 */
[----:B------:R-:W-:Y:S01]  /*00a0*/  IMAD.SHL.U32 R4, R3, 0x8, RZ ;  /* 0x0000000803047824 */ /* 0x000fe200078e00ff */
[----:B-1----:R-:W-:-:S04]  /*00b0*/  IABS R8, R5 ;  /* 0x0000000500087213 */ /* 0x002fc80000000000 */
[-C--:B------:R-:W-:Y:S02]  /*00c0*/  IABS R7, R4.reuse ;  /* 0x0000000400077213 */ /* 0x080fe40000000000 */
[----:B------:R-:W-:Y:S02]  /*00d0*/  IABS R10, R4 ;  /* 0x00000004000a7213 */ /* 0x000fe40000000000 */
[----:B------:R-:W1:Y:S08]  /*00e0*/  I2F.RP R0, R7 ;  /* 0x0000000700007306 */ /* 0x000e700000209400 */
[----:B-1----:R-:W1:Y:S02]  /*00f0*/  MUFU.RCP R0, R0 ;  /* 0x0000000000007308 */ /* 0x002e640000001000 */
[----:B-1----:R-:W-:Y:S01]  /*0100*/  IADD3 R2, R0, 0xffffffe, RZ ;  /* 0x0ffffffe00027810 */ /* 0x002fe20007ffe0ff */
[----:B------:R-:W-:-:S05]  /*0110*/  IMAD.MOV R0, RZ, RZ, -R10 ;  /* 0x000000ffff007224 */ /* 0x000fca00078e0a0a */
[----:B------:R1:W2:Y:S02]  /*0120*/  F2I.FTZ.U32.TRUNC.NTZ R3, R2 ;  /* 0x0000000200037305 */ /* 0x0002a4000021f000 */
[----:B-1----:R-:W-:Y:S02]  /*0130*/  IMAD.MOV.U32 R2, RZ, RZ, RZ ;  /* 0x000000ffff027224 */ /* 0x002fe400078e00ff */
[----:B--2---:R-:W-:-:S04]  /*0140*/  IMAD.MOV R6, RZ, RZ, -R3 ;  /* 0x000000ffff067224 */ /* 0x004fc800078e0a03 */
[----:B------:R-:W-:Y:S02]  /*0150*/  IMAD R9, R6, R7, RZ ;  /* 0x0000000706097224 */ /* 0x000fe400078e02ff */
[----:B------:R-:W-:Y:S02]  /*0160*/  IMAD.MOV.U32 R6, RZ, RZ, R8 ;  /* 0x000000ffff067224 */ /* 0x000fe400078e0008 */
[----:B------:R-:W-:Y:S01]  /*0170*/  IMAD.HI.U32 R3, R3, R9, R2 ;  /* 0x0000000903037227 */ /* 0x000fe200078e0002 */
[----:B------:R-:W-:-:S05]  /*0180*/  IABS R9, c[0x0][0x178] ;  /* 0x00005e0000097a13 */ /* 0x000fca0000000000 */
[----:B------:R-:W-:-:S04]  /*0190*/  IMAD.HI.U32 R3, R3, R6, RZ ;  /* 0x0000000603037227 */ /* 0x000fc800078e00ff */
[----:B------:R-:W-:Y:S02]  /*01a0*/  IMAD R0, R3, R0, R6 ;  /* 0x0000000003007224 */ /* 0x000fe400078e0206 */
[----:B------:R-:W-:-:S03]  /*01b0*/  IMAD.MOV.U32 R11, RZ, RZ, R9 ;  /* 0x000000ffff0b7224 */ /* 0x000fc600078e0009 */
[----:B------:R-:W-:-:S13]  /*01c0*/  ISETP.GT.U32.AND P1, PT, R7, R0, PT ;  /* 0x000000000700720c */ /* 0x000fda0003f24070 */
[----:B------:R-:W-:Y:S01]  /*01d0*/  @!P1 IMAD.IADD R0, R0, 0x1, -R7 ;  /* 0x0000000100009824 */ /* 0x000fe200078e0a07 */
[----:B------:R-:W-:Y:S02]  /*01e0*/  @!P1 IADD3 R3, R3, 0x1, RZ ;  /* 0x0000000103039810 */ /* 0x000fe40007ffe0ff */
[----:B------:R-:W-:Y:S02]  /*01f0*/  ISETP.NE.AND P1, PT, R4, RZ, PT ;  /* 0x000000ff0400720c */ /* 0x000fe40003f25270 */
[----:B------:R-:W-:Y:S02]  /*0200*/  ISETP.GE.U32.AND P0, PT, R0, R7, PT ;  /* 0x000000070000720c */ /* 0x000fe40003f06070 */
[----:B------:R-:W-:-:S04]  /*0210*/  LOP3.LUT R0, R5, R4, RZ, 0x3c, !PT ;  /* 0x0000000405007212 */ /* 0x000fc800078e3cff */
[----:B------:R-:W-:Y:S01]  /*0220*/  ISETP.GE.AND P2, PT, R0, RZ, PT ;  /* 0x000000ff0000720c */ /* 0x000fe20003f46270 */
[----:B------:R-:W-:-:S05]  /*0230*/  IMAD.MOV.U32 R0, RZ, RZ, c[0x0][0x178] ;  /* 0x00005e00ff007624 */ /* 0x000fca00078e00ff */
[----:B------:R-:W-:Y:S02]  /*0240*/  IADD3 R0, R0, 0x3f, RZ ;  /* 0x0000003f00007810 */ /* 0x000fe40007ffe0ff */
[----:B------:R-:W-:-:S05]  /*0250*/  @P0 IADD3 R3, R3, 0x1, RZ ;  /* 0x0000000103030810 */ /* 0x000fca0007ffe0ff */
[----:B------:R-:W-:Y:S01]  /*0260*/  IMAD.MOV.U32 R2, RZ, RZ, R3 ;  /* 0x000000ffff027224 */ /* 0x000fe200078e0003 */
[----:B------:R-:W-:-:S03]  /*0270*/  SHF.R.S32.HI R3, RZ, 0x1f, R0 ;  /* 0x0000001fff037819 */ /* 0x000fc60000011400 */
[----:B------:R-:W-:Y:S01]  /*0280*/  @!P2 IMAD.MOV R2, RZ, RZ, -R2 ;  /* 0x000000ffff02a224 */ /* 0x000fe200078e0a02 */
[----:B------:R-:W-:Y:S02]  /*0290*/  @!P1 LOP3.LUT R2, RZ, R4, RZ, 0x33, !PT ;  /* 0x00000004ff029212 */ /* 0x000fe400078e33ff */
[----:B------:R-:W-:-:S03]  /*02a0*/  LEA.HI R3, R3, R0, RZ, 0x6 ;  /* 0x0000000003037211 */ /* 0x000fc600078f30ff */
[----:B------:R-:W-:Y:S02]  /*02b0*/  IMAD.SHL.U32 R6, R2, 0x8, RZ ;  /* 0x0000000802067824 */ /* 0x000fe400078e00ff */
[----:B------:R-:W-:-:S03]  /*02c0*/  IMAD.MOV R2, RZ, RZ, -R2 ;  /* 0x000000ffff027224 */ /* 0x000fc600078e0a02 */
[----:B------:R-:W-:Y:S01]  /*02d0*/  LEA.HI.SX32 R3, R3, -R6, 0x1a ;  /* 0x8000000603037211 */ /* 0x000fe200078fd2ff */
[----:B------:R-:W-:Y:S02]  /*02e0*/  IMAD R9, R4, R2, R5 ;  /* 0x0000000204097224 */ /* 0x000fe400078e0205 */
[----:B------:R-:W-:Y:S01]  /*02f0*/  IMAD.MOV.U32 R2, RZ, RZ, RZ ;  /* 0x000000ffff027224 */ /* 0x000fe200078e00ff */
[----:B------:R-:W-:Y:S01]  /*0300*/  IMNMX R8, R3, 0x8, PT ;  /* 0x0000000803087817 */ /* 0x000fe20003800200 */
[----:B------:R-:W1:Y:S03]  /*0310*/  I2F.RP R4, R11 ;  /* 0x0000000b00047306 */ /* 0x000e660000209400 */
[----:B------:R-:W-:-:S05]  /*0320*/  IABS R7, R8 ;  /* 0x0000000800077213 */ /* 0x000fca0000000000 */
[----:B------:R-:W2:Y:S08]  /*0330*/  I2F.RP R0, R7 ;  /* 0x0000000700007306 */ /* 0x000eb00000209400 */
[----:B-1----:R-:W1:Y:S08]  /*0340*/  MUFU.RCP R4, R4 ;  /* 0x0000000400047308 */ /* 0x002e700000001000 */
[----:B--2---:R-:W2:Y:S01]  /*0350*/  MUFU.RCP R0, R0 ;  /* 0x0000000000007308 */ /* 0x004ea20000001000 */
[----:B-1----:R-:W-:-:S07]  /*0360*/  IADD3 R230, R4, 0xffffffe, RZ ;  /* 0x0ffffffe04e67810 */ /* 0x002fce0007ffe0ff */
[----:B------:R1:W-:Y:S01]  /*0370*/  F2I.FTZ.U32.TRUNC.NTZ R231, R230 ;  /* 0x000000e600e77305 */ /* 0x0003e2000021f000 */
[----:B--2---:R-:W-:Y:S02]  /*0380*/  IADD3 R3, R0, 0xffffffe, RZ ;  /* 0x0ffffffe00037810 */ /* 0x004fe40007ffe0ff */
[----:B------:R-:W-:Y:S01]  /*0390*/  IABS R0, R9 ;  /* 0x0000000900007213 */ /* 0x000fe20000000000 */
[----:B-1----:R-:W-:-:S04]  /*03a0*/  IMAD.MOV.U32 R230, RZ, RZ, RZ ;  /* 0x000000ffffe67224 */ /* 0x002fc800078e00ff */
[----:B------:R-:W1:Y:S02]  /*03b0*/  F2I.FTZ.U32.TRUNC.NTZ R3, R3 ;  /* 0x0000000300037305 */ /* 0x000e64000021f000 */
[----:B-1----:R-:W-:-:S04]  /*03c0*/  IMAD.MOV R10, RZ, RZ, -R3 ;  /* 0x000000ffff0a7224 */ /* 0x002fc800078e0a03 */
[----:B------:R-:W-:Y:S01]  /*03d0*/  IMAD R5, R10, R7, RZ ;  /* 0x000000070a057224 */ /* 0x000fe200078e02ff */
[----:B------:R-:W-:-:S03]  /*03e0*/  IABS R10, R8 ;  /* 0x00000008000a7213 */ /* 0x000fc60000000000 */
[----:B------:R-:W-:Y:S02]  /*03f0*/  IMAD.HI.U32 R2, R3, R5, R2 ;  /* 0x0000000503027227 */ /* 0x000fe400078e0002 */
[----:B------:R-:W1:Y:S02]  /*0400*/  I2F.RP R5, R247 ;  /* 0x000000f700057306 */ /* 0x000e640000209400 */
[----:B------:R-:W-:Y:S02]  /*0410*/  IMAD.MOV.U32 R3, RZ, RZ, R0 ;  /* 0x000000ffff037224 */ /* 0x000fe400078e0000 */
[----:B------:R-:W-:Y:S02]  /*0420*/  IMAD.MOV R0, RZ, RZ, -R10 ;  /* 0x000000ffff007224 */ /* 0x000fe400078e0a0a */
[----:B------:R-:W-:-:S04]  /*0430*/  IMAD.HI.U32 R2, R2, R3, RZ ;  /* 0x0000000302027227 */ /* 0x000fc800078e00ff */
[----:B------:R-:W-:-:S05]  /*0440*/  IMAD R0, R2, R0, R3 ;  /* 0x0000000002007224 */ /* 0x000fca00078e0203 */
[----:B------:R-:W-:Y:S01]  /*0450*/  ISETP.GT.U32.AND P1, PT, R7, R0, PT ;  /* 0x000000000700720c */ /* 0x000fe20003f24070 */
[----:B-1----:R-:W1:-:S12]  /*0460*/  MUFU.RCP R5, R5 ;  /* 0x0000000500057308 */ /* 0x002e580000001000 */
[----:B------:R-:W-:Y:S01]  /*0470*/  @!P1 IMAD.IADD R0, R0, 0x1, -R7 ;  /* 0x0000000100009824 */ /* 0x000fe200078e0a07 */
[----:B------:R-:W-:Y:S02]  /*0480*/  @!P1 IADD3 R2, R2, 0x1, RZ ;  /* 0x0000000102029810 */ /* 0x000fe40007ffe0ff */
[----:B------:R-:W-:Y:S02]  /*0490*/  ISETP.NE.AND P1, PT, R8, RZ, PT ;  /* 0x000000ff0800720c */ /* 0x000fe40003f25270 */
[----:B------:R-:W-:Y:S02]  /*04a0*/  ISETP.GE.U32.AND P0, PT, R0, R7, PT ;  /* 0x000000070000720c */ /* 0x000fe40003f06070 */
[----:B------:R-:W-:Y:S02]  /*04b0*/  LOP3.LUT R0, R9, R8, RZ, 0x3c, !PT ;  /* 0x0000000809007212 */ /* 0x000fe400078e3cff */
[----:B-1----:R-:W-:Y:S01]  /*04c0*/  IADD3 R3, R5, 0xffffffe, RZ ;  /* 0x0ffffffe05037810 */ /* 0x002fe20007ffe0ff */
[----:B------:R-:W-:Y:S01]  /*04d0*/  IMAD.MOV R5, RZ, RZ, -R231 ;  /* 0x000000ffff057224 */ /* 0x000fe200078e0ae7 */
[----:B------:R-:W-:-:S03]  /*04e0*/  ISETP.GE.AND P2, PT, R0, RZ, PT ;  /* 0x000000ff0000720c */ /* 0x000fc60003f46270 */
[----:B------:R-:W-:Y:S01]  /*04f0*/  IMAD R5, R5, R11, RZ ;  /* 0x0000000b05057224 */ /* 0x000fe200078e02ff */
[----:B------:R-:W1:Y:S03]  /*0500*/  F2I.FTZ.U32.TRUNC.NTZ R3, R3 ;  /* 0x0000000300037305 */ /* 0x000e66000021f000 */
[----:B------:R-:W-:Y:S01]  /*0510*/  @P0 IADD3 R2, R2, 0x1, RZ ;  /* 0x0000000102020810 */ /* 0x000fe20007ffe0ff */
[----:B------:R-:W-:-:S05]  /*0520*/  IMAD.HI.U32 R230, R231, R5, R230 ;  /* 0x00000005e7e67227 */ /* 0x000fca00078e00e6 */
[----:B------:R-:W-:Y:S01]  /*0530*/  @!P2 IMAD.MOV R2, RZ, RZ, -R2 ;  /* 0x000000ffff02a224 */ /* 0x000fe200078e0a02 */
[----:B------:R-:W-:-:S05]  /*0540*/  @!P1 LOP3.LUT R2, RZ, R8, RZ, 0x33, !PT ;  /* 0x00000008ff029212 */ /* 0x000fca00078e33ff */
[----:B------:R-:W-:Y:S02]  /*0550*/  IMAD.MOV R183, RZ, RZ, -R2 ;  /* 0x000000ffffb77224 */ /* 0x000fe400078e0a02 */
[----:B-1----:R-:W-:Y:S02]  /*0560*/  IMAD.MOV R0, RZ, RZ, -R3 ;  /* 0x000000ffff007224 */ /* 0x002fe400078e0a03 */
[----:B------:R-:W-:Y:S02]  /*0570*/  IMAD.SHL.U32 R221, R2, 0x100, RZ ;  /* 0x0000010002dd7824 */ /* 0x000fe400078e00ff */
[----:B------:R-:W-:Y:S02]  /*0580*/  IMAD R183, R8, R183, R9 ;  /* 0x000000b708b77224 */ /* 0x000fe400078e0209 */
[----:B------:R-:W-:Y:S01]  /*0590*/  IMAD R249, R0, R247, RZ ;  /* 0x000000f700f97224 */ /* 0x000fe200078e02ff */
[C---:B------:R-:W-:Y:S01]  /*05a0*/  IADD3 R11, R221.reuse, 0x1, RZ ;  /* 0x00000001dd0b7810 */ /* 0x040fe20007ffe0ff */
[----:B------:R-:W-:Y:S01]  /*05b0*/  IMAD.MOV.U32 R2, RZ, RZ, RZ ;  /* 0x000000ffff027224 */ /* 0x000fe200078e00ff */
[----:B------:R-:W-:Y:S01]  /*05c0*/  IADD3 R7, R221, 0x2, RZ ;  /* 0x00000002dd077810 */ /* 0x000fe20007ffe0ff */
[----:B------:R-:W-:Y:S01]  /*05d0*/  IMAD.IADD R183, R6, 0x1, R183 ;  /* 0x0000000106b77824 */ /* 0x000fe200078e02b7 */
[----:B------:R-:W-:Y:S01]  /*05e0*/  IABS R6, R11 ;  /* 0x0000000b00067213 */ /* 0x000fe20000000000 */
[----:B------:R-:W-:Y:S01]  /*05f0*/  IMAD.HI.U32 R249, R3, R249, R2 ;  /* 0x000000f903f97227 */ /* 0x000fe200078e0002 */
[----:B------:R-:W-:Y:S01]  /*0600*/  IABS R240, R7 ;  /* 0x0000000700f07213 */ /* 0x000fe20000000000 */
[----:B------:R-:W-:Y:S01]  /*0610*/  STL [R1+0x688], R221 ;  /* 0x000688dd01007387 */ /* 0x000fe20000100800 */
[----:B------:R-:W-:-:S02]  /*0620*/  IADD3 R10, R221, 0xff, RZ ;  /* 0x000000ffdd0a7810 */ /* 0x000fc40007ffe0ff */
[----:B------:R-:W-:Y:S01]  /*0630*/  IADD3 R4, R221, 0x3, RZ ;  /* 0x00000003dd047810 */ /* 0x000fe20007ffe0ff */
[C---:B------:R-:W-:Y:S01]  /*0640*/  IMAD.HI.U32 R2, R249.reuse, R6, RZ ;  /* 0x00000006f9027227 */ /* 0x040fe200078e00ff */
[----:B------:R-:W-:Y:S01]  /*0650*/  IABS R236, R221 ;  /* 0x000000dd00ec7213 */ /* 0x000fe20000000000 */
[----:B------:R1:W-:Y:S01]  /*0660*/  STL [R1+0x14f8], R10 ;  /* 0x0014f80a01007387 */ /* 0x0003e20000100800 */
[----:B------:R-:W-:Y:S01]  /*0670*/  IABS R8, R4 ;  /* 0x0000000400087213 */ /* 0x000fe20000000000 */
[----:B------:R-:W-:Y:S01]  /*0680*/  IMAD.HI.U32 R3, R249, R240, RZ ;  /* 0x000000f0f9037227 */ /* 0x000fe200078e00ff */
[C---:B------:R-:W-:Y:S01]  /*0690*/  IADD3 R12, R221.reuse, 0x5, RZ ;  /* 0x00000005dd0c7810 */ /* 0x040fe20007ffe0ff */
[----:B------:R2:W-:Y:S01]  /*06a0*/  STL [R1+0x110c], R11 ;  /* 0x00110c0b01007387 */ /* 0x0005e20000100800 */
[C---:B------:R-:W-:Y:S01]  /*06b0*/  IADD3 R13, R221.reuse, 0x4, RZ ;  /* 0x00000004dd0d7810 */ /* 0x040fe20007ffe0ff */
[----:B------:R-:W-:Y:S01]  /*06c0*/  IMAD.MOV R2, RZ, RZ, -R2 ;  /* 0x000000ffff027224 */ /* 0x000fe200078e0a02 */
[----:B------:R-:W-:Y:S01]  /*06d0*/  IADD3 R9, R221, 0x7, RZ ;  /* 0x00000007dd097810 */ /* 0x000fe20007ffe0ff */
[----:B------:R3:W-:Y:S01]  /*06e0*/  STL [R1+0x1108], R7 ;  /* 0x0011080701007387 */ /* 0x0007e20000100800 */
[----:B------:R-:W-:Y:S01]  /*06f0*/  IMAD.MOV R3, RZ, RZ, -R3 ;  /* 0x000000ffff037224 */ /* 0x000fe200078e0a03 */
[----:B-1----:R-:W-:Y:S01]  /*0700*/  IABS R10, R10 ;  /* 0x0000000a000a7213 */ /* 0x002fe20000000000 */
[----:B------:R-:W-:Y:S01]  /*0710*/  IMAD R245, R247, R2, R6 ;  /* 0x00000002f7f57224 */ /* 0x000fe200078e0206 */
[----:B------:R1:W-:Y:S01]  /*0720*/  STL [R1+0x1104], R4 ;  /* 0x0011040401007387 */ /* 0x0003e20000100800 */
[----:B------:R-:W-:Y:S01]  /*0730*/  IABS R6, R12 ;  /* 0x0000000c00067213 */ /* 0x000fe20000000000 */
[----:B------:R-:W-:Y:S01]  /*0740*/  IMAD.HI.U32 R0, R249, R236, RZ ;  /* 0x000000ecf9007227 */ /* 0x000fe200078e00ff */
[----:B--2---:R-:W-:Y:S01]  /*0750*/  IADD3 R11, R221, 0x6, RZ ;  /* 0x00000006dd0b7810 */ /* 0x004fe20007ffe0ff */
[----:B------:R-:W-:Y:S01]  /*0760*/  STL [R1+0x15b0], R245 ;  /* 0x0015b0f501007387 */ /* 0x000fe20000100800 */
[----:B------:R-:W-:Y:S01]  /*0770*/  IABS R244, R13 ;  /* 0x0000000d00f47213 */ /* 0x000fe20000000000 */
[----:B------:R-:W-:Y:S01]  /*0780*/  IMAD R240, R247, R3, R240 ;  /* 0x00000003f7f07224 */ /* 0x000fe200078e02f0 */
[----:B---3--:R-:W-:Y:S01]  /*0790*/  IADD3 R7, R221, 0x8, RZ ;  /* 0x00000008dd077810 */ /* 0x008fe20007ffe0ff */
[----:B------:R-:W-:Y:S01]  /*07a0*/  IMAD.HI.U32 R5, R249, R10, RZ ;  /* 0x0000000af9057227 */ /* 0x000fe200078e00ff */
[----:B------:R-:W-:-:S02]  /*07b0*/  IABS R238, R11 ;  /* 0x0000000b00ee7213 */ /* 0x000fc40000000000 */
[----:B------:R-:W-:Y:S01]  /*07c0*/  STL [R1+0x15ac], R240 ;  /* 0x0015acf001007387 */ /* 0x000fe20000100800 */
[----:B-1----:R-:W-:Y:S01]  /*07d0*/  IMAD.HI.U32 R4, R249, R8, RZ ;  /* 0x00000008f9047227 */ /* 0x002fe200078e00ff */
[----:B------:R-:W-:Y:S02]  /*07e0*/  IABS R242, R9 ;  /* 0x0000000900f27213 */ /* 0x000fe40000000000 */
[----:B------:R-:W-:Y:S01]  /*07f0*/  STL [R1+0x1100], R13 ;  /* 0x0011000d01007387 */ /* 0x000fe20000100800 */
[----:B------:R-:W-:Y:S01]  /*0800*/  IMAD.MOV R4, RZ, RZ, -R4 ;  /* 0x000000ffff047224 */ /* 0x000fe200078e0a04 */
[----:B------:R-:W-:Y:S01]  /*0810*/  IADD3 R17, R221, 0xe, RZ ;  /* 0x0000000edd117810 */ /* 0x000fe20007ffe0ff */
[----:B------:R-:W-:Y:S01]  /*0820*/  IMAD.MOV R0, RZ, RZ, -R0 ;  /* 0x000000ffff007224 */ /* 0x000fe200078e0a00 */
[----:B------:R1:W-:Y:S01]  /*0830*/  STL [R1+0x1110], R12 ;  /* 0x0011100c01007387 */ /* 0x0003e20000100800 */
[----:B------:R-:W-:Y:S01]  /*0840*/  IMAD.HI.U32 R2, R249, R6, RZ ;  /* 0x00000006f9027227 */ /* 0x000fe200078e00ff */
[----:B------:R-:W-:-:S02]  /*0850*/  IADD3 R14, R221, 0x11, RZ ;  /* 0x00000011dd0e7810 */ /* 0x000fc40007ffe0ff */
[----:B------:R2:W-:Y:S01]  /*0860*/  STL [R1+0x1114], R11 ;  /* 0x0011140b01007387 */ /* 0x0005e20000100800 */
[----:B------:R-:W-:Y:S01]  /*0870*/  IMAD.MOV R5, RZ, RZ, -R5 ;  /* 0x000000ffff057224 */ /* 0x000fe200078e0a05 */
[----:B------:R-:W-:Y:S01]  /*0880*/  IADD3 R16, R221, 0xf, RZ ;  /* 0x0000000fdd107810 */ /* 0x000fe20007ffe0ff */
[C---:B------:R-:W-:Y:S01]  /*0890*/  IMAD R237, R247.reuse, R4, R8 ;  /* 0x00000004f7ed7224 */ /* 0x040fe200078e0208 */
[----:B------:R-:W-:Y:S01]  /*08a0*/  IABS R8, R7 ;  /* 0x0000000700087213 */ /* 0x000fe20000000000 */
[----:B------:R-:W-:Y:S01]  /*08b0*/  IMAD R236, R247, R0, R236 ;  /* 0x00000000f7ec7224 */ /* 0x000fe200078e02ec */
[----:B-1----:R-:W-:Y:S01]  /*08c0*/  IADD3 R12, R221, 0x9, RZ ;  /* 0x00000009dd0c7810 */ /* 0x002fe20007ffe0ff */
[----:B------:R-:W-:Y:S01]  /*08d0*/  IMAD.MOV R2, RZ, RZ, -R2 ;  /* 0x000000ffff027224 */ /* 0x000fe200078e0a02 */
[----:B------:R1:W-:Y:S01]  /*08e0*/  STL [R1+0x1118], R9 ;  /* 0x0011180901007387 */ /* 0x0003e20000100800 */
[----:B------:R-:W-:Y:S01]  /*08f0*/  IMAD R243, R247, R5, R10 ;  /* 0x00000005f7f37224 */ /* 0x000fe200078e020a */
[----:B--2---:R-:W-:Y:S01]  /*0900*/  IADD3 R11, R221, 0xa, RZ ;  /* 0x0000000add0b7810 */ /* 0x004fe20007ffe0ff */
[----:B------:R-:W-:Y:S01]  /*0910*/  IMAD.HI.U32 R0, R249, R244, RZ ;  /* 0x000000f4f9007227 */ /* 0x000fe200078e00ff */
[C---:B------:R-:W-:Y:S01]  /*0920*/  IADD3 R10, R221.reuse, 0xb, RZ ;  /* 0x0000000bdd0a7810 */ /* 0x040fe20007ffe0ff */
[----:B------:R2:W-:Y:S01]  /*0930*/  STL [R1+0x111c], R7 ;  /* 0x00111c0701007387 */ /* 0x0005e20000100800 */
[----:B------:R-:W-:Y:S01]  /*0940*/  IADD3 R15, R221, 0x10, RZ ;  /* 0x00000010dd0f7810 */ /* 0x000fe20007ffe0ff */
[----:B------:R-:W-:Y:S01]  /*0950*/  IMAD.HI.U32 R3, R249, R238, RZ ;  /* 0x000000eef9037227 */ /* 0x000fe200078e00ff */
[C---:B------:R-:W-:Y:S01]  /*0960*/  IADD3 R19, R221.reuse, 0x13, RZ ;  /* 0x00000013dd137810 */ /* 0x040fe20007ffe0ff */
[----:B------:R3:W-:Y:S01]  /*0970*/  STL [R1+0x1120], R12 ;  /* 0x0011200c01007387 */ /* 0x0007e20000100800 */
[----:B-1----:R-:W-:Y:S01]  /*0980*/  IADD3 R9, R221, 0xc, RZ ;  /* 0x0000000cdd097810 */ /* 0x002fe20007ffe0ff */
[----:B------:R-:W-:Y:S01]  /*0990*/  IMAD.HI.U32 R5, R249, R8, RZ ;  /* 0x00000008f9057227 */ /* 0x000fe200078e00ff */
[----:B------:R-:W-:Y:S01]  /*09a0*/  IABS R184, R15 ;  /* 0x0000000f00b87213 */ /* 0x000fe20000000000 */
[----:B------:R-:W-:Y:S01]  /*09b0*/  STL [R1+0x1124], R11 ;  /* 0x0011240b01007387 */ /* 0x000fe20000100800 */
[----:B------:R-:W-:Y:S01]  /*09c0*/  IABS R198, R9 ;  /* 0x0000000900c67213 */ /* 0x000fe20000000000 */
[----:B------:R-:W-:Y:S01]  /*09d0*/  IMAD R241, R247, R2, R6 ;  /* 0x00000002f7f17224 */ /* 0x000fe200078e0206 */
[----:B------:R-:W-:Y:S01]  /*09e0*/  IABS R6, R12 ;  /* 0x0000000c00067213 */ /* 0x000fe20000000000 */
[----:B------:R-:W-:Y:S01]  /*09f0*/  IMAD.MOV R0, RZ, RZ, -R0 ;  /* 0x000000ffff007224 */ /* 0x000fe200078e0a00 */
[----:B------:R1:W-:Y:S01]  /*0a00*/  STL [R1+0x1128], R10 ;  /* 0x0011280a01007387 */ /* 0x0003e20000100800 */
[----:B------:R-:W-:Y:S01]  /*0a10*/  IMAD.MOV R3, RZ, RZ, -R3 ;  /* 0x000000ffff037224 */ /* 0x000fe200078e0a03 */
[----:B--2---:R-:W-:Y:S01]  /*0a20*/  IADD3 R7, R221, 0xd, RZ ;  /* 0x0000000ddd077810 */ /* 0x004fe20007ffe0ff */
[----:B------:R-:W-:Y:S01]  /*0a30*/  IMAD.MOV R5, RZ, RZ, -R5 ;  /* 0x000000ffff057224 */ /* 0x000fe200078e0a05 */
[----:B------:R-:W-:Y:S01]  /*0a40*/  STL [R1+0x112c], R9 ;  /* 0x00112c0901007387 */ /* 0x000fe20000100800 */
[----:B------:R-:W-:Y:S01]  /*0a50*/  IMAD.HI.U32 R4, R249, R242, RZ ;  /* 0x000000f2f9047227 */ /* 0x000fe200078e00ff */
[----:B---3--:R-:W-:-:S02]  /*0a60*/  IABS R12, R7 ;  /* 0x00000007000c7213 */ /* 0x008fc40000000000 */
[----:B------:R2:W-:Y:S01]  /*0a70*/  STL [R1+0x1130], R7 ;  /* 0x0011300701007387 */ /* 0x0005e20000100800 */
[----:B------:R-:W-:Y:S01]  /*0a80*/  IMAD R244, R247, R0, R244 ;  /* 0x00000000f7f47224 */ /* 0x000fe200078e02f4 */
[----:B-1----:R-:W-:Y:S01]  /*0a90*/  IABS R10, R10 ;  /* 0x0000000a000a7213 */ /* 0x002fe20000000000 */
[----:B------:R-:W-:Y:S01]  /*0aa0*/  IMAD.HI.U32 R0, R249, R6, RZ ;  /* 0x00000006f9007227 */ /* 0x000fe200078e00ff */
[----:B------:R-:W-:Y:S01]  /*0ab0*/  STL [R1+0x1134], R17 ;  /* 0x0011341101007387 */ /* 0x000fe20000100800 */
[----:B------:R-:W-:Y:S02]  /*0ac0*/  IADD3 R18, R221, 0x14, RZ ;  /* 0x00000014dd127810 */ /* 0x000fe40007ffe0ff */
[C---:B------:R-:W-:Y:S01]  /*0ad0*/  IMAD R238, R247.reuse, R3, R238 ;  /* 0x00000003f7ee7224 */ /* 0x040fe200078e02ee */
[----:B------:R-:W-:Y:S01]  /*0ae0*/  STL [R1+0x1138], R16 ;  /* 0x0011381001007387 */ /* 0x000fe20000100800 */
[----:B------:R-:W-:Y:S01]  /*0af0*/  IMAD R239, R247, R5, R8 ;  /* 0x00000005f7ef7224 */ /* 0x000fe200078e0208 */
[----:B------:R-:W-:Y:S01]  /*0b00*/  IABS R8, R11 ;  /* 0x0000000b00087213 */ /* 0x000fe20000000000 */
[----:B------:R-:W-:Y:S01]  /*0b10*/  IMAD.MOV R4, RZ, RZ, -R4 ;  /* 0x000000ffff047224 */ /* 0x000fe200078e0a04 */
[----:B--2---:R-:W-:Y:S01]  /*0b20*/  IADD3 R7, R221, 0x12, RZ ;  /* 0x00000012dd077810 */ /* 0x004fe20007ffe0ff */
[----:B------:R-:W-:Y:S01]  /*0b30*/  IMAD.HI.U32 R3, R249, R10, RZ ;  /* 0x0000000af9037227 */ /* 0x000fe200078e00ff */
[----:B------:R-:W-:Y:S01]  /*0b40*/  STL [R1+0x113c], R15 ;  /* 0x00113c0f01007387 */ /* 0x000fe20000100800 */
[----:B------:R-:W-:-:S02]  /*0b50*/  IADD3 R20, R221, 0x18, RZ ;  /* 0x00000018dd147810 */ /* 0x000fc40007ffe0ff */
[----:B------:R-:W-:Y:S01]  /*0b60*/  IMAD.MOV R0, RZ, RZ, -R0 ;  /* 0x000000ffff007224 */ /* 0x000fe200078e0a00 */
[----:B------:R1:W-:Y:S01]  /*0b70*/  STL [R1+0x1140], R14 ;  /* 0x0011400e01007387 */ /* 0x0003e20000100800 */
[----:B------:R-:W-:Y:S01]  /*0b80*/  IMAD R242, R247, R4, R242 ;  /* 0x00000004f7f27224 */ /* 0x000fe200078e02f2 */
[----:B------:R-:W-:Y:S01]  /*0b90*/  IABS R206, R18 ;  /* 0x0000001200ce7213 */ /* 0x000fe20000000000 */
[----:B------:R-:W-:Y:S01]  /*0ba0*/  IMAD.HI.U32 R5, R249, R12, RZ ;  /* 0x0000000cf9057227 */ /* 0x000fe200078e00ff */
[----:B------:R-:W-:Y:S01]  /*0bb0*/  STL [R1+0x1144], R7 ;  /* 0x0011440701007387 */ /* 0x000fe20000100800 */
[----:B------:R-:W-:Y:S02]  /*0bc0*/  IADD3 R22, R221, 0x1d, RZ ;  /* 0x0000001ddd167810 */ /* 0x000fe40007ffe0ff */
[----:B------:R-:W-:Y:S01]  /*0bd0*/  IMAD.MOV R3, RZ, RZ, -R3 ;  /* 0x000000ffff037224 */ /* 0x000fe200078e0a03 */
[----:B------:R-:W-:Y:S01]  /*0be0*/  STL [R1+0x1148], R19 ;  /* 0x0011481301007387 */ /* 0x000fe20000100800 */
[----:B------:R-:W-:Y:S01]  /*0bf0*/  IMAD.HI.U32 R2, R249, R8, RZ ;  /* 0x00000008f9027227 */ /* 0x000fe200078e00ff */
[----:B------:R-:W-:-:S02]  /*0c00*/  IADD3 R28, R221, 0x86, RZ ;  /* 0x00000086dd1c7810 */ /* 0x000fc40007ffe0ff */
[----:B------:R2:W-:Y:S01]  /*0c10*/  STL [R1+0x114c], R18 ;  /* 0x00114c1201007387 */ /* 0x0005e20000100800 */
[----:B------:R-:W-:Y:S01]  /*0c20*/  IMAD.HI.U32 R4, R249, R198, RZ ;  /* 0x000000c6f9047227 */ /* 0x000fe200078e00ff */
[C---:B------:R-:W-:Y:S02]  /*0c30*/  IADD3 R26, R221.reuse, 0x87, RZ ;  /* 0x00000087dd1a7810 */ /* 0x040fe40007ffe0ff */
[----:B------:R-:W-:Y:S01]  /*0c40*/  IADD3 R24, R221, 0x88, RZ ;  /* 0x00000088dd187810 */ /* 0x000fe20007ffe0ff */
[----:B------:R-:W-:Y:S01]  /*0c50*/  IMAD R9, R247, R0, R6 ;  /* 0x00000000f7097224 */ /* 0x000fe200078e0206 */
[----:B------:R-:W-:Y:S01]  /*0c60*/  IABS R6, R17 ;  /* 0x0000001100067213 */ /* 0x000fe20000000000 */
[----:B------:R-:W-:Y:S01]  /*0c70*/  IMAD.MOV R5, RZ, RZ, -R5 ;  /* 0x000000ffff057224 */ /* 0x000fe200078e0a05 */
[----:B------:R-:W-:Y:S01]  /*0c80*/  IADD3 R38, R221, 0x8b, RZ ;  /* 0x0000008bdd267810 */ /* 0x000fe20007ffe0ff */
[----:B------:R-:W-:Y:S01]  /*0c90*/  IMAD R11, R247, R3, R10 ;  /* 0x00000003f70b7224 */ /* 0x000fe200078e020a */
[----:B------:R-:W-:Y:S01]  /*0ca0*/  IABS R10, R14 ;  /* 0x0000000e000a7213 */ /* 0x000fe20000000000 */
[----:B------:R-:W-:Y:S01]  /*0cb0*/  IMAD.MOV R2, RZ, RZ, -R2 ;  /* 0x000000ffff027224 */ /* 0x000fe200078e0a02 */
[C---:B-1----:R-:W-:Y:S01]  /*0cc0*/  IADD3 R14, R221.reuse, 0x16, RZ ;  /* 0x00000016dd0e7810 */ /* 0x042fe20007ffe0ff */
[----:B------:R-:W-:Y:S01]  /*0cd0*/  IMAD.MOV R4, RZ, RZ, -R4 ;  /* 0x000000ffff047224 */ /* 0x000fe200078e0a04 */
[----:B--2---:R-:W-:Y:S01]  /*0ce0*/  IADD3 R18, R221, 0x19, RZ ;  /* 0x00000019dd127810 */ /* 0x004fe20007ffe0ff */
[----:B------:R-:W-:Y:S01]  /*0cf0*/  IMAD.HI.U32 R0, R249, R6, RZ ;  /* 0x00000006f9007227 */ /* 0x000fe200078e00ff */
[----:B------:R-:W-:-:S02]  /*0d00*/  IADD3 R36, R221, 0x8c, RZ ;  /* 0x0000008cdd247810 */ /* 0x000fc40007ffe0ff */
[----:B------:R-:W-:Y:S01]  /*0d10*/  IADD3 R30, R221, 0x8f, RZ ;  /* 0x0000008fdd1e7810 */ /* 0x000fe20007ffe0ff */
[C---:B------:R-:W-:Y:S01]  /*0d20*/  IMAD R13, R247.reuse, R5, R12 ;  /* 0x00000005f70d7224 */ /* 0x040fe200078e020c */
[----:B------:R-:W-:Y:S01]  /*0d30*/  IABS R12, R7 ;  /* 0x00000007000c7213 */ /* 0x000fe20000000000 */
[C---:B------:R-:W-:Y:S01]  /*0d40*/  IMAD R131, R247.reuse, R2, R8 ;  /* 0x00000002f7837224 */ /* 0x040fe200078e0208 */
[----:B------:R-:W-:Y:S01]  /*0d50*/  IABS R8, R16 ;  /* 0x0000001000087213 */ /* 0x000fe20000000000 */
[----:B------:R-:W-:Y:S01]  /*0d60*/  IMAD R198, R247, R4, R198 ;  /* 0x00000004f7c67224 */ /* 0x000fe200078e02c6 */
[----:B------:R-:W-:Y:S01]  /*0d70*/  IADD3 R7, R221, 0x17, RZ ;  /* 0x00000017dd077810 */ /* 0x000fe20007ffe0ff */
[----:B------:R-:W-:Y:S01]  /*0d80*/  IMAD.HI.U32 R4, R249, R10, RZ ;  /* 0x0000000af9047227 */ /* 0x000fe200078e00ff */
[C---:B------:R-:W-:Y:S02]  /*0d90*/  IADD3 R16, R221.reuse, 0x15, RZ ;  /* 0x00000015dd107810 */ /* 0x040fe40007ffe0ff */
[C---:B------:R-:W-:Y:S01]  /*0da0*/  IADD3 R34, R221.reuse, 0x8d, RZ ;  /* 0x0000008ddd227810 */ /* 0x040fe20007ffe0ff */
[----:B------:R-:W-:Y:S01]  /*0db0*/  IMAD.MOV R0, RZ, RZ, -R0 ;  /* 0x000000ffff007224 */ /* 0x000fe200078e0a00 */
[----:B------:R-:W-:Y:S01]  /*0dc0*/  IADD3 R32, R221, 0x8e, RZ ;  /* 0x0000008edd207810 */ /* 0x000fe20007ffe0ff */
[----:B------:R-:W-:Y:S01]  /*0dd0*/  IMAD.HI.U32 R5, R249, R12, RZ ;  /* 0x0000000cf9057227 */ /* 0x000fe200078e00ff */
[----:B------:R-:W-:Y:S01]  /*0de0*/  STL [R1+0x1150], R16 ;  /* 0x0011501001007387 */ /* 0x000fe20000100800 */
[----:B------:R-:W-:-:S02]  /*0df0*/  IADD3 R48, R221, 0x90, RZ ;  /* 0x00000090dd307810 */ /* 0x000fc40007ffe0ff */
[----:B------:R-:W-:Y:S01]  /*0e00*/  IMAD.MOV R4, RZ, RZ, -R4 ;  /* 0x000000ffff047224 */ /* 0x000fe200078e0a04 */
[----:B------:R1:W-:Y:S01]  /*0e10*/  STL [R1+0x1154], R14 ;  /* 0x0011540e01007387 */ /* 0x0003e20000100800 */
[----:B------:R-:W-:Y:S01]  /*0e20*/  IMAD.HI.U32 R2, R249, R8, RZ ;  /* 0x00000008f9027227 */ /* 0x000fe200078e00ff */
[----:B------:R-:W-:Y:S02]  /*0e30*/  IADD3 R46, R221, 0x91, RZ ;  /* 0x00000091dd2e7810 */ /* 0x000fe40007ffe0ff */
[----:B------:R2:W-:Y:S01]  /*0e40*/  STL [R1+0x1158], R7 ;  /* 0x0011580701007387 */ /* 0x0005e20000100800 */
[C---:B------:R-:W-:Y:S01]  /*0e50*/  IMAD R133, R247.reuse, R0, R6 ;  /* 0x00000000f7857224 */ /* 0x040fe200078e0206 */
[----:B------:R-:W-:Y:S01]  /*0e60*/  IABS R6, R19 ;  /* 0x0000001300067213 */ /* 0x000fe20000000000 */
[----:B------:R-:W-:Y:S01]  /*0e70*/  IMAD.MOV R5, RZ, RZ, -R5 ;  /* 0x000000ffff057224 */ /* 0x000fe200078e0a05 */
[----:B------:R3:W-:Y:S01]  /*0e80*/  STL [R1+0x115c], R20 ;  /* 0x00115c1401007387 */ /* 0x0007e20000100800 */
[----:B------:R-:W-:Y:S01]  /*0e90*/  IMAD R17, R247, R4, R10 ;  /* 0x00000004f7117224 */ /* 0x000fe200078e020a */
[----:B------:R-:W-:Y:S01]  /*0ea0*/  IABS R10, R14 ;  /* 0x0000000e000a7213 */ /* 0x000fe20000000000 */
[----:B------:R-:W-:Y:S01]  /*0eb0*/  IMAD.MOV R2, RZ, RZ, -R2 ;  /* 0x000000ffff027224 */ /* 0x000fe200078e0a02 */
[----:B-1----:R-:W-:Y:S01]  /*0ec0*/  IADD3 R14, R221, 0x1b, RZ ;  /* 0x0000001bdd0e7810 */ /* 0x002fe20007ffe0ff */
[----:B------:R-:W-:Y:S01]  /*0ed0*/  IMAD.HI.U32 R3, R249, R184, RZ ;  /* 0x000000b8f9037227 */ /* 0x000fe200078e00ff */
[----:B------:R-:W-:Y:S01]  /*0ee0*/  STL [R1+0x1160], R18 ;  /* 0x0011601201007387 */ /* 0x000fe20000100800 */
[----:B------:R-:W-:-:S02]  /*0ef0*/  IADD3 R44, R221, 0x92, RZ ;  /* 0x00000092dd2c7810 */ /* 0x000fc40007ffe0ff */
[----:B------:R-:W-:Y:S01]  /*0f00*/  IMAD.HI.U32 R0, R249, R6, RZ ;  /* 0x00000006f9007227 */ /* 0x000fe200078e00ff */
[C---:B------:R-:W-:Y:S02]  /*0f10*/  IADD3 R42, R221.reuse, 0x93, RZ ;  /* 0x00000093dd2a7810 */ /* 0x040fe40007ffe0ff */
[----:B------:R-:W-:Y:S01]  /*0f20*/  IADD3 R40, R221, 0x94, RZ ;  /* 0x00000094dd287810 */ /* 0x000fe20007ffe0ff */
[C---:B------:R-:W-:Y:S01]  /*0f30*/  IMAD R135, R247.reuse, R5, R12 ;  /* 0x00000005f7877224 */ /* 0x040fe200078e020c */
[----:B------:R-:W-:Y:S01]  /*0f40*/  IABS R12, R7 ;  /* 0x00000007000c7213 */ /* 0x000fe20000000000 */
[----:B------:R-:W-:Y:S01]  /*0f50*/  IMAD R15, R247, R2, R8 ;  /* 0x00000002f70f7224 */ /* 0x000fe200078e0208 */
[----:B------:R-:W-:Y:S01]  /*0f60*/  IABS R8, R16 ;  /* 0x0000001000087213 */ /* 0x000fe20000000000 */
[----:B------:R-:W-:Y:S01]  /*0f70*/  IMAD.MOV R3, RZ, RZ, -R3 ;  /* 0x000000ffff037224 */ /* 0x000fe200078e0a03 */
[----:B------:R-:W-:Y:S01]  /*0f80*/  IADD3 R16, R221, 0x1a, RZ ;  /* 0x0000001add107810 */ /* 0x000fe20007ffe0ff */
[----:B------:R-:W-:Y:S01]  /*0f90*/  IMAD.HI.U32 R4, R249, R10, RZ ;  /* 0x0000000af9047227 */ /* 0x000fe200078e00ff */
[----:B--2---:R-:W-:-:S02]  /*0fa0*/  IADD3 R7, R221, 0x1c, RZ ;  /* 0x0000001cdd077810 */ /* 0x004fc40007ffe0ff */
[----:B------:R-:W-:Y:S01]  /*0fb0*/  IADD3 R58, R221, 0x95, RZ ;  /* 0x00000095dd3a7810 */ /* 0x000fe20007ffe0ff */
[----:B------:R-:W-:Y:S01]  /*0fc0*/  IMAD.MOV R0, RZ, RZ, -R0 ;  /* 0x000000ffff007224 */ /* 0x000fe200078e0a00 */
[----:B------:R1:W-:Y:S01]  /*0fd0*/  STL [R1+0x1164], R16 ;  /* 0x0011641001007387 */ /* 0x0003e20000100800 */
[----:B------:R-:W-:Y:S01]  /*0fe0*/  IMAD R184, R247, R3, R184 ;  /* 0x00000003f7b87224 */ /* 0x000fe200078e02b8 */
[----:B------:R-:W-:Y:S01]  /*0ff0*/  IADD3 R56, R221, 0x96, RZ ;  /* 0x00000096dd387810 */ /* 0x000fe20007ffe0ff */
[----:B------:R-:W-:Y:S01]  /*1000*/  IMAD.HI.U32 R5, R249, R12, RZ ;  /* 0x0000000cf9057227 */ /* 0x000fe200078e00ff */
[----:B------:R2:W-:Y:S01]  /*1010*/  STL [R1+0x1168], R14 ;  /* 0x0011680e01007387 */ /* 0x0005e20000100800 */
[----:B------:R-:W-:Y:S02]  /*1020*/  IADD3 R50, R221, 0x99, RZ ;  /* 0x00000099dd327810 */ /* 0x000fe40007ffe0ff */
[----:B------:R-:W-:Y:S01]  /*1030*/  IMAD.MOV R4, RZ, RZ, -R4 ;  /* 0x000000ffff047224 */ /* 0x000fe200078e0a04 */
[----:B------:R4:W-:Y:S01]  /*1040*/  STL [R1+0x116c], R7 ;  /* 0x00116c0701007387 */ /* 0x0009e20000100800 */
[----:B------:R-:W-:Y:S01]  /*1050*/  IMAD.HI.U32 R3, R249, R8, RZ ;  /* 0x00000008f9037227 */ /* 0x000fe200078e00ff */
[----:B------:R-:W-:-:S02]  /*1060*/  IADD3 R54, R221, 0x97, RZ ;  /* 0x00000097dd367810 */ /* 0x000fc40007ffe0ff */
[----:B------:R2:W-:Y:S01]  /*1070*/  STL [R1+0x1170], R22 ;  /* 0x0011701601007387 */ /* 0x0005e20000100800 */
[----:B------:R-:W-:Y:S01]  /*1080*/  IMAD R19, R247, R0, R6 ;  /* 0x00000000f7137224 */ /* 0x000fe200078e0206 */
[----:B------:R-:W-:Y:S01]  /*1090*/  IABS R6, R20 ;  /* 0x0000001400067213 */ /* 0x000fe20000000000 */
[----:B------:R-:W-:Y:S01]  /*10a0*/  IMAD.MOV R5, RZ, RZ, -R5 ;  /* 0x000000ffff057224 */ /* 0x000fe200078e0a05 */
[----:B---3--:R-:W-:Y:S01]  /*10b0*/  IADD3 R20, R221, 0x1e, RZ ;  /* 0x0000001edd147810 */ /* 0x008fe20007ffe0ff */
        /* <DEDUP_REMOVED lines=15> */
[----:B--2---:R-:W-:Y:S01]  /*11b0*/  IABS R14, R7 ;  /* 0x00000007000e7213 */ /* 0x004fe20000000000 */
[----:B------:R-:W-:Y:S01]  /*11c0*/  IMAD.HI.U32 R3, R249, R10, RZ ;  /* 0x0000000af9037227 */ /* 0x000fe200078e00ff */
[----:B------:R-:W-:-:S02]  /*11d0*/  IADD3 R18, R221, 0x1f, RZ ;  /* 0x0000001fdd127810 */ /* 0x000fc40007ffe0ff */
[C---:B----4-:R-:W-:Y:S01]  /*11e0*/  IADD3 R7, R221.reuse, 0x21, RZ ;  /* 0x00000021dd077810 */ /* 0x050fe20007ffe0ff */
[----:B------:R-:W-:Y:S01]  /*11f0*/  IMAD.MOV R0, RZ, RZ, -R0 ;  /* 0x000000ffff007224 */ /* 0x000fe200078e0a00 */
[----:B------:R-:W-:Y:S01]  /*1200*/  IADD3 R64, R221, 0x9c, RZ ;  /* 0x0000009cdd407810 */ /* 0x000fe20007ffe0ff */
[----:B------:R-:W-:Y:S01]  /*1210*/  IMAD R206, R247, R2, R206 ;  /* 0x00000002f7ce7224 */ /* 0x000fe200078e02ce */
[----:B------:R1:W-:Y:S01]  /*1220*/  STL [R1+0x1178], R18 ;  /* 0x0011781201007387 */ /* 0x0003e20000100800 */
[----:B------:R-:W-:Y:S01]  /*1230*/  IMAD.HI.U32 R4, R249, R12, RZ ;  /* 0x0000000cf9047227 */ /* 0x000fe200078e00ff */
[C---:B------:R-:W-:Y:S02]  /*1240*/  IADD3 R62, R221.reuse, 0x9d, RZ ;  /* 0x0000009ddd3e7810 */ /* 0x040fe40007ffe0ff */
[----:B------:R2:W-:Y:S01]  /*1250*/  STL [R1+0x117c], R16 ;  /* 0x00117c1001007387 */ /* 0x0005e20000100800 */
[----:B------:R-:W-:Y:S01]  /*1260*/  IMAD.MOV R3, RZ, RZ, -R3 ;  /* 0x000000ffff037224 */ /* 0x000fe200078e0a03 */
[----:B------:R-:W-:Y:S01]  /*1270*/  IADD3 R60, R221, 0x9e, RZ ;  /* 0x0000009edd3c7810 */ /* 0x000fe20007ffe0ff */
[----:B------:R-:W-:Y:S01]  /*1280*/  IMAD.HI.U32 R2, R249, R8, RZ ;  /* 0x00000008f9027227 */ /* 0x000fe200078e00ff */
[----:B------:R3:W-:Y:S01]  /*1290*/  STL [R1+0x1180], R7 ;  /* 0x0011800701007387 */ /* 0x0007e20000100800 */
[----:B------:R-:W-:-:S02]  /*12a0*/  IADD3 R78, R221, 0x9f, RZ ;  /* 0x0000009fdd4e7810 */ /* 0x000fc40007ffe0ff */
[----:B------:R-:W-:Y:S01]  /*12b0*/  IMAD R185, R247, R0, R6 ;  /* 0x00000000f7b97224 */ /* 0x000fe200078e0206 */
[----:B------:R-:W-:Y:S01]  /*12c0*/  IABS R6, R22 ;  /* 0x0000001600067213 */ /* 0x000fe20000000000 */
[----:B------:R-:W-:Y:S01]  /*12d0*/  IMAD.MOV R4, RZ, RZ, -R4 ;  /* 0x000000ffff047224 */ /* 0x000fe200078e0a04 */
[----:B------:R-:W-:Y:S01]  /*12e0*/  IADD3 R22, R221, 0x22, RZ ;  /* 0x00000022dd167810 */ /* 0x000fe20007ffe0ff */
[----:B------:R-:W-:Y:S01]  /*12f0*/  IMAD R139, R247, R3, R10 ;  /* 0x00000003f78b7224 */ /* 0x000fe200078e020a */
[----:B------:R-:W-:Y:S01]  /*1300*/  IABS R10, R18 ;  /* 0x00000012000a7213 */ /* 0x000fe20000000000 */
[----:B------:R-:W-:Y:S01]  /*1310*/  IMAD.HI.U32 R5, R249, R14, RZ ;  /* 0x0000000ef9057227 */ /* 0x000fe200078e00ff */
[C---:B-1----:R-:W-:Y:S01]  /*1320*/  IADD3 R18, R221.reuse, 0x24, RZ ;  /* 0x00000024dd127810 */ /* 0x042fe20007ffe0ff */
[----:B------:R1:W-:Y:S01]  /*1330*/  STL [R1+0x1184], R22 ;  /* 0x0011841601007387 */ /* 0x0003e20000100800 */
[C---:B------:R-:W-:Y:S01]  /*1340*/  IADD3 R76, R221.reuse, 0xa0, RZ ;  /* 0x000000a0dd4c7810 */ /* 0x040fe20007ffe0ff */
[----:B------:R-:W-:Y:S01]  /*1350*/  IMAD.MOV R2, RZ, RZ, -R2 ;  /* 0x000000ffff027224 */ /* 0x000fe200078e0a02 */
[----:B------:R-:W-:Y:S01]  /*1360*/  IADD3 R70, R221, 0xa3, RZ ;  /* 0x000000a3dd467810 */ /* 0x000fe20007ffe0ff */
[----:B------:R-:W-:Y:S01]  /*1370*/  IMAD.HI.U32 R0, R249, R6, RZ ;  /* 0x00000006f9007227 */ /* 0x000fe200078e00ff */
[----:B------:R-:W-:-:S02]  /*1380*/  IADD3 R74, R221, 0xa1, RZ ;  /* 0x000000a1dd4a7810 */ /* 0x000fc40007ffe0ff */
[----:B------:R-:W-:Y:S01]  /*1390*/  IADD3 R72, R221, 0xa2, RZ ;  /* 0x000000a2dd487810 */ /* 0x000fe20007ffe0ff */
[----:B------:R-:W-:Y:S01]  /*13a0*/  IMAD R27, R247, R4, R12 ;  /* 0x00000004f71b7224 */ /* 0x000fe200078e020c */
[----:B------:R-:W-:Y:S01]  /*13b0*/  IABS R12, R16 ;  /* 0x00000010000c7213 */ /* 0x000fe20000000000 */
[----:B------:R-:W-:Y:S01]  /*13c0*/  IMAD.MOV R5, RZ, RZ, -R5 ;  /* 0x000000ffff057224 */ /* 0x000fe200078e0a05 */
[----:B--2---:R-:W-:Y:S01]  /*13d0*/  IADD3 R16, R221, 0x25, RZ ;  /* 0x00000025dd107810 */ /* 0x004fe20007ffe0ff */
[----:B------:R-:W-:Y:S01]  /*13e0*/  IMAD R25, R247, R2, R8 ;  /* 0x00000002f7197224 */ /* 0x000fe200078e0208 */
[----:B------:R-:W-:Y:S01]  /*13f0*/  IABS R8, R20 ;  /* 0x0000001400087213 */ /* 0x000fe20000000000 */
[----:B------:R-:W-:Y:S01]  /*1400*/  IMAD.HI.U32 R3, R249, R10, RZ ;  /* 0x0000000af9037227 */ /* 0x000fe200078e00ff */
[C---:B------:R-:W-:Y:S02]  /*1410*/  IADD3 R20, R221.reuse, 0x23, RZ ;  /* 0x00000023dd147810 */ /* 0x040fe40007ffe0ff */
[C---:B------:R-:W-:Y:S01]  /*1420*/  IADD3 R88, R221.reuse, 0xa4, RZ ;  /* 0x000000a4dd587810 */ /* 0x040fe20007ffe0ff */
[----:B------:R-:W-:Y:S01]  /*1430*/  IMAD.MOV R0, RZ, RZ, -R0 ;  /* 0x000000ffff007224 */ /* 0x000fe200078e0a00 */
[----:B------:R-:W-:Y:S01]  /*1440*/  IADD3 R86, R221, 0xa5, RZ ;  /* 0x000000a5dd567810 */ /* 0x000fe20007ffe0ff */
[----:B------:R-:W-:Y:S01]  /*1450*/  IMAD R199, R247, R5, R14 ;  /* 0x00000005f7c77224 */ /* 0x000fe200078e020e */
[----:B------:R-:W-:Y:S01]  /*1460*/  IABS R14, R7 ;  /* 0x00000007000e7213 */ /* 0x000fe20000000000 */
[----:B------:R-:W-:Y:S01]  /*1470*/  IMAD.HI.U32 R4, R249, R12, RZ ;  /* 0x0000000cf9047227 */ /* 0x000fe200078e00ff */
[C---:B---3--:R-:W-:Y:S01]  /*1480*/  IADD3 R7, R221.reuse, 0x26, RZ ;  /* 0x00000026dd077810 */ /* 0x048fe20007ffe0ff */
[----:B------:R-:W-:Y:S01]  /*1490*/  STL [R1+0x1188], R20 ;  /* 0x0011881401007387 */ /* 0x000fe20000100800 */
[C---:B------:R-:W-:Y:S01]  /*14a0*/  IADD3 R84, R221.reuse, 0xa6, RZ ;  /* 0x000000a6dd547810 */ /* 0x040fe20007ffe0ff */
        /* <DEDUP_REMOVED lines=8> */
[----:B-1----:R-:W-:Y:S01]  /*1530*/  IADD3 R22, R221, 0x27, RZ ;  /* 0x00000027dd167810 */ /* 0x002fe20007ffe0ff */
[----:B------:R-:W-:Y:S01]  /*1540*/  IMAD R31, R247, R3, R10 ;  /* 0x00000003f71f7224 */ /* 0x000fe200078e020a */
[----:B------:R-:W-:Y:S01]  /*1550*/  IABS R10, R18 ;  /* 0x00000012000a7213 */ /* 0x000fe20000000000 */
[----:B------:R-:W-:Y:S01]  /*1560*/  IMAD.HI.U32 R5, R249, R14, RZ ;  /* 0x0000000ef9057227 */ /* 0x000fe200078e00ff */
[----:B------:R1:W-:Y:S01]  /*1570*/  STL [R1+0x1190], R16 ;  /* 0x0011901001007387 */ /* 0x0003e20000100800 */
[----:B--2---:R-:W-:Y:S02]  /*1580*/  IADD3 R18, R221, 0x29, RZ ;  /* 0x00000029dd127810 */ /* 0x004fe40007ffe0ff */
[----:B------:R-:W-:Y:S01]  /*1590*/  IMAD.MOV R2, RZ, RZ, -R2 ;  /* 0x000000ffff027224 */ /* 0x000fe200078e0a02 */
[----:B------:R2:W-:Y:S01]  /*15a0*/  STL [R1+0x1194], R7 ;  /* 0x0011940701007387 */ /* 0x0005e20000100800 */
[----:B------:R-:W-:Y:S01]  /*15b0*/  IMAD.HI.U32 R0, R249, R6, RZ ;  /* 0x00000006f9007227 */ /* 0x000fe200078e00ff */
[----:B------:R-:W-:-:S02]  /*15c0*/  IADD3 R98, R221, 0xa9, RZ ;  /* 0x000000a9dd627810 */ /* 0x000fc40007ffe0ff */
[----:B------:R-:W-:Y:S01]  /*15d0*/  STL [R1+0x1198], R22 ;  /* 0x0011981601007387 */ /* 0x000fe20000100800 */
[----:B------:R-:W-:Y:S01]  /*15e0*/  IMAD R187, R247, R4, R12 ;  /* 0x00000004f7bb7224 */ /* 0x000fe200078e020c */
[----:B------:R-:W-:Y:S01]  /*15f0*/  IABS R12, R16 ;  /* 0x00000010000c7213 */ /* 0x000fe20000000000 */
[----:B------:R-:W-:Y:S01]  /*1600*/  IMAD.MOV R5, RZ, RZ, -R5 ;  /* 0x000000ffff057224 */ /* 0x000fe200078e0a05 */
[----:B-1----:R-:W-:Y:S01]  /*1610*/  IADD3 R16, R221, 0x2a, RZ ;  /* 0x0000002add107810 */ /* 0x002fe20007ffe0ff */
[----:B------:R-:W-:Y:S01]  /*1620*/  IMAD R141, R247, R2, R8 ;  /* 0x00000002f78d7224 */ /* 0x000fe200078e0208 */
[----:B------:R-:W-:Y:S01]  /*1630*/  IABS R8, R20 ;  /* 0x0000001400087213 */ /* 0x000fe20000000000 */
[----:B------:R-:W-:Y:S01]  /*1640*/  IMAD.HI.U32 R3, R249, R10, RZ ;  /* 0x0000000af9037227 */ /* 0x000fe200078e00ff */
[C---:B------:R-:W-:Y:S02]  /*1650*/  IADD3 R20, R221.reuse, 0x28, RZ ;  /* 0x00000028dd147810 */ /* 0x040fe40007ffe0ff */
[----:B------:R-:W-:Y:S01]  /*1660*/  IADD3 R96, R221, 0xaa, RZ ;  /* 0x000000aadd607810 */ /* 0x000fe20007ffe0ff */
[----:B------:R-:W-:Y:S01]  /*1670*/  IMAD.MOV R0, RZ, RZ, -R0 ;  /* 0x000000ffff007224 */ /* 0x000fe200078e0a00 */
[----:B------:R-:W-:Y:S01]  /*1680*/  IABS R188, R20 ;  /* 0x0000001400bc7213 */ /* 0x000fe20000000000 */
[----:B------:R-:W-:Y:S01]  /*1690*/  IMAD R33, R247, R5, R14 ;  /* 0x00000005f7217224 */ /* 0x000fe200078e020e */
[----:B------:R-:W-:Y:S01]  /*16a0*/  IABS R14, R7 ;  /* 0x00000007000e7213 */ /* 0x000fe20000000000 */
[----:B------:R-:W-:Y:S01]  /*16b0*/  IMAD.HI.U32 R4, R249, R12, RZ ;  /* 0x0000000cf9047227 */ /* 0x000fe200078e00ff */
[C---:B--2---:R-:W-:Y:S01]  /*16c0*/  IADD3 R7, R221.reuse, 0x2b, RZ ;  /* 0x0000002bdd077810 */ /* 0x044fe20007ffe0ff */
[----:B------:R1:W-:Y:S01]  /*16d0*/  STL [R1+0x119c], R20 ;  /* 0x00119c1401007387 */ /* 0x0003e20000100800 */
[C---:B------:R-:W-:Y:S01]  /*16e0*/  IADD3 R90, R221.reuse, 0xad, RZ ;  /* 0x000000addd5a7810 */ /* 0x040fe20007ffe0ff */
[----:B------:R-:W-:Y:S01]  /*16f0*/  IMAD.MOV R3, RZ, RZ, -R3 ;  /* 0x000000ffff037224 */ /* 0x000fe200078e0a03 */
[----:B------:R-:W-:Y:S01]  /*1700*/  IADD3 R94, R221, 0xab, RZ ;  /* 0x000000abdd5e7810 */ /* 0x000fe20007ffe0ff */
[----:B------:R-:W-:Y:S01]  /*1710*/  IMAD.HI.U32 R2, R249, R8, RZ ;  /* 0x00000008f9027227 */ /* 0x000fe200078e00ff */
[----:B------:R-:W-:Y:S01]  /*1720*/  STL [R1+0x11a0], R18 ;  /* 0x0011a01201007387 */ /* 0x000fe20000100800 */
[----:B------:R-:W-:-:S02]  /*1730*/  IADD3 R92, R221, 0xac, RZ ;  /* 0x000000acdd5c7810 */ /* 0x000fc40007ffe0ff */
[C---:B------:R-:W-:Y:S01]  /*1740*/  IMAD R143, R247.reuse, R0, R6 ;  /* 0x00000000f78f7224 */ /* 0x040fe200078e0206 */
[----:B------:R-:W-:Y:S01]  /*1750*/  IABS R6, R22 ;  /* 0x0000001600067213 */ /* 0x000fe20000000000 */
[----:B------:R-:W-:Y:S01]  /*1760*/  IMAD.MOV R4, RZ, RZ, -R4 ;  /* 0x000000ffff047224 */ /* 0x000fe200078e0a04 */
[----:B------:R2:W-:Y:S01]  /*1770*/  STL [R1+0x11a4], R16 ;  /* 0x0011a41001007387 */ /* 0x0005e20000100800 */
[----:B------:R-:W-:Y:S01]  /*1780*/  IMAD R211, R247, R3, R10 ;  /* 0x00000003f7d37224 */ /* 0x000fe200078e020a */
[----:B------:R-:W-:Y:S01]  /*1790*/  IABS R10, R16 ;  /* 0x00000010000a7213 */ /* 0x000fe20000000000 */
[----:B------:R-:W-:Y:S01]  /*17a0*/  IMAD.HI.U32 R5, R249, R14, RZ ;  /* 0x0000000ef9057227 */ /* 0x000fe200078e00ff */
[C---:B-1----:R-:W-:Y:S01]  /*17b0*/  IADD3 R20, R221.reuse, 0x2c, RZ ;  /* 0x0000002cdd147810 */ /* 0x042fe20007ffe0ff */
[----:B------:R1:W-:Y:S01]  /*17c0*/  STL [R1+0x11a8], R7 ;  /* 0x0011a80701007387 */ /* 0x0003e20000100800 */
[----:B------:R-:W-:Y:S01]  /*17d0*/  IADD3 R22, R221, 0x36, RZ ;  /* 0x00000036dd167810 */ /* 0x000fe20007ffe0ff */
[----:B------:R-:W-:Y:S01]  /*17e0*/  IMAD.MOV R2, RZ, RZ, -R2 ;  /* 0x000000ffff027224 */ /* 0x000fe200078e0a02 */
[----:B------:R-:W-:Y:S01]  /*17f0*/  IABS R200, R20 ;  /* 0x0000001400c87213 */ /* 0x000fe20000000000 */
[----:B------:R-:W-:Y:S01]  /*1800*/  IMAD.HI.U32 R0, R249, R6, RZ ;  /* 0x00000006f9007227 */ /* 0x000fe200078e00ff */
[C---:B--2---:R-:W-:Y:S01]  /*1810*/  IADD3 R16, R221.reuse, 0x2e, RZ ;  /* 0x0000002edd107810 */ /* 0x044fe20007ffe0ff */
[----:B------:R2:W-:Y:S01]  /*1820*/  STL [R1+0x11b0], R20 ;  /* 0x0011b01401007387 */ /* 0x0005e20000100800 */
[----:B------:R-:W-:Y:S01]  /*1830*/  IADD3 R108, R221, 0xae, RZ ;  /* 0x000000aedd6c7810 */ /* 0x000fe20007ffe0ff */
[----:B------:R-:W-:Y:S01]  /*1840*/  IMAD R37, R247, R4, R12 ;  /* 0x00000004f7257224 */ /* 0x000fe200078e020c */
[----:B------:R-:W-:Y:S01]  /*1850*/  IABS R12, R7 ;  /* 0x00000007000c7213 */ /* 0x000fe20000000000 */
[----:B------:R-:W-:Y:S01]  /*1860*/  IMAD.MOV R5, RZ, RZ, -R5 ;  /* 0x000000ffff057224 */ /* 0x000fe200078e0a05 */
[----:B-1----:R-:W-:Y:S01]  /*1870*/  IADD3 R7, R221, 0x30, RZ ;  /* 0x00000030dd077810 */ /* 0x002fe20007ffe0ff */
[----:B------:R-:W-:Y:S01]  /*1880*/  IMAD R35, R247, R2, R8 ;  /* 0x00000002f7237224 */ /* 0x000fe200078e0208 */
[----:B------:R-:W-:Y:S01]  /*1890*/  IABS R8, R18 ;  /* 0x0000001200087213 */ /* 0x000fe20000000000 */
[----:B------:R-:W-:Y:S01]  /*18a0*/  IMAD.HI.U32 R4, R249, R10, RZ ;  /* 0x0000000af9047227 */ /* 0x000fe200078e00ff */
[----:B------:R-:W-:-:S02]  /*18b0*/  IADD3 R18, R221, 0x2d, RZ ;  /* 0x0000002ddd127810 */ /* 0x000fc40007ffe0ff */
[C---:B--2---:R-:W-:Y:S01]  /*18c0*/  IADD3 R20, R221.reuse, 0x31, RZ ;  /* 0x00000031dd147810 */ /* 0x044fe20007ffe0ff */
[----:B------:R-:W-:Y:S01]  /*18d0*/  IMAD.MOV R0, RZ, RZ, -R0 ;  /* 0x000000ffff007224 */ /* 0x000fe200078e0a00 */
[----:B------:R-:W-:Y:S01]  /*18e0*/  IADD3 R106, R221, 0xaf, RZ ;  /* 0x000000afdd6a7810 */ /* 0x000fe20007ffe0ff */
[----:B------:R-:W-:Y:S01]  /*18f0*/  IMAD.HI.U32 R2, R249, R188, RZ ;  /* 0x000000bcf9027227 */ /* 0x000fe200078e00ff */
[----:B------:R1:W-:Y:S01]  /*1900*/  STL [R1+0x11b4], R18 ;  /* 0x0011b41201007387 */ /* 0x0003e20000100800 */
[----:B------:R-:W-:Y:S02]  /*1910*/  IADD3 R104, R221, 0xb0, RZ ;  /* 0x000000b0dd687810 */ /* 0x000fe40007ffe0ff */
[----:B------:R-:W-:Y:S01]  /*1920*/  IMAD R145, R247, R5, R14 ;  /* 0x00000005f7917224 */ /* 0x000fe200078e020e */
        /* <DEDUP_REMOVED lines=9> */
[----:B------:R-:W-:Y:S01]  /*19c0*/  IMAD R39, R247, R0, R6 ;  /* 0x00000000f7277224 */ /* 0x000fe200078e0206 */
[----:B------:R-:W-:Y:S01]  /*19d0*/  IABS R6, R18 ;  /* 0x0000001200067213 */ /* 0x000fe20000000000 */
[----:B------:R-:W-:Y:S01]  /*19e0*/  IMAD.MOV R2, RZ, RZ, -R2 ;  /* 0x000000ffff027224 */ /* 0x000fe200078e0a02 */
[----:B-1----:R-:W-:Y:S01]  /*19f0*/  IADD3 R18, R221, 0x32, RZ ;  /* 0x00000032dd127810 */ /* 0x002fe20007ffe0ff */
[----:B------:R-:W-:Y:S01]  /*1a00*/  IMAD.MOV R5, RZ, RZ, -R5 ;  /* 0x000000ffff057224 */ /* 0x000fe200078e0a05 */
[----:B------:R1:W-:Y:S01]  /*1a10*/  STL [R1+0x11c8], R20 ;  /* 0x0011c81401007387 */ /* 0x0003e20000100800 */
[----:B------:R-:W-:Y:S01]  /*1a20*/  IMAD R147, R247, R4, R10 ;  /* 0x00000004f7937224 */ /* 0x000fe200078e020a */
[----:B------:R-:W-:Y:S01]  /*1a30*/  IABS R10, R14 ;  /* 0x0000000e000a7213 */ /* 0x000fe20000000000 */
[----:B------:R-:W-:Y:S01]  /*1a40*/  IMAD.MOV R3, RZ, RZ, -R3 ;  /* 0x000000ffff037224 */ /* 0x000fe200078e0a03 */
[----:B--2---:R-:W-:Y:S01]  /*1a50*/  IADD3 R14, R221, 0x34, RZ ;  /* 0x00000034dd0e7810 */ /* 0x004fe20007ffe0ff */
[----:B------:R-:W-:Y:S01]  /*1a60*/  IMAD R188, R247, R2, R188 ;  /* 0x00000002f7bc7224 */ /* 0x000fe200078e02bc */
[----:B------:R-:W-:Y:S01]  /*1a70*/  STL [R1+0x11cc], R18 ;  /* 0x0011cc1201007387 */ /* 0x000fe20000100800 */
[----:B------:R-:W-:Y:S01]  /*1a80*/  IMAD.HI.U32 R2, R249, R6, RZ ;  /* 0x00000006f9027227 */ /* 0x000fe200078e00ff */
[----:B------:R-:W-:-:S02]  /*1a90*/  IADD3 R118, R221, 0xb3, RZ ;  /* 0x000000b3dd767810 */ /* 0x000fc40007ffe0ff */
[----:B------:R-:W-:Y:S01]  /*1aa0*/  IADD3 R116, R221, 0xb4, RZ ;  /* 0x000000b4dd747810 */ /* 0x000fe20007ffe0ff */
[C---:B------:R-:W-:Y:S01]  /*1ab0*/  IMAD R43, R247.reuse, R5, R12 ;  /* 0x00000005f72b7224 */ /* 0x040fe200078e020c */
[----:B------:R-:W-:Y:S01]  /*1ac0*/  IABS R12, R7 ;  /* 0x00000007000c7213 */ /* 0x000fe20000000000 */
[----:B------:R-:W-:Y:S01]  /*1ad0*/  IMAD R41, R247, R3, R8 ;  /* 0x00000003f7297224 */ /* 0x000fe200078e0208 */
[----:B------:R-:W-:Y:S01]  /*1ae0*/  IABS R8, R16 ;  /* 0x0000001000087213 */ /* 0x000fe20000000000 */
[----:B------:R-:W-:Y:S01]  /*1af0*/  IMAD.HI.U32 R4, R249, R10, RZ ;  /* 0x0000000af9047227 */ /* 0x000fe200078e00ff */
[C---:B------:R-:W-:Y:S02]  /*1b00*/  IADD3 R16, R221.reuse, 0x33, RZ ;  /* 0x00000033dd107810 */ /* 0x040fe40007ffe0ff */
[C---:B---3--:R-:W-:Y:S01]  /*1b10*/  IADD3 R7, R221.reuse, 0x35, RZ ;  /* 0x00000035dd077810 */ /* 0x048fe20007ffe0ff */
[----:B------:R-:W-:Y:S01]  /*1b20*/  IMAD.MOV R2, RZ, RZ, -R2 ;  /* 0x000000ffff027224 */ /* 0x000fe200078e0a02 */
[----:B------:R-:W-:Y:S01]  /*1b30*/  IADD3 R110, R221, 0xb7, RZ ;  /* 0x000000b7dd6e7810 */ /* 0x000fe20007ffe0ff */
[----:B------:R-:W-:Y:S01]  /*1b40*/  IMAD.HI.U32 R0, R249, R200, RZ ;  /* 0x000000c8f9007227 */ /* 0x000fe200078e00ff */
[----:B------:R2:W-:Y:S01]  /*1b50*/  STL [R1+0x11d0], R16 ;  /* 0x0011d01001007387 */ /* 0x0005e20000100800 */
[----:B------:R-:W-:-:S02]  /*1b60*/  IADD3 R114, R221, 0xb5, RZ ;  /* 0x000000b5dd727810 */ /* 0x000fc40007ffe0ff */
[----:B------:R-:W-:Y:S01]  /*1b70*/  IMAD.HI.U32 R5, R249, R12, RZ ;  /* 0x0000000cf9057227 */ /* 0x000fe200078e00ff */
[----:B------:R3:W-:Y:S01]  /*1b80*/  STL [R1+0x11d8], R14 ;  /* 0x0011d80e01007387 */ /* 0x0007e20000100800 */
[----:B------:R-:W-:Y:S02]  /*1b90*/  IADD3 R112, R221, 0xb6, RZ ;  /* 0x000000b6dd707810 */ /* 0x000fe40007ffe0ff */
        /* <DEDUP_REMOVED lines=8> */
[C---:B-1----:R-:W-:Y:S01]  /*1c20*/  IADD3 R20, R221.reuse, 0x37, RZ ;  /* 0x00000037dd147810 */ /* 0x042fe20007ffe0ff */
[----:B------:R-:W-:Y:S01]  /*1c30*/  IMAD.MOV R5, RZ, RZ, -R5 ;  /* 0x000000ffff057224 */ /* 0x000fe200078e0a05 */
[----:B------:R-:W-:Y:S01]  /*1c40*/  IADD3 R124, R221, 0xb9, RZ ;  /* 0x000000b9dd7c7810 */ /* 0x000fe20007ffe0ff */
        /* <DEDUP_REMOVED lines=14> */
[----:B---3--:R-:W-:Y:S02]  /*1d30*/  IABS R14, R7 ;  /* 0x00000007000e7213 */ /* 0x008fe40000000000 */
[C---:B----4-:R-:W-:Y:S01]  /*1d40*/  IADD3 R7, R221.reuse, 0x3a, RZ ;  /* 0x0000003add077810 */ /* 0x050fe20007ffe0ff */
[----:B------:R-:W-:Y:S01]  /*1d50*/  IMAD.MOV R0, RZ, RZ, -R0 ;  /* 0x000000ffff007224 */ /* 0x000fe200078e0a00 */
[----:B------:R-:W-:Y:S01]  /*1d60*/  IADD3 R18, R221, 0x38, RZ ;  /* 0x00000038dd127810 */ /* 0x000fe20007ffe0ff */
[----:B------:R-:W-:Y:S01]  /*1d70*/  IMAD.HI.U32 R4, R249, R12, RZ ;  /* 0x0000000cf9047227 */ /* 0x000fe200078e00ff */
[----:B------:R-:W-:-:S02]  /*1d80*/  IADD3 R120, R221, 0xbc, RZ ;  /* 0x000000bcdd787810 */ /* 0x000fc40007ffe0ff */
[----:B------:R-:W-:Y:S01]  /*1d90*/  IABS R190, R18 ;  /* 0x0000001200be7213 */ /* 0x000fe20000000000 */
[----:B------:R-:W-:Y:S01]  /*1da0*/  IMAD.MOV R3, RZ, RZ, -R3 ;  /* 0x000000ffff037224 */ /* 0x000fe200078e0a03 */
[----:B------:R1:W-:Y:S01]  /*1db0*/  STL [R1+0x11ec], R18 ;  /* 0x0011ec1201007387 */ /* 0x0003e20000100800 */
[----:B------:R-:W-:Y:S01]  /*1dc0*/  IMAD R49, R247, R0, R6 ;  /* 0x00000000f7317224 */ /* 0x000fe200078e0206 */
[----:B------:R-:W-:Y:S01]  /*1dd0*/  IABS R6, R22 ;  /* 0x0000001600067213 */ /* 0x000fe20000000000 */
[----:B------:R-:W-:Y:S01]  /*1de0*/  IMAD.HI.U32 R2, R249, R8, RZ ;  /* 0x00000008f9027227 */ /* 0x000fe200078e00ff */
[----:B------:R2:W-:Y:S01]  /*1df0*/  STL [R1+0x11f4], R16 ;  /* 0x0011f41001007387 */ /* 0x0005e20000100800 */
[----:B------:R-:W-:Y:S02]  /*1e00*/  IADD3 R22, R221, 0x40, RZ ;  /* 0x00000040dd167810 */ /* 0x000fe40007ffe0ff */
[----:B------:R-:W-:Y:S01]  /*1e10*/  IMAD.MOV R4, RZ, RZ, -R4 ;  /* 0x000000ffff047224 */ /* 0x000fe200078e0a04 */
[----:B------:R3:W-:Y:S01]  /*1e20*/  STL [R1+0x11f8], R7 ;  /* 0x0011f80701007387 */ /* 0x0007e20000100800 */
[----:B------:R-:W-:Y:S01]  /*1e30*/  IMAD R51, R247, R3, R10 ;  /* 0x00000003f7337224 */ /* 0x000fe200078e020a */
[----:B------:R-:W-:Y:S01]  /*1e40*/  IABS R10, R16 ;  /* 0x00000010000a7213 */ /* 0x000fe20000000000 */
[----:B------:R-:W-:Y:S01]  /*1e50*/  IMAD.HI.U32 R5, R249, R14, RZ ;  /* 0x0000000ef9057227 */ /* 0x000fe200078e00ff */
[----:B-1----:R-:W-:-:S02]  /*1e60*/  IADD3 R18, R221, 0x3c, RZ ;  /* 0x0000003cdd127810 */ /* 0x002fc40007ffe0ff */
[C---:B--2---:R-:W-:Y:S01]  /*1e70*/  IADD3 R16, R221.reuse, 0x3d, RZ ;  /* 0x0000003ddd107810 */ /* 0x044fe20007ffe0ff */
[----:B------:R-:W-:Y:S01]  /*1e80*/  IMAD.MOV R2, RZ, RZ, -R2 ;  /* 0x000000ffff027224 */ /* 0x000fe200078e0a02 */
[----:B------:R-:W-:Y:S01]  /*1e90*/  IADD3 R134, R221, 0xbd, RZ ;  /* 0x000000bddd867810 */ /* 0x000fe20007ffe0ff */
[----:B------:R-:W-:Y:S01]  /*1ea0*/  IMAD.HI.U32 R0, R249, R6, RZ ;  /* 0x00000006f9007227 */ /* 0x000fe200078e00ff */
[C---:B------:R-:W-:Y:S02]  /*1eb0*/  IADD3 R132, R221.reuse, 0xbe, RZ ;  /* 0x000000bedd847810 */ /* 0x040fe40007ffe0ff */
[----:B------:R-:W-:Y:S01]  /*1ec0*/  IADD3 R128, R221, 0xc1, RZ ;  /* 0x000000c1dd807810 */ /* 0x000fe20007ffe0ff */
[----:B------:R-:W-:Y:S01]  /*1ed0*/  IMAD R207, R247, R4, R12 ;  /* 0x00000004f7cf7224 */ /* 0x000fe200078e020c */
[----:B------:R-:W-:Y:S01]  /*1ee0*/  IABS R12, R7 ;  /* 0x00000007000c7213 */ /* 0x000fe20000000000 */
[----:B------:R-:W-:Y:S01]  /*1ef0*/  IMAD.MOV R5, RZ, RZ, -R5 ;  /* 0x000000ffff057224 */ /* 0x000fe200078e0a05 */
[----:B---3--:R-:W-:Y:S01]  /*1f00*/  IADD3 R7, R221, 0x3f, RZ ;  /* 0x0000003fdd077810 */ /* 0x008fe20007ffe0ff */
[----:B------:R-:W-:Y:S01]  /*1f10*/  IMAD R151, R247, R2, R8 ;  /* 0x00000002f7977224 */ /* 0x000fe200078e0208 */
[----:B------:R-:W-:Y:S01]  /*1f20*/  IABS R8, R20 ;  /* 0x0000001400087213 */ /* 0x000fe20000000000 */
[----:B------:R-:W-:Y:S01]  /*1f30*/  IMAD.HI.U32 R4, R249, R10, RZ ;  /* 0x0000000af9047227 */ /* 0x000fe200078e00ff */
[----:B------:R-:W-:-:S02]  /*1f40*/  IADD3 R20, R221, 0x3b, RZ ;  /* 0x0000003bdd147810 */ /* 0x000fc40007ffe0ff */
[C---:B------:R-:W-:Y:S01]  /*1f50*/  IADD3 R130, R221.reuse, 0xbf, RZ ;  /* 0x000000bfdd827810 */ /* 0x040fe20007ffe0ff */
[----:B------:R-:W-:Y:S01]  /*1f60*/  IMAD.MOV R0, RZ, RZ, -R0 ;  /* 0x000000ffff007224 */ /* 0x000fe200078e0a00 */
[----:B------:R-:W-:Y:S01]  /*1f70*/  IADD3 R129, R221, 0xc0, RZ ;  /* 0x000000c0dd817810 */ /* 0x000fe20007ffe0ff */
[----:B------:R-:W-:Y:S01]  /*1f80*/  IMAD R53, R247, R5, R14 ;  /* 0x00000005f7357224 */ /* 0x000fe200078e020e */
[----:B------:R-:W-:Y:S01]  /*1f90*/  IADD3 R14, R221, 0x3e, RZ ;  /* 0x0000003edd0e7810 */ /* 0x000fe20007ffe0ff */
[----:B------:R-:W-:Y:S01]  /*1fa0*/  IMAD.HI.U32 R5, R249, R12, RZ ;  /* 0x0000000cf9057227 */ /* 0x000fe200078e00ff */
[----:B------:R1:W-:Y:S01]  /*1fb0*/  STL [R1+0x1200], R20 ;  /* 0x0012001401007387 */ /* 0x0003e20000100800 */
[----:B------:R-:W-:Y:S02]  /*1fc0*/  IADD3 R144, R221, 0xc2, RZ ;  /* 0x000000c2dd907810 */ /* 0x000fe40007ffe0ff */
[----:B------:R-:W-:Y:S01]  /*1fd0*/  IMAD.MOV R4, RZ, RZ, -R4 ;  /* 0x000000ffff047224 */ /* 0x000fe200078e0a04 */
[----:B------:R-:W-:Y:S01]  /*1fe0*/  STL [R1+0x1204], R18 ;  /* 0x0012041201007387 */ /* 0x000fe20000100800 */
[----:B------:R-:W-:Y:S01]  /*1ff0*/  IMAD.HI.U32 R3, R249, R190, RZ ;  /* 0x000000bef9037227 */ /* 0x000fe200078e00ff */
[----:B------:R-:W-:-:S02]  /*2000*/  IADD3 R142, R221, 0xc3, RZ ;  /* 0x000000c3dd8e7810 */ /* 0x000fc40007ffe0ff */
[----:B------:R2:W-:Y:S01]  /*2010*/  STL [R1+0x1208], R16 ;  /* 0x0012081001007387 */ /* 0x0005e20000100800 */
[----:B------:R-:W-:Y:S01]  /*2020*/  IMAD R153, R247, R0, R6 ;  /* 0x00000000f7997224 */ /* 0x000fe200078e0206 */
[----:B------:R-:W-:Y:S01]  /*2030*/  IABS R6, R20 ;  /* 0x0000001400067213 */ /* 0x000fe20000000000 */
[----:B------:R-:W-:Y:S01]  /*2040*/  IMAD.HI.U32 R2, R249, R8, RZ ;  /* 0x00000008f9027227 */ /* 0x000fe200078e00ff */
[----:B------:R3:W-:Y:S01]  /*2050*/  STL [R1+0x1210], R14 ;  /* 0x0012100e01007387 */ /* 0x0007e20000100800 */
[----:B-1----:R-:W-:Y:S02]  /*2060*/  IADD3 R20, R221, 0x41, RZ ;  /* 0x00000041dd147810 */ /* 0x002fe40007ffe0ff */
[----:B------:R-:W-:Y:S01]  /*2070*/  IMAD.MOV R5, RZ, RZ, -R5 ;  /* 0x000000ffff057224 */ /* 0x000fe200078e0a05 */
[----:B------:R1:W-:Y:S01]  /*2080*/  STL [R1+0x1214], R7 ;  /* 0x0012140701007387 */ /* 0x0003e20000100800 */
[----:B------:R-:W-:Y:S01]  /*2090*/  IMAD R57, R247, R4, R10 ;  /* 0x00000004f7397224 */ /* 0x000fe200078e020a */
[----:B------:R-:W-:Y:S01]  /*20a0*/  IABS R10, R16 ;  /* 0x00000010000a7213 */ /* 0x000fe20000000000 */
[----:B------:R-:W-:Y:S01]  /*20b0*/  IMAD.MOV R3, RZ, RZ, -R3 ;  /* 0x000000ffff037224 */ /* 0x000fe200078e0a03 */
[----:B--2---:R-:W-:Y:S01]  /*20c0*/  IADD3 R16, R221, 0x43, RZ ;  /* 0x00000043dd107810 */ /* 0x004fe20007ffe0ff */
[----:B------:R-:W-:Y:S01]  /*20d0*/  IMAD.MOV R2, RZ, RZ, -R2 ;  /* 0x000000ffff027224 */ /* 0x000fe200078e0a02 */
[----:B------:R2:W-:Y:S01]  /*20e0*/  STL [R1+0x1218], R22 ;  /* 0x0012181601007387 */ /* 0x0005e20000100800 */
[----:B------:R-:W-:Y:S01]  /*20f0*/  IMAD.HI.U32 R0, R249, R6, RZ ;  /* 0x00000006f9007227 */ /* 0x000fe200078e00ff */
[----:B------:R-:W-:-:S02]  /*2100*/  IADD3 R140, R221, 0xc4, RZ ;  /* 0x000000c4dd8c7810 */ /* 0x000fc40007ffe0ff */
[----:B------:R-:W-:Y:S01]  /*2110*/  STL [R1+0x121c], R20 ;  /* 0x00121c1401007387 */ /* 0x000fe20000100800 */
[C---:B------:R-:W-:Y:S01]  /*2120*/  IMAD R155, R247.reuse, R5, R12 ;  /* 0x00000005f79b7224 */ /* 0x040fe200078e020c */
[----:B------:R-:W-:Y:S01]  /*2130*/  IABS R12, R14 ;  /* 0x0000000e000c7213 */ /* 0x000fe20000000000 */
[C---:B------:R-:W-:Y:S01]  /*2140*/  IMAD R190, R247.reuse, R3, R190 ;  /* 0x00000003f7be7224 */ /* 0x040fe200078e02be */
[----:B---3--:R-:W-:Y:S01]  /*2150*/  IABS R14, R7 ;  /* 0x00000007000e7213 */ /* 0x008fe20000000000 */
[----:B------:R-:W-:Y:S01]  /*2160*/  IMAD R55, R247, R2, R8 ;  /* 0x00000002f7377224 */ /* 0x000fe200078e0208 */
[----:B------:R-:W-:Y:S01]  /*2170*/  IABS R8, R18 ;  /* 0x0000001200087213 */ /* 0x000fe20000000000 */
[----:B------:R-:W-:Y:S01]  /*2180*/  IMAD.HI.U32 R3, R249, R10, RZ ;  /* 0x0000000af9037227 */ /* 0x000fe200078e00ff */
[C---:B------:R-:W-:Y:S02]  /*2190*/  IADD3 R18, R221.reuse, 0x42, RZ ;  /* 0x00000042dd127810 */ /* 0x040fe40007ffe0ff */
[C---:B-1----:R-:W-:Y:S01]  /*21a0*/  IADD3 R7, R221.reuse, 0x44, RZ ;  /* 0x00000044dd077810 */ /* 0x042fe20007ffe0ff */
[----:B------:R-:W-:Y:S01]  /*21b0*/  IMAD.MOV R0, RZ, RZ, -R0 ;  /* 0x000000ffff007224 */ /* 0x000fe200078e0a00 */
[----:B------:R-:W-:Y:S01]  /*21c0*/  IADD3 R138, R221, 0xc5, RZ ;  /* 0x000000c5dd8a7810 */ /* 0x000fe20007ffe0ff */
[----:B------:R-:W-:Y:S01]  /*21d0*/  IMAD.HI.U32 R4, R249, R12, RZ ;  /* 0x0000000cf9047227 */ /* 0x000fe200078e00ff */
[----:B------:R1:W-:Y:S01]  /*21e0*/  STL [R1+0x1220], R18 ;  /* 0x0012201201007387 */ /* 0x0003e20000100800 */
[----:B------:R-:W-:-:S02]  /*21f0*/  IABS R208, R7 ;  /* 0x0000000700d07213 */ /* 0x000fc40000000000 */
[----:B------:R-:W-:Y:S01]  /*2200*/  IMAD.MOV R3, RZ, RZ, -R3 ;  /* 0x000000ffff037224 */ /* 0x000fe200078e0a03 */
[----:B------:R-:W-:Y:S01]  /*2210*/  STL [R1+0x1228], R16 ;  /* 0x0012281001007387 */ /* 0x000fe20000100800 */
[----:B------:R-:W-:Y:S01]  /*2220*/  IMAD R59, R247, R0, R6 ;  /* 0x00000000f73b7224 */ /* 0x000fe200078e0206 */
[----:B------:R-:W-:Y:S01]  /*2230*/  IABS R6, R22 ;  /* 0x0000001600067213 */ /* 0x000fe20000000000 */
[----:B------:R-:W-:Y:S01]  /*2240*/  IMAD.HI.U32 R2, R249, R8, RZ ;  /* 0x00000008f9027227 */ /* 0x000fe200078e00ff */
[----:B------:R3:W-:Y:S01]  /*2250*/  STL [R1+0x1230], R7 ;  /* 0x0012300701007387 */ /* 0x0007e20000100800 */
[C---:B--2---:R-:W-:Y:S02]  /*2260*/  IADD3 R22, R221.reuse, 0x54, RZ ;  /* 0x00000054dd167810 */ /* 0x044fe40007ffe0ff */
[----:B------:R-:W-:Y:S01]  /*2270*/  IMAD.MOV R4, RZ, RZ, -R4 ;  /* 0x000000ffff047224 */ /* 0x000fe200078e0a04 */
[----:B------:R-:W-:Y:S01]  /*2280*/  IADD3 R136, R221, 0xc6, RZ ;  /* 0x000000c6dd887810 */ /* 0x000fe20007ffe0ff */
[----:B------:R-:W-:Y:S01]  /*2290*/  IMAD R61, R247, R3, R10 ;  /* 0x00000003f73d7224 */ /* 0x000fe200078e020a */
[----:B------:R-:W-:Y:S01]  /*22a0*/  IABS R10, R18 ;  /* 0x00000012000a7213 */ /* 0x000fe20000000000 */
[----:B------:R-:W-:Y:S01]  /*22b0*/  IMAD.MOV R2, RZ, RZ, -R2 ;  /* 0x000000ffff027224 */ /* 0x000fe200078e0a02 */
[----:B-1----:R-:W-:Y:S01]  /*22c0*/  IADD3 R18, R221, 0x46, RZ ;  /* 0x00000046dd127810 */ /* 0x002fe20007ffe0ff */
[----:B------:R-:W-:Y:S01]  /*22d0*/  IMAD.HI.U32 R0, R249, R6, RZ ;  /* 0x00000006f9007227 */ /* 0x000fe200078e00ff */
[----:B---3--:R-:W-:-:S02]  /*22e0*/  IADD3 R7, R221, 0x49, RZ ;  /* 0x00000049dd077810 */ /* 0x008fc40007ffe0ff */
[----:B------:R-:W-:Y:S01]  /*22f0*/  IADD3 R154, R221, 0xc7, RZ ;  /* 0x000000c7dd9a7810 */ /* 0x000fe20007ffe0ff */
[----:B------:R-:W-:Y:S01]  /*2300*/  IMAD R157, R247, R4, R12 ;  /* 0x00000004f79d7224 */ /* 0x000fe200078e020c */
[----:B------:R-:W-:Y:S01]  /*2310*/  IABS R12, R16 ;  /* 0x00000010000c7213 */ /* 0x000fe20000000000 */
[----:B------:R-:W-:Y:S01]  /*2320*/  IMAD.HI.U32 R5, R249, R14, RZ ;  /* 0x0000000ef9057227 */ /* 0x000fe200078e00ff */
[C---:B------:R-:W-:Y:S02]  /*2330*/  IADD3 R16, R221.reuse, 0x47, RZ ;  /* 0x00000047dd107810 */ /* 0x040fe40007ffe0ff */
[----:B------:R-:W-:Y:S01]  /*2340*/  IADD3 R152, R221, 0xc8, RZ ;  /* 0x000000c8dd987810 */ /* 0x000fe20007ffe0ff */
[----:B------:R-:W-:Y:S01]  /*2350*/  IMAD R201, R247, R2, R8 ;  /* 0x00000002f7c97224 */ /* 0x000fe200078e0208 */
[----:B------:R-:W-:Y:S01]  /*2360*/  IABS R8, R20 ;  /* 0x0000001400087213 */ /* 0x000fe20000000000 */
[----:B------:R-:W-:Y:S01]  /*2370*/  IMAD.HI.U32 R3, R249, R10, RZ ;  /* 0x0000000af9037227 */ /* 0x000fe200078e00ff */
[----:B------:R-:W-:-:S02]  /*2380*/  IADD3 R20, R221, 0x45, RZ ;  /* 0x00000045dd147810 */ /* 0x000fc40007ffe0ff */
[C---:B------:R-:W-:Y:S01]  /*2390*/  IADD3 R146, R221.reuse, 0xcb, RZ ;  /* 0x000000cbdd927810 */ /* 0x040fe20007ffe0ff */
[----:B------:R-:W-:Y:S01]  /*23a0*/  IMAD.MOV R0, RZ, RZ, -R0 ;  /* 0x000000ffff007224 */ /* 0x000fe200078e0a00 */
[----:B------:R-:W-:Y:S01]  /*23b0*/  IADD3 R150, R221, 0xc9, RZ ;  /* 0x000000c9dd967810 */ /* 0x000fe20007ffe0ff */
[----:B------:R-:W-:Y:S01]  /*23c0*/  IMAD.MOV R5, RZ, RZ, -R5 ;  /* 0x000000ffff057224 */ /* 0x000fe200078e0a05 */
[----:B------:R1:W-:Y:S01]  /*23d0*/  STL [R1+0x1234], R20 ;  /* 0x0012341401007387 */ /* 0x0003e20000100800 */
[----:B------:R-:W-:Y:S01]  /*23e0*/  IMAD.HI.U32 R4, R249, R12, RZ ;  /* 0x0000000cf9047227 */ /* 0x000fe200078e00ff */
[C---:B------:R-:W-:Y:S02]  /*23f0*/  IADD3 R148, R221.reuse, 0xca, RZ ;  /* 0x000000cadd947810 */ /* 0x040fe40007ffe0ff */
[----:B------:R-:W-:Y:S01]  /*2400*/  STL [R1+0x1238], R18 ;  /* 0x0012381201007387 */ /* 0x000fe20000100800 */
[----:B------:R-:W-:Y:S01]  /*2410*/  IMAD.MOV R3, RZ, RZ, -R3 ;  /* 0x000000ffff037224 */ /* 0x000fe200078e0a03 */
[----:B------:R-:W-:Y:S01]  /*2420*/  IADD3 R164, R221, 0xcc, RZ ;  /* 0x000000ccdda47810 */ /* 0x000fe20007ffe0ff */
[----:B------:R-:W-:Y:S01]  /*2430*/  IMAD R191, R247, R0, R6 ;  /* 0x00000000f7bf7224 */ /* 0x000fe200078e0206 */
[----:B------:R-:W-:Y:S01]  /*2440*/  IABS R6, R20 ;  /* 0x0000001400067213 */ /* 0x000fe20000000000 */
[----:B------:R-:W-:Y:S01]  /*2450*/  IMAD.HI.U32 R2, R249, R8, RZ ;  /* 0x00000008f9027227 */ /* 0x000fe200078e00ff */
[C---:B-1----:R-:W-:Y:S01]  /*2460*/  IADD3 R20, R221.reuse, 0x4a, RZ ;  /* 0x0000004add147810 */ /* 0x042fe20007ffe0ff */
[----:B------:R1:W-:Y:S01]  /*2470*/  STL [R1+0x123c], R16 ;  /* 0x00123c1001007387 */ /* 0x0003e20000100800 */
[----:B------:R-:W-:Y:S01]  /*2480*/  IADD3 R162, R221, 0xcd, RZ ;  /* 0x000000cddda27810 */ /* 0x000fe20007ffe0ff */
[----:B------:R-:W-:Y:S01]  /*2490*/  IMAD R63, R247, R5, R14 ;  /* 0x00000005f73f7224 */ /* 0x000fe200078e020e */
[C---:B------:R-:W-:Y:S01]  /*24a0*/  IADD3 R14, R221.reuse, 0x48, RZ ;  /* 0x00000048dd0e7810 */ /* 0x040fe20007ffe0ff */
[----:B------:R-:W-:Y:S01]  /*24b0*/  IMAD.MOV R4, RZ, RZ, -R4 ;  /* 0x000000ffff047224 */ /* 0x000fe200078e0a04 */
[----:B------:R-:W-:Y:S01]  /*24c0*/  IADD3 R160, R221, 0xce, RZ ;  /* 0x000000cedda07810 */ /* 0x000fe20007ffe0ff */
[----:B------:R-:W-:Y:S01]  /*24d0*/  IMAD R159, R247, R3, R10 ;  /* 0x00000003f79f7224 */ /* 0x000fe200078e020a */
[----:B------:R-:W-:Y:S01]  /*24e0*/  IABS R10, R16 ;  /* 0x00000010000a7213 */ /* 0x000fe20000000000 */
[----:B------:R-:W-:Y:S01]  /*24f0*/  IMAD.HI.U32 R5, R249, R208, RZ ;  /* 0x000000d0f9057227 */ /* 0x000fe200078e00ff */
[----:B------:R-:W-:Y:S01]  /*2500*/  IABS R192, R14 ;  /* 0x0000000e00c07213 */ /* 0x000fe20000000000 */
[----:B------:R2:W-:Y:S01]  /*2510*/  STL [R1+0x1244], R14 ;  /* 0x0012440e01007387 */ /* 0x0005e20000100800 */
[C---:B-1----:R-:W-:Y:S01]  /*2520*/  IADD3 R16, R221.reuse, 0x4c, RZ ;  /* 0x0000004cdd107810 */ /* 0x042fe20007ffe0ff */
[----:B------:R-:W-:Y:S01]  /*2530*/  IMAD.MOV R2, RZ, RZ, -R2 ;  /* 0x000000ffff027224 */ /* 0x000fe200078e0a02 */
[----:B------:R-:W-:Y:S01]  /*2540*/  IADD3 R158, R221, 0xcf, RZ ;  /* 0x000000cfdd9e7810 */ /* 0x000fe20007ffe0ff */
[----:B------:R-:W-:Y:S01]  /*2550*/  IMAD.HI.U32 R0, R249, R6, RZ ;  /* 0x00000006f9007227 */ /* 0x000fe200078e00ff */
[----:B------:R1:W-:Y:S01]  /*2560*/  STL [R1+0x124c], R7 ;  /* 0x00124c0701007387 */ /* 0x0003e20000100800 */
[----:B------:R-:W-:-:S02]  /*2570*/  IABS R202, R16 ;  /* 0x0000001000ca7213 */ /* 0x000fc40000000000 */
[----:B------:R-:W-:Y:S01]  /*2580*/  IMAD R67, R247, R4, R12 ;  /* 0x00000004f7437224 */ /* 0x000fe200078e020c */
[----:B------:R-:W-:Y:S01]  /*2590*/  IABS R12, R7 ;  /* 0x00000007000c7213 */ /* 0x000fe20000000000 */
[----:B------:R-:W-:Y:S01]  /*25a0*/  IMAD.MOV R5, RZ, RZ, -R5 ;  /* 0x000000ffff057224 */ /* 0x000fe200078e0a05 */
[----:B--2---:R-:W-:Y:S01]  /*25b0*/  IADD3 R14, R221, 0x4d, RZ ;  /* 0x0000004ddd0e7810 */ /* 0x004fe20007ffe0ff */
        /* <DEDUP_REMOVED lines=20> */
[----:B------:R-:W-:Y:S01]  /*2700*/  IMAD.HI.U32 R2, R249, R8, RZ ;  /* 0x00000008f9027227 */ /* 0x000fe200078e00ff */
[C---:B-1----:R-:W-:Y:S01]  /*2710*/  IADD3 R20, R221.reuse, 0x4f, RZ ;  /* 0x0000004fdd147810 */ /* 0x042fe20007ffe0ff */
[----:B------:R1:W-:Y:S01]  /*2720*/  STL [R1+0x1264], R7 ;  /* 0x0012640701007387 */ /* 0x0003e20000100800 */
[C---:B--2---:R-:W-:Y:S01]  /*2730*/  IADD3 R16, R221.reuse, 0x51, RZ ;  /* 0x00000051dd107810 */ /* 0x044fe20007ffe0ff */
[----:B------:R-:W-:Y:S01]  /*2740*/  IMAD.MOV R5, RZ, RZ, -R5 ;  /* 0x000000ffff057224 */ /* 0x000fe200078e0a05 */
[----:B------:R-:W-:Y:S01]  /*2750*/  IADD3 R170, R221, 0xd3, RZ ;  /* 0x000000d3ddaa7810 */ /* 0x000fe20007ffe0ff */
[----:B------:R-:W-:Y:S01]  /*2760*/  IMAD R71, R247, R3, R10 ;  /* 0x00000003f7477224 */ /* 0x000fe200078e020a */
[----:B------:R-:W-:Y:S01]  /*2770*/  IABS R10, R14 ;  /* 0x0000000e000a7213 */ /* 0x000fe20000000000 */
[----:B------:R-:W-:Y:S01]  /*2780*/  IMAD.MOV R4, RZ, RZ, -R4 ;  /* 0x000000ffff047224 */ /* 0x000fe200078e0a04 */
[----:B---3--:R-:W-:Y:S01]  /*2790*/  IADD3 R14, R221, 0x52, RZ ;  /* 0x00000052dd0e7810 */ /* 0x008fe20007ffe0ff */
[----:B------:R-:W-:Y:S01]  /*27a0*/  IMAD.MOV R2, RZ, RZ, -R2 ;  /* 0x000000ffff027224 */ /* 0x000fe200078e0a02 */
[----:B------:R2:W-:Y:S01]  /*27b0*/  STL [R1+0x1268], R20 ;  /* 0x0012681401007387 */ /* 0x0005e20000100800 */
[----:B------:R-:W-:Y:S01]  /*27c0*/  IMAD.HI.U32 R0, R249, R6, RZ ;  /* 0x00000006f9007227 */ /* 0x000fe200078e00ff */
[----:B------:R-:W-:-:S02]  /*27d0*/  IADD3 R168, R221, 0xd4, RZ ;  /* 0x000000d4dda87810 */ /* 0x000fc40007ffe0ff */
[----:B------:R-:W-:Y:S01]  /*27e0*/  IADD3 R216, R221, 0xd6, RZ ;  /* 0x000000d6ddd87810 */ /* 0x000fe20007ffe0ff */
[C---:B------:R-:W-:Y:S01]  /*27f0*/  IMAD R73, R247.reuse, R5, R12 ;  /* 0x00000005f7497224 */ /* 0x040fe200078e020c */
[----:B------:R-:W-:Y:S01]  /*2800*/  IABS R12, R7 ;  /* 0x00000007000c7213 */ /* 0x000fe20000000000 */
[----:B------:R-:W-:Y:S01]  /*2810*/  IMAD R192, R247, R4, R192 ;  /* 0x00000004f7c07224 */ /* 0x000fe200078e02c0 */
[----:B-1----:R-:W-:Y:S01]  /*2820*/  IADD3 R7, R221, 0x53, RZ ;  /* 0x00000053dd077810 */ /* 0x002fe20007ffe0ff */
[----:B------:R-:W-:Y:S01]  /*2830*/  IMAD R161, R247, R2, R8 ;  /* 0x00000002f7a17224 */ /* 0x000fe200078e0208 */
[----:B------:R-:W-:Y:S01]  /*2840*/  IABS R8, R18 ;  /* 0x0000001200087213 */ /* 0x000fe20000000000 */
        /* <DEDUP_REMOVED lines=21> */
[----:B------:R-:W-:Y:S01]  /*29a0*/  IMAD R77, R247, R4, R10 ;  /* 0x00000004f74d7224 */ /* 0x000fe200078e020a */
[----:B------:R-:W-:Y:S01]  /*29b0*/  IABS R10, R16 ;  /* 0x00000010000a7213 */ /* 0x000fe20000000000 */
[----:B------:R-:W-:Y:S01]  /*29c0*/  IMAD.MOV R3, RZ, RZ, -R3 ;  /* 0x000000ffff037224 */ /* 0x000fe200078e0a03 */
[----:B-1----:R-:W-:Y:S01]  /*29d0*/  IADD3 R16, R221, 0x57, RZ ;  /* 0x00000057dd107810 */ /* 0x002fe20007ffe0ff */
        /* <DEDUP_REMOVED lines=13> */
[C---:B--2---:R-:W-:Y:S01]  /*2ab0*/  IADD3 R7, R221.reuse, 0x58, RZ ;  /* 0x00000058dd077810 */ /* 0x044fe20007ffe0ff */
        /* <DEDUP_REMOVED lines=11> */
[----:B-1----:R-:W-:Y:S02]  /*2b70*/  IADD3 R22, R221, 0x5e, RZ ;  /* 0x0000005edd167810 */ /* 0x002fe40007ffe0ff */
[----:B------:R-:W-:Y:S02]  /*2b80*/  IMAD.MOV R4, RZ, RZ, -R4 ;  /* 0x000000ffff047224 */ /* 0x000fe400078e0a04 */
[----:B------:R-:W-:Y:S01]  /*2b90*/  IMAD R81, R247, R3, R10 ;  /* 0x00000003f7517224 */ /* 0x000fe200078e020a */
[----:B------:R-:W-:Y:S01]  /*2ba0*/  IABS R10, R18 ;  /* 0x00000012000a7213 */ /* 0x000fe20000000000 */
[----:B------:R-:W-:Y:S01]  /*2bb0*/  IMAD.MOV R2, RZ, RZ, -R2 ;  /* 0x000000ffff027224 */ /* 0x000fe200078e0a02 */
[----:B--2---:R-:W-:Y:S01]  /*2bc0*/  IADD3 R18, R221, 0x5a, RZ ;  /* 0x0000005add127810 */ /* 0x004fe20007ffe0ff */
[----:B------:R-:W-:Y:S01]  /*2bd0*/  IMAD.HI.U32 R0, R249, R6, RZ ;  /* 0x00000006f9007227 */ /* 0x000fe200078e00ff */
[----:B---3--:R-:W-:-:S03]  /*2be0*/  IADD3 R7, R221, 0x5d, RZ ;  /* 0x0000005ddd077810 */ /* 0x008fc60007ffe0ff */
[----:B------:R-:W-:Y:S01]  /*2bf0*/  IMAD R167, R247, R4, R12 ;  /* 0x00000004f7a77224 */ /* 0x000fe200078e020c */
[----:B------:R-:W-:Y:S01]  /*2c00*/  IABS R12, R16 ;  /* 0x00000010000c7213 */ /* 0x000fe20000000000 */
[----:B------:R-:W-:Y:S01]  /*2c10*/  IMAD.HI.U32 R5, R249, R14, RZ ;  /* 0x0000000ef9057227 */ /* 0x000fe200078e00ff */
[----:B------:R-:W-:-:S03]  /*2c20*/  IADD3 R16, R221, 0x5b, RZ ;  /* 0x0000005bdd107810 */ /* 0x000fc60007ffe0ff */
[----:B------:R-:W-:Y:S01]  /*2c30*/  IMAD R193, R247, R2, R8 ;  /* 0x00000002f7c17224 */ /* 0x000fe200078e0208 */
[----:B------:R-:W-:Y:S01]  /*2c40*/  IABS R8, R20 ;  /* 0x0000001400087213 */ /* 0x000fe20000000000 */
[----:B------:R-:W-:Y:S01]  /*2c50*/  IMAD.HI.U32 R3, R249, R10, RZ ;  /* 0x0000000af9037227 */ /* 0x000fe200078e00ff */
[----:B------:R-:W-:-:S03]  /*2c60*/  IADD3 R20, R221, 0x59, RZ ;  /* 0x00000059dd147810 */ /* 0x000fc60007ffe0ff */
[----:B------:R-:W-:Y:S02]  /*2c70*/  IMAD.MOV R0, RZ, RZ, -R0 ;  /* 0x000000ffff007224 */ /* 0x000fe400078e0a00 */
[----:B------:R-:W-:Y:S01]  /*2c80*/  IMAD.MOV R5, RZ, RZ, -R5 ;  /* 0x000000ffff057224 */ /* 0x000fe200078e0a05 */
[----:B------:R1:W-:Y:S01]  /*2c90*/  STL [R1+0x12b4], R20 ;  /* 0x0012b41401007387 */ /* 0x0003e20000100800 */
[----:B------:R-:W-:-:S03]  /*2ca0*/  IMAD.HI.U32 R4, R249, R12, RZ ;  /* 0x0000000cf9047227 */ /* 0x000fc600078e00ff */
[----:B------:R-:W-:Y:S01]  /*2cb0*/  STL [R1+0x12b8], R18 ;  /* 0x0012b81201007387 */ /* 0x000fe20000100800 */
[----:B------:R-:W-:Y:S02]  /*2cc0*/  IMAD.MOV R3, RZ, RZ, -R3 ;  /* 0x000000ffff037224 */ /* 0x000fe400078e0a03 */
[----:B------:R-:W-:Y:S01]  /*2cd0*/  IMAD R209, R247, R0, R6 ;  /* 0x00000000f7d17224 */ /* 0x000fe200078e0206 */
[----:B------:R-:W-:Y:S01]  /*2ce0*/  IABS R6, R20 ;  /* 0x0000001400067213 */ /* 0x000fe20000000000 */
[----:B------:R-:W-:Y:S01]  /*2cf0*/  IMAD.HI.U32 R2, R249, R8, RZ ;  /* 0x00000008f9027227 */ /* 0x000fe200078e00ff */
[----:B------:R2:W-:Y:S01]  /*2d00*/  STL [R1+0x12bc], R16 ;  /* 0x0012bc1001007387 */ /* 0x0005e20000100800 */
[----:B-1----:R-:W-:Y:S02]  /*2d10*/  IADD3 R20, R221, 0x5f, RZ ;  /* 0x0000005fdd147810 */ /* 0x002fe40007ffe0ff */
[----:B------:R-:W-:Y:S01]  /*2d20*/  IMAD R83, R247, R5, R14 ;  /* 0x00000005f7537224 */ /* 0x000fe200078e020e */
[----:B------:R-:W-:Y:S01]  /*2d30*/  IADD3 R14, R221, 0x5c, RZ ;  /* 0x0000005cdd0e7810 */ /* 0x000fe20007ffe0ff */
[----:B------:R-:W-:-:S02]  /*2d40*/  IMAD.MOV R4, RZ, RZ, -R4 ;  /* 0x000000ffff047224 */ /* 0x000fc400078e0a04 */
[----:B------:R-:W-:Y:S01]  /*2d50*/  IMAD R169, R247, R3, R10 ;  /* 0x00000003f7a97224 */ /* 0x000fe200078e020a */
[----:B------:R-:W-:Y:S01]  /*2d60*/  IABS R10, R16 ;  /* 0x00000010000a7213 */ /* 0x000fe20000000000 */
[----:B------:R-:W-:Y:S01]  /*2d70*/  IMAD.HI.U32 R5, R249, R194, RZ ;  /* 0x000000c2f9057227 */ /* 0x000fe200078e00ff */
[----:B------:R1:W-:Y:S01]  /*2d80*/  STL [R1+0x12d0], R14 ;  /* 0x0012d00e01007387 */ /* 0x0003e20000100800 */
[----:B--2---:R-:W-:Y:S02]  /*2d90*/  IADD3 R16, R221, 0x61, RZ ;  /* 0x00000061dd107810 */ /* 0x004fe40007ffe0ff */
[----:B------:R-:W-:Y:S01]  /*2da0*/  IMAD.MOV R2, RZ, RZ, -R2 ;  /* 0x000000ffff027224 */ /* 0x000fe200078e0a02 */
[----:B------:R2:W-:Y:S01]  /*2db0*/  STL [R1+0x12d8], R7 ;  /* 0x0012d80701007387 */ /* 0x0005e20000100800 */
[----:B------:R-:W-:-:S03]  /*2dc0*/  IMAD.HI.U32 R0, R249, R6, RZ ;  /* 0x00000006f9007227 */ /* 0x000fc600078e00ff */
[----:B------:R3:W-:Y:S01]  /*2dd0*/  STL [R1+0x12dc], R22 ;  /* 0x0012dc1601007387 */ /* 0x0007e20000100800 */
[C---:B------:R-:W-:Y:S01]  /*2de0*/  IMAD R87, R247.reuse, R4, R12 ;  /* 0x00000004f7577224 */ /* 0x040fe200078e020c */
[----:B------:R-:W-:Y:S01]  /*2df0*/  IABS R12, R14 ;  /* 0x0000000e000c7213 */ /* 0x000fe20000000000 */
[----:B------:R-:W-:Y:S01]  /*2e00*/  IMAD.MOV R5, RZ, RZ, -R5 ;  /* 0x000000ffff057224 */ /* 0x000fe200078e0a05 */
[----:B-1----:R-:W-:Y:S01]  /*2e10*/  IABS R14, R7 ;  /* 0x00000007000e7213 */ /* 0x002fe20000000000 */
[----:B------:R-:W-:Y:S01]  /*2e20*/  IMAD R85, R247, R2, R8 ;  /* 0x00000002f7557224 */ /* 0x000fe200078e0208 */
[----:B------:R-:W-:Y:S01]  /*2e30*/  IABS R8, R18 ;  /* 0x0000001200087213 */ /* 0x000fe20000000000 */
[----:B------:R-:W-:Y:S01]  /*2e40*/  IMAD.HI.U32 R3, R249, R10, RZ ;  /* 0x0000000af9037227 */ /* 0x000fe200078e00ff */
[C---:B------:R-:W-:Y:S01]  /*2e50*/  IADD3 R18, R221.reuse, 0x60, RZ ;  /* 0x00000060dd127810 */ /* 0x040fe20007ffe0ff */
[----:B------:R-:W-:Y:S01]  /*2e60*/  STL [R1+0x12e0], R20 ;  /* 0x0012e01401007387 */ /* 0x000fe20000100800 */
[----:B--2---:R-:W-:Y:S01]  /*2e70*/  IADD3 R7, R221, 0x62, RZ ;  /* 0x00000062dd077810 */ /* 0x004fe20007ffe0ff */
[----:B------:R-:W-:-:S02]  /*2e80*/  IMAD.MOV R0, RZ, RZ, -R0 ;  /* 0x000000ffff007224 */ /* 0x000fc400078e0a00 */
[----:B------:R-:W-:Y:S01]  /*2e90*/  IMAD R194, R247, R5, R194 ;  /* 0x00000005f7c27224 */ /* 0x000fe200078e02c2 */
[----:B------:R1:W-:Y:S01]  /*2ea0*/  STL [R1+0x12e4], R18 ;  /* 0x0012e41201007387 */ /* 0x0003e20000100800 */
[----:B------:R-:W-:Y:S02]  /*2eb0*/  IMAD.MOV R3, RZ, RZ, -R3 ;  /* 0x000000ffff037224 */ /* 0x000fe400078e0a03 */
[----:B------:R-:W-:Y:S01]  /*2ec0*/  IMAD.HI.U32 R5, R249, R14, RZ ;  /* 0x0000000ef9057227 */ /* 0x000fe200078e00ff */
[----:B------:R-:W-:Y:S03]  /*2ed0*/  STL [R1+0x12fc], R16 ;  /* 0x0012fc1001007387 */ /* 0x000fe60000100800 */
[----:B------:R-:W-:Y:S01]  /*2ee0*/  IMAD R89, R247, R0, R6 ;  /* 0x00000000f7597224 */ /* 0x000fe200078e0206 */
[----:B------:R-:W-:Y:S01]  /*2ef0*/  IABS R6, R22 ;  /* 0x0000001600067213 */ /* 0x000fe20000000000 */
[----:B------:R-:W-:Y:S01]  /*2f00*/  IMAD.HI.U32 R2, R249, R8, RZ ;  /* 0x00000008f9027227 */ /* 0x000fe200078e00ff */
[----:B---3--:R-:W-:Y:S01]  /*2f10*/  IADD3 R22, R221, 0x63, RZ ;  /* 0x00000063dd167810 */ /* 0x008fe20007ffe0ff */
[----:B------:R2:W-:Y:S02]  /*2f20*/  STL [R1+0x1300], R7 ;  /* 0x0013000701007387 */ /* 0x0005e40000100800 */
[----:B------:R-:W-:Y:S01]  /*2f30*/  IMAD R91, R247, R3, R10 ;  /* 0x00000003f75b7224 */ /* 0x000fe200078e020a */
[----:B------:R-:W-:Y:S01]  /*2f40*/  IABS R10, R18 ;  /* 0x00000012000a7213 */ /* 0x000fe20000000000 */
[----:B------:R-:W-:Y:S01]  /*2f50*/  IMAD.MOV R5, RZ, RZ, -R5 ;  /* 0x000000ffff057224 */ /* 0x000fe200078e0a05 */
[----:B-1----:R-:W-:Y:S01]  /*2f60*/  IADD3 R18, R221, 0x65, RZ ;  /* 0x00000065dd127810 */ /* 0x002fe20007ffe0ff */
[----:B------:R-:W-:Y:S01]  /*2f70*/  IMAD.HI.U32 R4, R249, R12, RZ ;  /* 0x0000000cf9047227 */ /* 0x000fe200078e00ff */
[----:B------:R1:W-:Y:S03]  /*2f80*/  STL [R1+0x1304], R22 ;  /* 0x0013041601007387 */ /* 0x0003e60000100800 */
[----:B------:R-:W-:-:S02]  /*2f90*/  IMAD.MOV R2, RZ, RZ, -R2 ;  /* 0x000000ffff027224 */ /* 0x000fc400078e0a02 */
[----:B------:R-:W-:-:S04]  /*2fa0*/  IMAD.HI.U32 R0, R249, R6, RZ ;  /* 0x00000006f9007227 */ /* 0x000fc800078e00ff */
[----:B------:R-:W-:Y:S01]  /*2fb0*/  IMAD R93, R247, R5, R14 ;  /* 0x00000005f75d7224 */ /* 0x000fe200078e020e */
[----:B------:R-:W-:Y:S01]  /*2fc0*/  IABS R14, R7 ;  /* 0x00000007000e7213 */ /* 0x000fe20000000000 */
[----:B------:R-:W-:Y:S01]  /*2fd0*/  IMAD.MOV R4, RZ, RZ, -R4 ;  /* 0x000000ffff047224 */ /* 0x000fe200078e0a04 */
[----:B--2---:R-:W-:Y:S01]  /*2fe0*/  IADD3 R7, R221, 0x67, RZ ;  /* 0x00000067dd077810 */ /* 0x004fe20007ffe0ff */
[----:B------:R-:W-:Y:S01]  /*2ff0*/  IMAD R171, R247, R2, R8 ;  /* 0x00000002f7ab7224 */ /* 0x000fe200078e0208 */
[----:B------:R-:W-:Y:S01]  /*3000*/  IABS R8, R20 ;  /* 0x0000001400087213 */ /* 0x000fe20000000000 */
[----:B------:R-:W-:Y:S01]  /*3010*/  IMAD.HI.U32 R3, R249, R10, RZ ;  /* 0x0000000af9037227 */ /* 0x000fe200078e00ff */
[----:B------:R-:W-:-:S03]  /*3020*/  IADD3 R20, R221, 0x64, RZ ;  /* 0x00000064dd147810 */ /* 0x000fc60007ffe0ff */
[----:B------:R-:W-:Y:S01]  /*3030*/  IMAD.MOV R0, RZ, RZ, -R0 ;  /* 0x000000ffff007224 */ /* 0x000fe200078e0a00 */
[----:B------:R-:W-:Y:S01]  /*3040*/  IABS R186, R20 ;  /* 0x0000001400ba7213 */ /* 0x000fe20000000000 */
[----:B------:R-:W-:Y:S01]  /*3050*/  IMAD R203, R247, R4, R12 ;  /* 0x00000004f7cb7224 */ /* 0x000fe200078e020c */
[----:B------:R-:W-:Y:S01]  /*3060*/  IABS R12, R16 ;  /* 0x00000010000c7213 */ /* 0x000fe20000000000 */
[----:B------:R-:W-:Y:S01]  /*3070*/  IMAD.MOV R3, RZ, RZ, -R3 ;  /* 0x000000ffff037224 */ /* 0x000fe200078e0a03 */
[----:B------:R-:W-:Y:S01]  /*3080*/  IADD3 R16, R221, 0x66, RZ ;  /* 0x00000066dd107810 */ /* 0x000fe20007ffe0ff */
[----:B------:R-:W-:Y:S01]  /*3090*/  IMAD.HI.U32 R5, R249, R14, RZ ;  /* 0x0000000ef9057227 */ /* 0x000fe200078e00ff */
[----:B------:R2:W-:Y:S02]  /*30a0*/  STL [R1+0x1308], R20 ;  /* 0x0013081401007387 */ /* 0x0005e40000100800 */
[----:B------:R-:W-:Y:S01]  /*30b0*/  IABS R176, R16 ;  /* 0x0000001000b07213 */ /* 0x000fe20000000000 */
[----:B------:R-:W-:Y:S01]  /*30c0*/  IMAD R173, R247, R0, R6 ;  /* 0x00000000f7ad7224 */ /* 0x000fe200078e0206 */
[----:B------:R-:W-:Y:S01]  /*30d0*/  IABS R6, R22 ;  /* 0x0000001600067213 */ /* 0x000fe20000000000 */
[----:B------:R-:W-:Y:S01]  /*30e0*/  IMAD.HI.U32 R2, R249, R8, RZ ;  /* 0x00000008f9027227 */ /* 0x000fe200078e00ff */
[----:B------:R-:W-:Y:S01]  /*30f0*/  STL [R1+0x130c], R18 ;  /* 0x00130c1201007387 */ /* 0x000fe20000100800 */
[----:B-1----:R-:W-:-:S02]  /*3100*/  IADD3 R22, R221, 0x89, RZ ;  /* 0x00000089dd167810 */ /* 0x002fc40007ffe0ff */
[----:B------:R-:W-:Y:S01]  /*3110*/  IMAD R195, R247, R3, R10 ;  /* 0x00000003f7c37224 */ /* 0x000fe200078e020a */
[----:B------:R-:W-:Y:S01]  /*3120*/  IABS R10, R7 ;  /* 0x00000007000a7213 */ /* 0x000fe20000000000 */
[----:B------:R-:W-:Y:S01]  /*3130*/  IMAD.MOV R5, RZ, RZ, -R5 ;  /* 0x000000ffff057224 */ /* 0x000fe200078e0a05 */
[----:B------:R1:W-:Y:S01]  /*3140*/  STL [R1+0x1324], R16 ;  /* 0x0013241001007387 */ /* 0x0003e20000100800 */
[----:B------:R-:W-:Y:S01]  /*3150*/  IMAD.HI.U32 R4, R249, R12, RZ ;  /* 0x0000000cf9047227 */ /* 0x000fe200078e00ff */
[----:B--2---:R-:W-:Y:S02]  /*3160*/  IADD3 R20, R221, 0x72, RZ ;  /* 0x00000072dd147810 */ /* 0x004fe40007ffe0ff */
[----:B------:R2:W-:Y:S01]  /*3170*/  STL [R1+0x1328], R7 ;  /* 0x0013280701007387 */ /* 0x0005e20000100800 */
[----:B------:R-:W-:Y:S02]  /*3180*/  IMAD.MOV R2, RZ, RZ, -R2 ;  /* 0x000000ffff027224 */ /* 0x000fe400078e0a02 */
[----:B------:R-:W-:Y:S01]  /*3190*/  IMAD.HI.U32 R0, R249, R6, RZ ;  /* 0x00000006f9007227 */ /* 0x000fe200078e00ff */
[----:B-1----:R-:W-:-:S03]  /*31a0*/  IADD3 R16, R221, 0x69, RZ ;  /* 0x00000069dd107810 */ /* 0x002fc60007ffe0ff */
[----:B------:R-:W-:Y:S01]  /*31b0*/  IMAD R175, R247, R5, R14 ;  /* 0x00000005f7af7224 */ /* 0x000fe200078e020e */
[C---:B------:R-:W-:Y:S01]  /*31c0*/  IADD3 R14, R221.reuse, 0x6a, RZ ;  /* 0x0000006add0e7810 */ /* 0x040fe20007ffe0ff */
[----:B------:R-:W-:Y:S01]  /*31d0*/  IMAD.MOV R4, RZ, RZ, -R4 ;  /* 0x000000ffff047224 */ /* 0x000fe200078e0a04 */
[----:B--2---:R-:W-:Y:S01]  /*31e0*/  IADD3 R7, R221, 0x6c, RZ ;  /* 0x0000006cdd077810 */ /* 0x004fe20007ffe0ff */
[----:B------:R-:W-:Y:S01]  /*31f0*/  IMAD R95, R247, R2, R8 ;  /* 0x00000002f75f7224 */ /* 0x000fe200078e0208 */
[----:B------:R-:W-:Y:S01]  /*3200*/  IABS R8, R18 ;  /* 0x0000001200087213 */ /* 0x000fe20000000000 */
[----:B------:R-:W-:Y:S01]  /*3210*/  IMAD.HI.U32 R5, R249, R10, RZ ;  /* 0x0000000af9057227 */ /* 0x000fe200078e00ff */
[----:B------:R-:W-:Y:S02]  /*3220*/  IADD3 R18, R221, 0x68, RZ ;  /* 0x00000068dd127810 */ /* 0x000fe40007ffe0ff */
[----:B------:R-:W-:Y:S01]  /*3230*/  IABS R204, R7 ;  /* 0x0000000700cc7213 */ /* 0x000fe20000000000 */
[----:B------:R-:W-:Y:S01]  /*3240*/  IMAD.MOV R0, RZ, RZ, -R0 ;  /* 0x000000ffff007224 */ /* 0x000fe200078e0a00 */
[----:B------:R-:W-:Y:S01]  /*3250*/  IABS R196, R18 ;  /* 0x0000001200c47213 */ /* 0x000fe20000000000 */
[----:B------:R-:W-:Y:S01]  /*3260*/  IMAD.HI.U32 R2, R249, R186, RZ ;  /* 0x000000baf9027227 */ /* 0x000fe200078e00ff */
[----:B------:R1:W-:Y:S03]  /*3270*/  STL [R1+0x132c], R18 ;  /* 0x00132c1201007387 */ /* 0x0003e60000100800 */
[----:B------:R-:W-:Y:S01]  /*3280*/  IMAD R97, R247, R4, R12 ;  /* 0x00000004f7617224 */ /* 0x000fe200078e020c */
[----:B------:R-:W-:Y:S01]  /*3290*/  IADD3 R12, R221, 0x6b, RZ ;  /* 0x0000006bdd0c7810 */ /* 0x000fe20007ffe0ff */
[----:B------:R-:W-:Y:S01]  /*32a0*/  IMAD.MOV R5, RZ, RZ, -R5 ;  /* 0x000000ffff057224 */ /* 0x000fe200078e0a05 */
[----:B------:R2:W-:Y:S01]  /*32b0*/  STL [R1+0x1330], R16 ;  /* 0x0013301001007387 */ /* 0x0005e20000100800 */
[----:B------:R-:W-:Y:S01]  /*32c0*/  IMAD.HI.U32 R4, R249, R176, RZ ;  /* 0x000000b0f9047227 */ /* 0x000fe200078e00ff */
[----:B-1----:R-:W-:-:S03]  /*32d0*/  IADD3 R18, R221, 0x6d, RZ ;  /* 0x0000006ddd127810 */ /* 0x002fc60007ffe0ff */
[----:B------:R-:W-:Y:S01]  /*32e0*/  IMAD R99, R247, R0, R6 ;  /* 0x00000000f7637224 */ /* 0x000fe200078e0206 */
[----:B------:R-:W-:Y:S01]  /*32f0*/  IABS R6, R16 ;  /* 0x0000001000067213 */ /* 0x000fe20000000000 */
[----:B------:R-:W-:Y:S01]  /*3300*/  IMAD.HI.U32 R3, R249, R8, RZ ;  /* 0x00000008f9037227 */ /* 0x000fe200078e00ff */
[----:B------:R-:W-:Y:S01]  /*3310*/  STL [R1+0x1334], R14 ;  /* 0x0013340e01007387 */ /* 0x000fe20000100800 */
[----:B--2---:R-:W-:Y:S02]  /*3320*/  IADD3 R16, R221, 0x6e, RZ ;  /* 0x0000006edd107810 */ /* 0x004fe40007ffe0ff */
[----:B------:R-:W-:Y:S01]  /*3330*/  IMAD.MOV R2, RZ, RZ, -R2 ;  /* 0x000000ffff027224 */ /* 0x000fe200078e0a02 */
[----:B------:R1:W-:Y:S01]  /*3340*/  STL [R1+0x134c], R12 ;  /* 0x00134c0c01007387 */ /* 0x0003e20000100800 */
[C---:B------:R-:W-:Y:S01]  /*3350*/  IMAD R103, R247.reuse, R5, R10 ;  /* 0x00000005f7677224 */ /* 0x040fe200078e020a */
[----:B------:R-:W-:Y:S01]  /*3360*/  IABS R10, R12 ;  /* 0x0000000c000a7213 */ /* 0x000fe20000000000 */
[----:B------:R-:W-:Y:S01]  /*3370*/  IMAD.MOV R4, RZ, RZ, -R4 ;  /* 0x000000ffff047224 */ /* 0x000fe200078e0a04 */
[----:B------:R2:W-:Y:S01]  /*3380*/  STL [R1+0x1350], R7 ;  /* 0x0013500701007387 */ /* 0x0005e20000100800 */
[----:B------:R-:W-:Y:S01]  /*3390*/  IMAD.MOV R3, RZ, RZ, -R3 ;  /* 0x000000ffff037224 */ /* 0x000fe200078e0a03 */
[----:B------:R-:W-:Y:S01]  /*33a0*/  IABS R178, R16 ;  /* 0x0000001000b27213 */ /* 0x000fe20000000000 */
[----:B------:R-:W-:Y:S01]  /*33b0*/  IMAD R186, R247, R2, R186 ;  /* 0x00000002f7ba7224 */ /* 0x000fe200078e02ba */
[----:B------:R-:W-:Y:S01]  /*33c0*/  STL [R1+0x1354], R18 ;  /* 0x0013541201007387 */ /* 0x000fe20000100800 */
[----:B------:R-:W-:Y:S01]  /*33d0*/  IMAD.HI.U32 R2, R249, R6, RZ ;  /* 0x00000006f9027227 */ /* 0x000fe200078e00ff */
[----:B-1----:R-:W-:-:S02]  /*33e0*/  IADD3 R12, R221, 0x70, RZ ;  /* 0x00000070dd0c7810 */ /* 0x002fc40007ffe0ff */
[----:B------:R1:W-:Y:S01]  /*33f0*/  STL [R1+0x1358], R16 ;  /* 0x0013581001007387 */ /* 0x0003e20000100800 */
[----:B------:R-:W-:Y:S01]  /*3400*/  IMAD R176, R247, R4, R176 ;  /* 0x00000004f7b07224 */ /* 0x000fe200078e02b0 */
[----:B--2---:R-:W-:Y:S01]  /*3410*/  IADD3 R7, R221, 0x71, RZ ;  /* 0x00000071dd077810 */ /* 0x004fe20007ffe0ff */
[----:B------:R-:W-:Y:S01]  /*3420*/  IMAD R101, R247, R3, R8 ;  /* 0x00000003f7657224 */ /* 0x000fe200078e0208 */
[----:B------:R-:W-:Y:S01]  /*3430*/  IABS R8, R14 ;  /* 0x0000000e00087213 */ /* 0x000fe20000000000 */
[----:B------:R-:W-:Y:S01]  /*3440*/  IMAD.HI.U32 R4, R249, R10, RZ ;  /* 0x0000000af9047227 */ /* 0x000fe200078e00ff */
[----:B------:R-:W-:-:S03]  /*3450*/  IADD3 R14, R221, 0x6f, RZ ;  /* 0x0000006fdd0e7810 */ /* 0x000fc60007ffe0ff */
[----:B------:R-:W-:Y:S01]  /*3460*/  IMAD.MOV R2, RZ, RZ, -R2 ;  /* 0x000000ffff027224 */ /* 0x000fe200078e0a02 */
[----:B-1----:R-:W-:Y:S01]  /*3470*/  IADD3 R16, R221, 0x74, RZ ;  /* 0x00000074dd107810 */ /* 0x002fe20007ffe0ff */
[----:B------:R-:W-:Y:S01]  /*3480*/  IMAD.HI.U32 R0, R249, R196, RZ ;  /* 0x000000c4f9007227 */ /* 0x000fe200078e00ff */
[----:B------:R-:W-:Y:S02]  /*3490*/  STL [R1+0x135c], R14 ;  /* 0x00135c0e01007387 */ /* 0x000fe40000100800 */
[----:B------:R-:W-:Y:S01]  /*34a0*/  IABS R210, R16 ;  /* 0x0000001000d27213 */ /* 0x000fe20000000000 */
[----:B------:R-:W-:Y:S01]  /*34b0*/  IMAD.MOV R4, RZ, RZ, -R4 ;  /* 0x000000ffff047224 */ /* 0x000fe200078e0a04 */
[----:B------:R1:W-:Y:S01]  /*34c0*/  STL [R1+0x1374], R12 ;  /* 0x0013740c01007387 */ /* 0x0003e20000100800 */
[----:B------:R-:W-:Y:S01]  /*34d0*/  IMAD R105, R247, R2, R6 ;  /* 0x00000002f7697224 */ /* 0x000fe200078e0206 */
[----:B------:R-:W-:Y:S01]  /*34e0*/  IABS R6, R18 ;  /* 0x0000001200067213 */ /* 0x000fe20000000000 */
[----:B------:R-:W-:Y:S01]  /*34f0*/  IMAD.HI.U32 R3, R249, R8, RZ ;  /* 0x00000008f9037227 */ /* 0x000fe200078e00ff */
[----:B------:R2:W-:Y:S01]  /*3500*/  STL [R1+0x1378], R7 ;  /* 0x0013780701007387 */ /* 0x0005e20000100800 */
[----:B------:R-:W-:-:S02]  /*3510*/  IADD3 R18, R221, 0x73, RZ ;  /* 0x00000073dd127810 */ /* 0x000fc40007ffe0ff */
[----:B------:R-:W-:Y:S01]  /*3520*/  IMAD.MOV R0, RZ, RZ, -R0 ;  /* 0x000000ffff007224 */ /* 0x000fe200078e0a00 */
[----:B------:R-:W-:Y:S01]  /*3530*/  STL [R1+0x137c], R20 ;  /* 0x00137c1401007387 */ /* 0x000fe20000100800 */
[----:B------:R-:W-:-:S03]  /*3540*/  IMAD.HI.U32 R5, R249, R204, RZ ;  /* 0x000000ccf9057227 */ /* 0x000fc600078e00ff */
[----:B------:R-:W-:Y:S01]  /*3550*/  STL [R1+0x1380], R18 ;  /* 0x0013801201007387 */ /* 0x000fe20000100800 */
[C---:B------:R-:W-:Y:S01]  /*3560*/  IMAD R107, R247.reuse, R4, R10 ;  /* 0x00000004f76b7224 */ /* 0x040fe200078e020a */
[----:B------:R-:W-:Y:S01]  /*3570*/  IABS R10, R12 ;  /* 0x0000000c000a7213 */ /* 0x000fe20000000000 */
[----:B------:R-:W-:Y:S01]  /*3580*/  IMAD.MOV R3, RZ, RZ, -R3 ;  /* 0x000000ffff037224 */ /* 0x000fe200078e0a03 */
[----:B-1----:R-:W-:Y:S01]  /*3590*/  IABS R12, R7 ;  /* 0x00000007000c7213 */ /* 0x002fe20000000000 */
[----:B------:R-:W-:Y:S01]  /*35a0*/  IMAD R196, R247, R0, R196 ;  /* 0x00000000f7c47224 */ /* 0x000fe200078e02c4 */
[----:B--2---:R-:W-:Y:S01]  /*35b0*/  IADD3 R7, R221, 0x76, RZ ;  /* 0x00000076dd077810 */ /* 0x004fe20007ffe0ff */
[----:B------:R-:W-:Y:S01]  /*35c0*/  IMAD.MOV R5, RZ, RZ, -R5 ;  /* 0x000000ffff057224 */ /* 0x000fe200078e0a05 */
[----:B------:R1:W-:Y:S01]  /*35d0*/  STL [R1+0x1388], R16 ;  /* 0x0013881001007387 */ /* 0x0003e20000100800 */
[----:B------:R-:W-:Y:S01]  /*35e0*/  IMAD.HI.U32 R0, R249, R6, RZ ;  /* 0x00000006f9007227 */ /* 0x000fe200078e00ff */
[----:B------:R-:W-:-:S03]  /*35f0*/  IABS R180, R7 ;  /* 0x0000000700b47213 */ /* 0x000fc60000000000 */
[----:B------:R-:W-:-:S04]  /*3600*/  IMAD.HI.U32 R2, R249, R178, RZ ;  /* 0x000000b2f9027227 */ /* 0x000fc800078e00ff */
[C---:B------:R-:W-:Y:S01]  /*3610*/  IMAD R177, R247.reuse, R3, R8 ;  /* 0x00000003f7b17224 */ /* 0x040fe200078e0208 */
[----:B------:R-:W-:Y:S01]  /*3620*/  IABS R8, R14 ;  /* 0x0000000e00087213 */ /* 0x000fe20000000000 */
[----:B------:R-:W-:Y:S01]  /*3630*/  IMAD R204, R247, R5, R204 ;  /* 0x00000005f7cc7224 */ /* 0x000fe200078e02cc */
[C---:B------:R-:W-:Y:S01]  /*3640*/  IADD3 R14, R221.reuse, 0x75, RZ ;  /* 0x00000075dd0e7810 */ /* 0x040fe20007ffe0ff */
[----:B------:R-:W-:Y:S01]  /*3650*/  IMAD.MOV R0, RZ, RZ, -R0 ;  /* 0x000000ffff007224 */ /* 0x000fe200078e0a00 */
[----:B-1----:R-:W-:Y:S01]  /*3660*/  IADD3 R16, R221, 0x7c, RZ ;  /* 0x0000007cdd107810 */ /* 0x002fe20007ffe0ff */
[----:B------:R-:W-:Y:S02]  /*3670*/  IMAD.MOV R2, RZ, RZ, -R2 ;  /* 0x000000ffff027224 */ /* 0x000fe400078e0a02 */
[----:B------:R-:W-:Y:S01]  /*3680*/  IMAD.HI.U32 R5, R249, R12, RZ ;  /* 0x0000000cf9057227 */ /* 0x000fe200078e00ff */
[----:B------:R1:W-:Y:S01]  /*3690*/  STL [R1+0x139c], R14 ;  /* 0x00139c0e01007387 */ /* 0x0003e20000100800 */
[----:B------:R-:W-:-:S02]  /*36a0*/  IABS R205, R16 ;  /* 0x0000001000cd7213 */ /* 0x000fc40000000000 */
[----:B------:R-:W-:Y:S01]  /*36b0*/  IMAD.HI.U32 R4, R249, R10, RZ ;  /* 0x0000000af9047227 */ /* 0x000fe200078e00ff */
[----:B------:R2:W-:Y:S03]  /*36c0*/  STL [R1+0x13a0], R7 ;  /* 0x0013a00701007387 */ /* 0x0005e60000100800 */
[C---:B------:R-:W-:Y:S01]  /*36d0*/  IMAD R109, R247.reuse, R0, R6 ;  /* 0x00000000f76d7224 */ /* 0x040fe200078e0206 */
[----:B------:R-:W-:Y:S01]  /*36e0*/  IABS R6, R20 ;  /* 0x0000001400067213 */ /* 0x000fe20000000000 */
[----:B------:R-:W-:Y:S01]  /*36f0*/  IMAD R178, R247, R2, R178 ;  /* 0x00000002f7b27224 */ /* 0x000fe200078e02b2 */
[----:B------:R-:W-:Y:S01]  /*3700*/  IABS R2, R14 ;  /* 0x0000000e00027213 */ /* 0x000fe20000000000 */
[----:B------:R-:W-:Y:S01]  /*3710*/  IMAD.HI.U32 R3, R249, R8, RZ ;  /* 0x00000008f9037227 */ /* 0x000fe200078e00ff */
[C---:B-1----:R-:W-:Y:S02]  /*3720*/  IADD3 R14, R221.reuse, 0x7d, RZ ;  /* 0x0000007ddd0e7810 */ /* 0x042fe40007ffe0ff */
[C---:B--2---:R-:W-:Y:S01]  /*3730*/  IADD3 R7, R221.reuse, 0x7a, RZ ;  /* 0x0000007add077810 */ /* 0x044fe20007ffe0ff */
[----:B------:R-:W-:Y:S01]  /*3740*/  IMAD.MOV R5, RZ, RZ, -R5 ;  /* 0x000000ffff057224 */ /* 0x000fe200078e0a05 */
[----:B------:R-:W-:Y:S01]  /*3750*/  IADD3 R20, R221, 0x81, RZ ;  /* 0x00000081dd147810 */ /* 0x000fe20007ffe0ff */
[----:B------:R-:W-:Y:S01]  /*3760*/  IMAD.HI.U32 R0, R249, R180, RZ ;  /* 0x000000b4f9007227 */ /* 0x000fe200078e00ff */
[----:B------:R-:W-:-:S02]  /*3770*/  IABS R181, R7 ;  /* 0x0000000700b57213 */ /* 0x000fc40000000000 */
[----:B------:R-:W-:Y:S01]  /*3780*/  IABS R127, R20 ;  /* 0x00000014007f7213 */ /* 0x000fe20000000000 */
[----:B------:R-:W-:Y:S02]  /*3790*/  IMAD.MOV R4, RZ, RZ, -R4 ;  /* 0x000000ffff047224 */ /* 0x000fe400078e0a04 */
[----:B------:R-:W-:Y:S02]  /*37a0*/  IMAD.MOV R3, RZ, RZ, -R3 ;  /* 0x000000ffff037224 */ /* 0x000fe400078e0a03 */
[----:B------:R-:W-:Y:S01]  /*37b0*/  IMAD R113, R247, R5, R12 ;  /* 0x00000005f7717224 */ /* 0x000fe200078e020c */
[C---:B------:R-:W-:Y:S01]  /*37c0*/  IADD3 R5, R221.reuse, 0x7b, RZ ;  /* 0x0000007bdd057810 */ /* 0x040fe20007ffe0ff */
[----:B------:R-:W-:Y:S01]  /*37d0*/  IMAD.MOV R0, RZ, RZ, -R0 ;  /* 0x000000ffff007224 */ /* 0x000fe200078e0a00 */
[----:B------:R-:W-:Y:S01]  /*37e0*/  IADD3 R12, R221, 0x77, RZ ;  /* 0x00000077dd0c7810 */ /* 0x000fe20007ffe0ff */
[----:B------:R-:W-:Y:S01]  /*37f0*/  IMAD R197, R247, R4, R10 ;  /* 0x00000004f7c57224 */ /* 0x000fe200078e020a */
[----:B------:R-:W-:Y:S01]  /*3800*/  IABS R4, R18 ;  /* 0x0000001200047213 */ /* 0x000fe20000000000 */
[----:B------:R-:W-:Y:S01]  /*3810*/  IMAD.HI.U32 R117, R249, R2, RZ ;  /* 0x00000002f9757227 */ /* 0x000fe200078e00ff */
[----:B------:R-:W-:Y:S01]  /*3820*/  IADD3 R10, R221, 0x78, RZ ;  /* 0x00000078dd0a7810 */ /* 0x000fe20007ffe0ff */
[----:B------:R1:W-:Y:S01]  /*3830*/  STL [R1+0x13a4], R12 ;  /* 0x0013a40c01007387 */ /* 0x0003e20000100800 */
[----:B------:R-:W-:Y:S01]  /*3840*/  IABS R119, R12 ;  /* 0x0000000c00777213 */ /* 0x000fe20000000000 */
[----:B------:R-:W-:Y:S01]  /*3850*/  IMAD R111, R247, R3, R8 ;  /* 0x00000003f76f7224 */ /* 0x000fe200078e0208 */
[----:B------:R-:W-:Y:S01]  /*3860*/  IADD3 R8, R221, 0x79, RZ ;  /* 0x00000079dd087810 */ /* 0x000fe20007ffe0ff */
[----:B------:R-:W-:Y:S01]  /*3870*/  IMAD R180, R247, R0, R180 ;  /* 0x00000000f7b47224 */ /* 0x000fe200078e02b4 */
[----:B------:R-:W-:Y:S01]  /*3880*/  IABS R0, R5 ;  /* 0x0000000500007213 */ /* 0x000fe20000000000 */
[----:B------:R-:W-:Y:S01]  /*3890*/  IMAD.HI.U32 R3, R249, R210, RZ ;  /* 0x000000d2f9037227 */ /* 0x000fe200078e00ff */
[----:B------:R-:W-:Y:S01]  /*38a0*/  STL [R1+0x13a8], R10 ;  /* 0x0013a80a01007387 */ /* 0x000fe20000100800 */
[----:B------:R-:W-:-:S02]  /*38b0*/  IABS R121, R8 ;  /* 0x0000000800797213 */ /* 0x000fc40000000000 */
[----:B------:R-:W-:Y:S01]  /*38c0*/  IMAD.MOV R117, RZ, RZ, -R117 ;  /* 0x000000ffff757224 */ /* 0x000fe200078e0a75 */
[----:B------:R2:W-:Y:S01]  /*38d0*/  STL [R1+0x13b0], R8 ;  /* 0x0013b00801007387 */ /* 0x0005e20000100800 */
[----:B------:R-:W-:Y:S01]  /*38e0*/  IMAD.HI.U32 R115, R249, R4, RZ ;  /* 0x00000004f9737227 */ /* 0x000fe200078e00ff */
[----:B-1----:R-:W-:Y:S02]  /*38f0*/  IADD3 R12, R221, 0x7e, RZ ;  /* 0x0000007edd0c7810 */ /* 0x002fe40007ffe0ff */
[----:B------:R-:W-:Y:S01]  /*3900*/  STL [R1+0x13d8], R7 ;  /* 0x0013d80701007387 */ /* 0x000fe20000100800 */
[----:B------:R-:W-:Y:S01]  /*3910*/  IMAD.MOV R3, RZ, RZ, -R3 ;  /* 0x000000ffff037224 */ /* 0x000fe200078e0a03 */
[----:B------:R-:W-:Y:S01]  /*3920*/  IABS R182, R12 ;  /* 0x0000000c00b67213 */ /* 0x000fe20000000000 */
[----:B------:R-:W-:Y:S01]  /*3930*/  IMAD R117, R247, R117, R2 ;  /* 0x00000075f7757224 */ /* 0x000fe200078e0202 */
[----:B------:R-:W-:Y:S01]  /*3940*/  STL [R1+0x13f0], R5 ;  /* 0x0013f00501007387 */ /* 0x000fe20000100800 */
[----:B------:R-:W-:Y:S01]  /*3950*/  IMAD.HI.U32 R2, R249, R0, RZ ;  /* 0x00000000f9027227 */ /* 0x000fe200078e00ff */
[----:B--2---:R-:W-:-:S02]  /*3960*/  IADD3 R8, R221, 0x80, RZ ;  /* 0x00000080dd087810 */ /* 0x004fc40007ffe0ff */
[----:B------:R1:W-:Y:S01]  /*3970*/  STL [R1+0x13b8], R16 ;  /* 0x0013b81001007387 */ /* 0x0003e20000100800 */
[----:B------:R-:W-:Y:S01]  /*3980*/  IMAD.MOV R115, RZ, RZ, -R115 ;  /* 0x000000ffff737224 */ /* 0x000fe200078e0a73 */
[----:B------:R-:W-:Y:S01]  /*3990*/  IADD3 R18, R221, 0x82, RZ ;  /* 0x00000082dd127810 */ /* 0x000fe20007ffe0ff */
[----:B------:R-:W-:Y:S01]  /*39a0*/  IMAD R210, R247, R3, R210 ;  /* 0x00000003f7d27224 */ /* 0x000fe200078e02d2 */
[----:B------:R-:W-:Y:S01]  /*39b0*/  STL [R1+0x13c0], R14 ;  /* 0x0013c00e01007387 */ /* 0x000fe20000100800 */
[----:B------:R-:W-:-:S03]  /*39c0*/  IMAD.HI.U32 R3, R249, R181, RZ ;  /* 0x000000b5f9037227 */ /* 0x000fc600078e00ff */
[----:B------:R2:W-:Y:S01]  /*39d0*/  STL [R1+0x13c4], R12 ;  /* 0x0013c40c01007387 */ /* 0x0005e20000100800 */
[----:B------:R-:W-:Y:S01]  /*39e0*/  IMAD.MOV R2, RZ, RZ, -R2 ;  /* 0x000000ffff027224 */ /* 0x000fe200078e0a02 */
[----:B-1----:R-:W-:Y:S01]  /*39f0*/  IADD3 R16, R221, 0x83, RZ ;  /* 0x00000083dd107810 */ /* 0x002fe20007ffe0ff */
[----:B------:R-:W-:Y:S01]  /*3a00*/  IMAD R115, R247, R115, R4 ;  /* 0x00000073f7737224 */ /* 0x000fe200078e0204 */
[----:B------:R-:W-:Y:S01]  /*3a10*/  IABS R4, R10 ;  /* 0x0000000a00047213 */ /* 0x000fe20000000000 */
[----:B------:R-:W-:Y:S01]  /*3a20*/  IMAD.MOV R3, RZ, RZ, -R3 ;  /* 0x000000ffff037224 */ /* 0x000fe200078e0a03 */
[----:B------:R-:W-:Y:S01]  /*3a30*/  IADD3 R10, R221, 0x7f, RZ ;  /* 0x0000007fdd0a7810 */ /* 0x000fe20007ffe0ff */
[C---:B------:R-:W-:Y:S01]  /*3a40*/  IMAD R0, R247.reuse, R2, R0 ;  /* 0x00000002f7007224 */ /* 0x040fe200078e0200 */
[----:B------:R-:W-:Y:S01]  /*3a50*/  IABS R2, R14 ;  /* 0x0000000e00027213 */ /* 0x000fe20000000000 */
[----:B------:R-:W-:Y:S01]  /*3a60*/  IMAD R181, R247, R3, R181 ;  /* 0x00000003f7b57224 */ /* 0x000fe200078e02b5 */
[----:B------:R-:W-:Y:S01]  /*3a70*/  IABS R3, R8 ;  /* 0x0000000800037213 */ /* 0x000fe20000000000 */
[----:B------:R1:W-:Y:S01]  /*3a80*/  STL [R1+0x13ec], R10 ;  /* 0x0013ec0a01007387 */ /* 0x0003e20000100800 */
[----:B------:R-:W-:Y:S01]  /*3a90*/  IMAD.HI.U32 R7, R249, R119, RZ ;  /* 0x00000077f9077227 */ /* 0x000fe200078e00ff */
[----:B------:R-:W-:-:S02]  /*3aa0*/  IABS R125, R10 ;  /* 0x0000000a007d7213 */ /* 0x000fc40000000000 */
[----:B------:R3:W-:Y:S01]  /*3ab0*/  STL [R1+0x1404], R8 ;  /* 0x0014040801007387 */ /* 0x0007e20000100800 */
[----:B------:R-:W-:Y:S01]  /*3ac0*/  IMAD.MOV R7, RZ, RZ, -R7 ;  /* 0x000000ffff077224 */ /* 0x000fe200078e0a07 */
[----:B--2---:R-:W-:Y:S01]  /*3ad0*/  IADD3 R12, R221, 0x85, RZ ;  /* 0x00000085dd0c7810 */ /* 0x004fe20007ffe0ff */
[----:B------:R-:W-:Y:S01]  /*3ae0*/  IMAD.HI.U32 R179, R249, R6, RZ ;  /* 0x00000006f9b37227 */ /* 0x000fe200078e00ff */
[----:B------:R-:W-:Y:S01]  /*3af0*/  IADD3 R14, R221, 0x84, RZ ;  /* 0x00000084dd0e7810 */ /* 0x000fe20007ffe0ff */
[----:B------:R2:W-:Y:S02]  /*3b00*/  STL [R1+0x13bc], R20 ;  /* 0x0013bc1401007387 */ /* 0x0005e40000100800 */
[C---:B-1----:R-:W-:Y:S02]  /*3b10*/  IMAD.HI.U32 R10, R249.reuse, R205, RZ ;  /* 0x000000cdf90a7227 */ /* 0x042fe400078e00ff */
[----:B------:R-:W-:Y:S02]  /*3b20*/  STL [R1+0x13d4], R18 ;  /* 0x0013d41201007387 */ /* 0x000fe40000100800 */
[----:B---3--:R-:W-:-:S02]  /*3b30*/  IMAD.HI.U32 R8, R249, R2, RZ ;  /* 0x00000002f9087227 */ /* 0x008fc400078e00ff */
[----:B------:R-:W-:Y:S02]  /*3b40*/  STL [R1+0x13dc], R16 ;  /* 0x0013dc1001007387 */ /* 0x000fe40000100800 */
[----:B------:R-:W-:Y:S01]  /*3b50*/  IMAD.MOV R8, RZ, RZ, -R8 ;  /* 0x000000ffff087224 */ /* 0x000fe200078e0a08 */
[----:B--2---:R-:W-:Y:S01]  /*3b60*/  IADD3 R20, R221, 0x8a, RZ ;  /* 0x0000008add147810 */ /* 0x004fe20007ffe0ff */
[C---:B------:R-:W-:Y:S01]  /*3b70*/  IMAD R119, R247.reuse, R7, R119 ;  /* 0x00000007f7777224 */ /* 0x040fe200078e0277 */
[----:B------:R-:W-:Y:S01]  /*3b80*/  STL [R1+0x1400], R14 ;  /* 0x0014000e01007387 */ /* 0x000fe20000100800 */
[----:B------:R-:W-:Y:S01]  /*3b90*/  IMAD R2, R247, R8, R2 ;  /* 0x00000008f7027224 */ /* 0x000fe200078e0202 */
[----:B------:R-:W-:Y:S01]  /*3ba0*/  IABS R8, R12 ;  /* 0x0000000c00087213 */ /* 0x000fe20000000000 */
[----:B------:R-:W-:Y:S01]  /*3bb0*/  IMAD.MOV R10, RZ, RZ, -R10 ;  /* 0x000000ffff0a7224 */ /* 0x000fe200078e0a0a */
[----:B------:R1:W-:Y:S01]  /*3bc0*/  STL [R1+0x1418], R12 ;  /* 0x0014180c01007387 */ /* 0x0003e20000100800 */
[----:B------:R-:W-:-:S03]  /*3bd0*/  IMAD.HI.U32 R7, R249, R182, RZ ;  /* 0x000000b6f9077227 */ /* 0x000fc600078e00ff */
[----:B------:R2:W-:Y:S01]  /*3be0*/  STL [R1+0x13d0], R28 ;  /* 0x0013d01c01007387 */ /* 0x0005e20000100800 */
[----:B------:R-:W-:Y:S02]  /*3bf0*/  IMAD R205, R247, R10, R205 ;  /* 0x0000000af7cd7224 */ /* 0x000fe400078e02cd */
[----:B------:R-:W-:Y:S01]  /*3c00*/  IMAD.MOV R7, RZ, RZ, -R7 ;  /* 0x000000ffff077224 */ /* 0x000fe200078e0a07 */
[----:B------:R3:W-:Y:S01]  /*3c10*/  STL [R1+0x13e8], R26 ;  /* 0x0013e81a01007387 */ /* 0x0007e20000100800 */
[----:B------:R-:W-:-:S03]  /*3c20*/  IMAD.HI.U32 R10, R249, R8, RZ ;  /* 0x00000008f90a7227 */ /* 0x000fc600078e00ff */
[----:B------:R-:W-:Y:S01]  /*3c30*/  STL [R1+0x13f4], R24 ;  /* 0x0013f41801007387 */ /* 0x000fe20000100800 */
[C---:B------:R-:W-:Y:S01]  /*3c40*/  IMAD R182, R247.reuse, R7, R182 ;  /* 0x00000007f7b67224 */ /* 0x040fe200078e02b6 */
[----:B------:R-:W-:Y:S01]  /*3c50*/  IABS R7, R14 ;  /* 0x0000000e00077213 */ /* 0x000fe20000000000 */
[----:B------:R-:W-:Y:S01]  /*3c60*/  IMAD.MOV R10, RZ, RZ, -R10 ;  /* 0x000000ffff0a7224 */ /* 0x000fe200078e0a0a */
[----:B------:R-:W-:Y:S01]  /*3c70*/  STL [R1+0x1414], R22 ;  /* 0x0014141601007387 */ /* 0x000fe20000100800 */
[----:B------:R-:W-:Y:S02]  /*3c80*/  IMAD.MOV R179, RZ, RZ, -R179 ;  /* 0x000000ffffb37224 */ /* 0x000fe400078e0ab3 */
[----:B------:R-:W-:Y:S01]  /*3c90*/  IMAD R8, R247, R10, R8 ;  /* 0x0000000af7087224 */ /* 0x000fe200078e0208 */
[----:B------:R-:W-:Y:S01]  /*3ca0*/  IABS R10, R28 ;  /* 0x0000001c000a7213 */ /* 0x000fe20000000000 */
[C---:B-1----:R-:W-:Y:S01]  /*3cb0*/  IMAD.HI.U32 R12, R249.reuse, R7, RZ ;  /* 0x00000007f90c7227 */ /* 0x042fe200078e00ff */
[----:B------:R-:W-:Y:S03]  /*3cc0*/  STL [R1+0x142c], R20 ;  /* 0x00142c1401007387 */ /* 0x000fe60000100800 */
[----:B------:R-:W-:Y:S01]  /*3cd0*/  IMAD.MOV R12, RZ, RZ, -R12 ;  /* 0x000000ffff0c7224 */ /* 0x000fe200078e0a0c */
[----:B------:R-:W-:Y:S01]  /*3ce0*/  STL [R1+0x13e4], R38 ;  /* 0x0013e42601007387 */ /* 0x000fe20000100800 */
[----:B--2---:R-:W-:-:S03]  /*3cf0*/  IMAD.HI.U32 R28, R249, R10, RZ ;  /* 0x0000000af91c7227 */ /* 0x004fc600078e00ff */
[----:B------:R-:W-:Y:S01]  /*3d00*/  STL [R1+0x13fc], R36 ;  /* 0x0013fc2401007387 */ /* 0x000fe20000100800 */
[----:B------:R-:W-:Y:S01]  /*3d10*/  IMAD R7, R247, R12, R7 ;  /* 0x0000000cf7077224 */ /* 0x000fe200078e0207 */
[----:B------:R-:W-:Y:S01]  /*3d20*/  IABS R12, R26 ;  /* 0x0000001a000c7213 */ /* 0x000fe20000000000 */
[----:B------:R-:W-:Y:S01]  /*3d30*/  IMAD.MOV R28, RZ, RZ, -R28 ;  /* 0x000000ffff1c7224 */ /* 0x000fe200078e0a1c */
[----:B------:R-:W-:Y:S01]  /*3d40*/  STL [R1+0x1408], R34 ;  /* 0x0014082201007387 */ /* 0x000fe20000100800 */
[----:B------:R-:W-:-:S03]  /*3d50*/  IMAD.HI.U32 R5, R249, R121, RZ ;  /* 0x00000079f9057227 */ /* 0x000fc600078e00ff */
[----:B------:R-:W-:Y:S01]  /*3d60*/  STL [R1+0x1428], R32 ;  /* 0x0014282001007387 */ /* 0x000fe20000100800 */
[----:B------:R-:W-:Y:S01]  /*3d70*/  IMAD R10, R247, R28, R10 ;  /* 0x0000001cf70a7224 */ /* 0x000fe200078e020a */
[----:B------:R-:W-:Y:S01]  /*3d80*/  IABS R28, R30 ;  /* 0x0000001e001c7213 */ /* 0x000fe20000000000 */
[----:B---3--:R-:W-:Y:S01]  /*3d90*/  IMAD.HI.U32 R26, R249, R12, RZ ;  /* 0x0000000cf91a7227 */ /* 0x008fe200078e00ff */
[----:B------:R1:W-:Y:S03]  /*3da0*/  STL [R1+0x1440], R30 ;  /* 0x0014401e01007387 */ /* 0x0003e60000100800 */
[----:B------:R-:W-:Y:S01]  /*3db0*/  IMAD.MOV R26, RZ, RZ, -R26 ;  /* 0x000000ffff1a7224 */ /* 0x000fe200078e0a1a */
[----:B------:R2:W-:Y:S01]  /*3dc0*/  STL [R1+0x13f8], R48 ;  /* 0x0013f83001007387 */ /* 0x0005e20000100800 */
[C---:B------:R-:W-:Y:S02]  /*3dd0*/  IMAD R179, R247.reuse, R179, R6 ;  /* 0x000000b3f7b37224 */ /* 0x040fe400078e0206 */
[----:B------:R-:W-:Y:S01]  /*3de0*/  IMAD R12, R247, R26, R12 ;  /* 0x0000001af70c7224 */ /* 0x000fe200078e020c */
[----:B------:R-:W-:Y:S01]  /*3df0*/  IABS R26, R32 ;  /* 0x00000020001a7213 */ /* 0x000fe20000000000 */
[----:B------:R3:W-:Y:S01]  /*3e00*/  STL [R1+0x1410], R46 ;  /* 0x0014102e01007387 */ /* 0x0007e20000100800 */
[----:B-1----:R-:W-:-:S03]  /*3e10*/  IMAD.HI.U32 R30, R249, R28, RZ ;  /* 0x0000001cf91e7227 */ /* 0x002fc600078e00ff */
[----:B------:R-:W-:Y:S01]  /*3e20*/  STL [R1+0x141c], R44 ;  /* 0x00141c2c01007387 */ /* 0x000fe20000100800 */
[----:B------:R-:W-:Y:S02]  /*3e30*/  IMAD.MOV R30, RZ, RZ, -R30 ;  /* 0x000000ffff1e7224 */ /* 0x000fe400078e0a1e */
[----:B------:R-:W-:Y:S01]  /*3e40*/  IMAD.HI.U32 R32, R249, R26, RZ ;  /* 0x0000001af9207227 */ /* 0x000fe200078e00ff */
[----:B------:R-:W-:Y:S03]  /*3e50*/  STL [R1+0x143c], R42 ;  /* 0x00143c2a01007387 */ /* 0x000fe60000100800 */
[----:B------:R-:W-:Y:S01]  /*3e60*/  IMAD R28, R247, R30, R28 ;  /* 0x0000001ef71c7224 */ /* 0x000fe200078e021c */
[----:B------:R-:W-:Y:S01]  /*3e70*/  IABS R30, R48 ;  /* 0x00000030001e7213 */ /* 0x000fe20000000000 */
[----:B------:R-:W-:Y:S01]  /*3e80*/  IMAD.MOV R32, RZ, RZ, -R32 ;  /* 0x000000ffff207224 */ /* 0x000fe200078e0a20 */
[----:B------:R-:W-:Y:S01]  /*3e90*/  STL [R1+0x1464], R40 ;  /* 0x0014642801007387 */ /* 0x000fe20000100800 */
[----:B------:R-:W-:-:S03]  /*3ea0*/  IMAD.HI.U32 R6, R249, R4, RZ ;  /* 0x00000004f9067227 */ /* 0x000fc600078e00ff */
[----:B------:R-:W-:Y:S01]  /*3eb0*/  STL [R1+0x140c], R58 ;  /* 0x00140c3a01007387 */ /* 0x000fe20000100800 */
[----:B--2---:R-:W-:-:S03]  /*3ec0*/  IMAD.HI.U32 R48, R249, R30, RZ ;  /* 0x0000001ef9307227 */ /* 0x004fc600078e00ff */
        /* <DEDUP_REMOVED lines=8> */
[----:B---3--:R-:W-:Y:S01]  /*3f50*/  IMAD.HI.U32 R46, R249, R32, RZ ;  /* 0x00000020f92e7227 */ /* 0x008fe200078e00ff */
[----:B------:R-:W-:Y:S03]  /*3f60*/  STL [R1+0x1460], R52 ;  /* 0x0014603401007387 */ /* 0x000fe60000100800 */
[----:B------:R-:W-:Y:S01]  /*3f70*/  IMAD.MOV R46, RZ, RZ, -R46 ;  /* 0x000000ffff2e7224 */ /* 0x000fe200078e0a2e */
[----:B------:R1:W-:Y:S01]  /*3f80*/  STL [R1+0x1480], R50 ;  /* 0x0014803201007387 */ /* 0x0003e20000100800 */
[----:B------:R-:W-:-:S02]  /*3f90*/  IMAD.MOV R6, RZ, RZ, -R6 ;  /* 0x000000ffff067224 */ /* 0x000fc400078e0a06 */
[C---:B------:R-:W-:Y:S01]  /*3fa0*/  IMAD R32, R247.reuse, R46, R32 ;  /* 0x0000002ef7207224 */ /* 0x040fe200078e0220 */
[----:B------:R-:W-:Y:S01]  /*3fb0*/  IABS R46, R52 ;  /* 0x00000034002e7213 */ /* 0x000fe20000000000 */
[----:B------:R2:W-:Y:S01]  /*3fc0*/  STL [R1+0x1420], R68 ;  /* 0x0014204401007387 */ /* 0x0005e20000100800 */
[----:B------:R-:W-:Y:S02]  /*3fd0*/  IMAD R121, R247, R5, R121 ;  /* 0x00000005f7797224 */ /* 0x000fe400078e0279 */
[C---:B------:R-:W-:Y:S01]  /*3fe0*/  IMAD.HI.U32 R5, R249.reuse, R3, RZ ;  /* 0x00000003f9057227 */ /* 0x040fe200078e00ff */
[----:B------:R3:W-:Y:S03]  /*3ff0*/  STL [R1+0x1438], R66 ;  /* 0x0014384201007387 */ /* 0x0007e60000100800 */
[C---:B-1----:R-:W-:Y:S01]  /*4000*/  IMAD.HI.U32 R50, R249.reuse, R48, RZ ;  /* 0x00000030f9327227 */ /* 0x042fe200078e00ff */
[----:B------:R-:W-:Y:S03]  /*4010*/  STL [R1+0x1448], R64 ;  /* 0x0014484001007387 */ /* 0x000fe60000100800 */
[----:B------:R-:W-:Y:S01]  /*4020*/  IMAD.MOV R50, RZ, RZ, -R50 ;  /* 0x000000ffff327224 */ /* 0x000fe200078e0a32 */
[----:B------:R-:W-:Y:S01]  /*4030*/  STL [R1+0x147c], R62 ;  /* 0x00147c3e01007387 */ /* 0x000fe20000100800 */
[----:B------:R-:W-:-:S03]  /*4040*/  IMAD.HI.U32 R52, R249, R46, RZ ;  /* 0x0000002ef9347227 */ /* 0x000fc600078e00ff */
[----:B------:R-:W-:Y:S01]  /*4050*/  STL [R1+0x14ac], R60 ;  /* 0x0014ac3c01007387 */ /* 0x000fe20000100800 */
[C---:B------:R-:W-:Y:S01]  /*4060*/  IMAD R48, R247.reuse, R50, R48 ;  /* 0x00000032f7307224 */ /* 0x040fe200078e0230 */
[----:B------:R-:W-:Y:S01]  /*4070*/  IABS R50, R68 ;  /* 0x0000004400327213 */ /* 0x000fe20000000000 */
[----:B------:R-:W-:Y:S01]  /*4080*/  IMAD.MOV R52, RZ, RZ, -R52 ;  /* 0x000000ffff347224 */ /* 0x000fe200078e0a34 */
[----:B------:R-:W-:Y:S01]  /*4090*/  STL [R1+0x1434], R78 ;  /* 0x0014344e01007387 */ /* 0x000fe20000100800 */
[----:B------:R-:W-:Y:S02]  /*40a0*/  IMAD R4, R247, R6, R4 ;  /* 0x00000006f7047224 */ /* 0x000fe400078e0204 */
[----:B--2---:R-:W-:Y:S01]  /*40b0*/  IMAD.HI.U32 R68, R249, R50, RZ ;  /* 0x00000032f9447227 */ /* 0x004fe200078e00ff */
[----:B------:R-:W-:Y:S03]  /*40c0*/  STL [R1+0x145c], R76 ;  /* 0x00145c4c01007387 */ /* 0x000fe60000100800 */
        /* <DEDUP_REMOVED lines=12> */
[----:B------:R-:W-:Y:S02]  /*4190*/  IMAD.MOV R5, RZ, RZ, -R5 ;  /* 0x000000ffff057224 */ /* 0x000fe400078e0a05 */
        /* <DEDUP_REMOVED lines=12> */
[----:B------:R-:W-:-:S02]  /*4260*/  IMAD.MOV R6, RZ, RZ, -R6 ;  /* 0x000000ffff067224 */ /* 0x000fc400078e0a06 */
[----:B--2---:R-:W-:Y:S01]  /*4270*/  IMAD.HI.U32 R88, R249, R70, RZ ;  /* 0x00000046f9587227 */ /* 0x004fe200078e00ff */
[----:B------:R-:W-:Y:S03]  /*4280*/  STL [R1+0x1470], R98 ;  /* 0x0014706201007387 */ /* 0x000fe60000100800 */
[C---:B------:R-:W-:Y:S01]  /*4290*/  IMAD R66, R247.reuse, R72, R66 ;  /* 0x00000048f7427224 */ /* 0x040fe200078e0242 */
[----:B------:R-:W-:Y:S01]  /*42a0*/  IABS R72, R86 ;  /* 0x0000005600487213 */ /* 0x000fe20000000000 */
[----:B------:R-:W-:Y:S01]  /*42b0*/  IMAD.MOV R88, RZ, RZ, -R88 ;  /* 0x000000ffff587224 */ /* 0x000fe200078e0a58 */
[----:B------:R-:W-:Y:S01]  /*42c0*/  STL [R1+0x14a4], R96 ;  /* 0x0014a46001007387 */ /* 0x000fe20000100800 */
[C---:B------:R-:W-:Y:S01]  /*42d0*/  IMAD R3, R247.reuse, R5, R3 ;  /* 0x00000005f7037224 */ /* 0x040fe200078e0203 */
[----:B------:R-:W-:Y:S01]  /*42e0*/  IABS R5, R18 ;  /* 0x0000001200057213 */ /* 0x000fe20000000000 */
[----:B------:R-:W-:Y:S01]  /*42f0*/  IMAD R70, R247, R88, R70 ;  /* 0x00000058f7467224 */ /* 0x000fe200078e0246 */
[----:B------:R-:W-:Y:S01]  /*4300*/  IABS R88, R90 ;  /* 0x0000005a00587213 */ /* 0x000fe20000000000 */
[----:B---3--:R-:W-:Y:S01]  /*4310*/  IMAD.HI.U32 R86, R249, R72, RZ ;  /* 0x00000048f9567227 */ /* 0x008fe200078e00ff */
[----:B------:R-:W-:Y:S03]  /*4320*/  STL [R1+0x14b4], R94 ;  /* 0x0014b45e01007387 */ /* 0x000fe60000100800 */
[----:B------:R-:W-:Y:S01]  /*4330*/  IMAD.MOV R86, RZ, RZ, -R86 ;  /* 0x000000ffff567224 */ /* 0x000fe200078e0a56 */
[----:B------:R1:W-:Y:S01]  /*4340*/  STL [R1+0x14d8], R92 ;  /* 0x0014d85c01007387 */ /* 0x0003e20000100800 */
[C---:B------:R-:W-:Y:S01]  /*4350*/  IMAD R125, R247.reuse, R6, R125 ;  /* 0x00000006f77d7224 */ /* 0x040fe200078e027d */
[----:B------:R-:W-:Y:S01]  /*4360*/  IABS R6, R16 ;  /* 0x0000001000067213 */ /* 0x000fe20000000000 */
[----:B------:R-:W-:Y:S01]  /*4370*/  IMAD R72, R247, R86, R72 ;  /* 0x00000056f7487224 */ /* 0x000fe200078e0248 */
[----:B------:R2:W-:Y:S01]  /*4380*/  STL [R1+0x14e4], R90 ;  /* 0x0014e45a01007387 */ /* 0x0005e20000100800 */
[----:B------:R-:W-:Y:S01]  /*4390*/  IABS R86, R92 ;  /* 0x0000005c00567213 */ /* 0x000fe20000000000 */
[----:B------:R-:W-:-:S02]  /*43a0*/  IMAD.HI.U32 R16, R249, R5, RZ ;  /* 0x00000005f9107227 */ /* 0x000fc400078e00ff */
[----:B------:R3:W-:Y:S02]  /*43b0*/  STL [R1+0x146c], R108 ;  /* 0x00146c6c01007387 */ /* 0x0007e40000100800 */
[C---:B-1----:R-:W-:Y:S02]  /*43c0*/  IMAD.HI.U32 R92, R249.reuse, R86, RZ ;  /* 0x00000056f95c7227 */ /* 0x042fe400078e00ff */
[----:B------:R1:W-:Y:S02]  /*43d0*/  STL [R1+0x14a0], R106 ;  /* 0x0014a06a01007387 */ /* 0x0003e40000100800 */
[----:B--2---:R-:W-:Y:S02]  /*43e0*/  IMAD.HI.U32 R90, R249, R88, RZ ;  /* 0x00000058f95a7227 */ /* 0x004fe400078e00ff */
[----:B------:R-:W-:Y:S02]  /*43f0*/  STL [R1+0x14c0], R104 ;  /* 0x0014c06801007387 */ /* 0x000fe40000100800 */
[----:B------:R-:W-:-:S02]  /*4400*/  IMAD.MOV R90, RZ, RZ, -R90 ;  /* 0x000000ffff5a7224 */ /* 0x000fc400078e0a5a */
[----:B------:R-:W-:Y:S01]  /*4410*/  IMAD.MOV R92, RZ, RZ, -R92 ;  /* 0x000000ffff5c7224 */ /* 0x000fe200078e0a5c */
[----:B------:R-:W-:Y:S01]  /*4420*/  STL [R1+0x14e0], R102 ;  /* 0x0014e06601007387 */ /* 0x000fe20000100800 */
[C---:B------:R-:W-:Y:S01]  /*4430*/  IMAD R88, R247.reuse, R90, R88 ;  /* 0x0000005af7587224 */ /* 0x040fe200078e0258 */
[----:B------:R-:W-:Y:S01]  /*4440*/  IABS R90, R108 ;  /* 0x0000006c005a7213 */ /* 0x000fe20000000000 */
[----:B------:R-:W-:Y:S01]  /*4450*/  IMAD R86, R247, R92, R86 ;  /* 0x0000005cf7567224 */ /* 0x000fe200078e0256 */
[----:B------:R-:W-:Y:S01]  /*4460*/  IABS R92, R106 ;  /* 0x0000006a005c7213 */ /* 0x000fe20000000000 */
[----:B------:R-:W-:Y:S01]  /*4470*/  STL [R1+0x14f4], R100 ;  /* 0x0014f46401007387 */ /* 0x000fe20000100800 */
[----:B------:R-:W-:-:S03]  /*4480*/  IMAD.HI.U32 R14, R249, R6, RZ ;  /* 0x00000006f90e7227 */ /* 0x000fc600078e00ff */
[----:B------:R-:W-:Y:S01]  /*4490*/  STL [R1+0x1468], R118 ;  /* 0x0014687601007387 */ /* 0x000fe20000100800 */
[----:B---3--:R-:W-:-:S03]  /*44a0*/  IMAD.HI.U32 R108, R249, R90, RZ ;  /* 0x0000005af96c7227 */ /* 0x008fc600078e00ff */
[----:B------:R-:W-:Y:S01]  /*44b0*/  STL [R1+0x149c], R116 ;  /* 0x00149c7401007387 */ /* 0x000fe20000100800 */
[----:B------:R-:W-:Y:S02]  /*44c0*/  IMAD.MOV R108, RZ, RZ, -R108 ;  /* 0x000000ffff6c7224 */ /* 0x000fe400078e0a6c */
[----:B-1----:R-:W-:Y:S01]  /*44d0*/  IMAD.HI.U32 R106, R249, R92, RZ ;  /* 0x0000005cf96a7227 */ /* 0x002fe200078e00ff */
[----:B------:R-:W-:Y:S03]  /*44e0*/  STL [R1+0x14bc], R114 ;  /* 0x0014bc7201007387 */ /* 0x000fe60000100800 */
[----:B------:R-:W-:Y:S01]  /*44f0*/  IMAD R90, R247, R108, R90 ;  /* 0x0000006cf75a7224 */ /* 0x000fe200078e025a */
[----:B------:R-:W-:Y:S01]  /*4500*/  IABS R108, R110 ;  /* 0x0000006e006c7213 */ /* 0x000fe20000000000 */
[----:B------:R-:W-:Y:S01]  /*4510*/  STL [R1+0x14d4], R112 ;  /* 0x0014d47001007387 */ /* 0x000fe20000100800 */
[----:B------:R-:W-:-:S02]  /*4520*/  IMAD.MOV R106, RZ, RZ, -R106 ;  /* 0x000000ffff6a7224 */ /* 0x000fc400078e0a6a */
[----:B------:R-:W-:Y:S01]  /*4530*/  IMAD.HI.U32 R18, R249, R127, RZ ;  /* 0x0000007ff9127227 */ /* 0x000fe200078e00ff */
[----:B------:R1:W-:Y:S03]  /*4540*/  STL [R1+0x14f0], R110 ;  /* 0x0014f06e01007387 */ /* 0x0003e60000100800 */
[----:B------:R-:W-:Y:S01]  /*4550*/  IMAD R92, R247, R106, R92 ;  /* 0x0000006af75c7224 */ /* 0x000fe200078e025c */
[----:B------:R-:W-:Y:S01]  /*4560*/  IABS R106, R112 ;  /* 0x00000070006a7213 */ /* 0x000fe20000000000 */
[----:B------:R2:W-:Y:S01]  /*4570*/  STL [R1+0x1454], R126 ;  /* 0x0014547e01007387 */ /* 0x0005e20000100800 */
[----:B------:R-:W-:Y:S02]  /*4580*/  IMAD.MOV R16, RZ, RZ, -R16 ;  /* 0x000000ffff107224 */ /* 0x000fe400078e0a10 */
[----:B------:R-:W-:Y:S01]  /*4590*/  IMAD.MOV R14, RZ, RZ, -R14 ;  /* 0x000000ffff0e7224 */ /* 0x000fe200078e0a0e */
        /* <DEDUP_REMOVED lines=27> */
[C---:B------:R-:W-:Y:S01]  /*4750*/  IMAD R112, R247.reuse, R124, R112 ;  /* 0x0000007cf7707224 */ /* 0x040fe200078e0270 */
[----:B------:R2:W-:Y:S01]  /*4760*/  STL [R1+0x14e8], R128 ;  /* 0x0014e88001007387 */ /* 0x0005e20000100800 */
[----:B------:R-:W-:Y:S01]  /*4770*/  IABS R124, R129 ;  /* 0x00000081007c7213 */ /* 0x000fe20000000000 */
[----:B------:R-:W-:Y:S01]  /*4780*/  IMAD R127, R247, R18, R127 ;  /* 0x00000012f77f7224 */ /* 0x000fe200078e027f */
[----:B------:R-:W-:Y:S01]  /*4790*/  IABS R18, R20 ;  /* 0x0000001400127213 */ /* 0x000fe20000000000 */
[----:B------:R3:W-:Y:S01]  /*47a0*/  STL [R1+0x144c], R144 ;  /* 0x00144c9001007387 */ /* 0x0007e20000100800 */
[----:B------:R-:W-:-:S03]  /*47b0*/  IMAD.HI.U32 R22, R249, R16, RZ ;  /* 0x00000010f9167227 */ /* 0x000fc600078e00ff */
[----:B------:R4:W-:Y:S01]  /*47c0*/  STL [R1+0x148c], R142 ;  /* 0x00148c8e01007387 */ /* 0x0009e20000100800 */
[----:B-1----:R-:W-:-:S03]  /*47d0*/  IMAD.HI.U32 R129, R249, R124, RZ ;  /* 0x0000007cf9817227 */ /* 0x002fc600078e00ff */
[----:B------:R-:W-:Y:S01]  /*47e0*/  STL [R1+0x1488], R140 ;  /* 0x0014888c01007387 */ /* 0x000fe20000100800 */
[----:B--2---:R-:W-:-:S03]  /*47f0*/  IMAD.HI.U32 R128, R249, R126, RZ ;  /* 0x0000007ef9807227 */ /* 0x004fc600078e00ff */
[----:B------:R-:W-:Y:S01]  /*4800*/  STL [R1+0x1484], R138 ;  /* 0x0014848a01007387 */ /* 0x000fe20000100800 */
[----:B------:R-:W-:Y:S02]  /*4810*/  IMAD.MOV R128, RZ, RZ, -R128 ;  /* 0x000000ffff807224 */ /* 0x000fe400078e0a80 */
        /* <DEDUP_REMOVED lines=12> */
[----:B----4-:R-:W-:Y:S01]  /*48e0*/  IMAD.HI.U32 R142, R249, R129, RZ ;  /* 0x00000081f98e7227 */ /* 0x010fe200078e00ff */
[----:B------:R-:W-:Y:S03]  /*48f0*/  STL [R1+0x13b4], R148 ;  /* 0x0013b49401007387 */ /* 0x000fe60000100800 */
[----:B------:R-:W-:Y:S01]  /*4900*/  IMAD R128, R247, R144, R128 ;  /* 0x00000090f7807224 */ /* 0x000fe200078e0280 */
[----:B------:R-:W-:Y:S01]  /*4910*/  IABS R144, R146 ;  /* 0x0000009200907213 */ /* 0x000fe20000000000 */
[----:B------:R1:W-:Y:S01]  /*4920*/  STL [R1+0x13ac], R146 ;  /* 0x0013ac9201007387 */ /* 0x0003e20000100800 */
[----:B------:R-:W-:-:S02]  /*4930*/  IMAD.MOV R142, RZ, RZ, -R142 ;  /* 0x000000ffff8e7224 */ /* 0x000fc400078e0a8e */
[----:B------:R-:W-:Y:S01]  /*4940*/  IMAD.HI.U32 R20, R249, R18, RZ ;  /* 0x00000012f9147227 */ /* 0x000fe200078e00ff */
[----:B------:R2:W-:Y:S03]  /*4950*/  STL [R1+0x1398], R164 ;  /* 0x001398a401007387 */ /* 0x0005e60000100800 */
        /* <DEDUP_REMOVED lines=28> */
[----:B------:R2:W-:Y:S01]  /*4b20*/  STL [R1+0x1360], R166 ;  /* 0x001360a601007387 */ /* 0x0005e20000100800 */
[----:B------:R-:W-:Y:S01]  /*4b30*/  IABS R162, R168 ;  /* 0x000000a800a27213 */ /* 0x000fe20000000000 */
[C---:B------:R-:W-:Y:S01]  /*4b40*/  IMAD R16, R247.reuse, R22, R16 ;  /* 0x00000016f7107224 */ /* 0x040fe200078e0210 */
[----:B------:R-:W-:Y:S01]  /*4b50*/  IABS R22, R36 ;  /* 0x0000002400167213 */ /* 0x000fe20000000000 */
[----:B------:R3:W-:Y:S01]  /*4b60*/  STL [R1+0x1348], R216 ;  /* 0x001348d801007387 */ /* 0x0007e20000100800 */
[----:B------:R-:W-:Y:S01]  /*4b70*/  IMAD R14, R247, R24, R14 ;  /* 0x00000018f70e7224 */ /* 0x000fe200078e020e */
[----:B------:R-:W-:Y:S01]  /*4b80*/  IABS R24, R34 ;  /* 0x0000002200187213 */ /* 0x000fe20000000000 */
[C---:B-1----:R-:W-:Y:S01]  /*4b90*/  IMAD.HI.U32 R168, R249.reuse, R162, RZ ;  /* 0x000000a2f9a87227 */ /* 0x042fe200078e00ff */
[----:B------:R1:W-:Y:S03]  /*4ba0*/  STL [R1+0x1344], R215 ;  /* 0x001344d701007387 */ /* 0x0003e60000100800 */
[----:B--2---:R-:W-:Y:S01]  /*4bb0*/  IMAD.HI.U32 R166, R249, R164, RZ ;  /* 0x000000a4f9a67227 */ /* 0x004fe200078e00ff */
[----:B------:R-:W-:Y:S03]  /*4bc0*/  STL [R1+0x1340], R214 ;  /* 0x001340d601007387 */ /* 0x000fe60000100800 */
[----:B------:R-:W-:Y:S01]  /*4bd0*/  IMAD.MOV R166, RZ, RZ, -R166 ;  /* 0x000000ffffa67224 */ /* 0x000fe200078e0aa6 */
[----:B------:R-:W-:Y:S01]  /*4be0*/  STL [R1+0x133c], R213 ;  /* 0x00133cd501007387 */ /* 0x000fe20000100800 */
[----:B------:R-:W-:-:S02]  /*4bf0*/  IMAD.MOV R168, RZ, RZ, -R168 ;  /* 0x000000ffffa87224 */ /* 0x000fc400078e0aa8 */
[C---:B------:R-:W-:Y:S01]  /*4c00*/  IMAD R164, R247.reuse, R166, R164 ;  /* 0x000000a6f7a47224 */ /* 0x040fe200078e02a4 */
[----:B------:R-:W-:Y:S01]  /*4c10*/  IABS R166, R216 ;  /* 0x000000d800a67213 */ /* 0x000fe20000000000 */
[C---:B------:R-:W-:Y:S01]  /*4c20*/  IMAD R162, R247.reuse, R168, R162 ;  /* 0x000000a8f7a27224 */ /* 0x040fe200078e02a2 */
[----:B------:R-:W-:Y:S01]  /*4c30*/  IABS R168, R215 ;  /* 0x000000d700a87213 */ /* 0x000fe20000000000 */
[----:B------:R-:W-:Y:S01]  /*4c40*/  STL [R1+0x1338], R212 ;  /* 0x001338d401007387 */ /* 0x000fe20000100800 */
[----:B------:R-:W-:Y:S01]  /*4c50*/  IMAD R18, R247, R20, R18 ;  /* 0x00000014f7127224 */ /* 0x000fe200078e0212 */
[----:B------:R-:W-:Y:S01]  /*4c60*/  IABS R20, R38 ;  /* 0x0000002600147213 */ /* 0x000fe20000000000 */
[C---:B---3--:R-:W-:Y:S01]  /*4c70*/  IMAD.HI.U32 R216, R249.reuse, R166, RZ ;  /* 0x000000a6f9d87227 */ /* 0x048fe200078e00ff */
[----:B------:R-:W-:Y:S03]  /*4c80*/  STL [R1+0x1320], R220 ;  /* 0x001320dc01007387 */ /* 0x000fe60000100800 */
[----:B------:R-:W-:Y:S01]  /*4c90*/  IMAD.MOV R216, RZ, RZ, -R216 ;  /* 0x000000ffffd87224 */ /* 0x000fe200078e0ad8 */
[----:B------:R-:W-:Y:S01]  /*4ca0*/  STL [R1+0x131c], R219 ;  /* 0x00131cdb01007387 */ /* 0x000fe20000100800 */
[----:B-1----:R-:W-:-:S03]  /*4cb0*/  IMAD.HI.U32 R215, R249, R168, RZ ;  /* 0x000000a8f9d77227 */ /* 0x002fc600078e00ff */
[----:B------:R-:W-:Y:S01]  /*4cc0*/  STL [R1+0x1318], R218 ;  /* 0x001318da01007387 */ /* 0x000fe20000100800 */
[----:B------:R-:W-:Y:S01]  /*4cd0*/  IMAD R166, R247, R216, R166 ;  /* 0x000000d8f7a67224 */ /* 0x000fe200078e02a6 */
[----:B------:R-:W-:Y:S01]  /*4ce0*/  IADD3 R216, R221, 0xdf, RZ ;  /* 0x000000dfddd87810 */ /* 0x000fe20007ffe0ff */
[----:B------:R-:W-:Y:S01]  /*4cf0*/  IMAD.MOV R215, RZ, RZ, -R215 ;  /* 0x000000ffffd77224 */ /* 0x000fe200078e0ad7 */
[----:B------:R-:W-:Y:S01]  /*4d00*/  STL [R1+0x1314], R217 ;  /* 0x001314d901007387 */ /* 0x000fe20000100800 */
[----:B------:R-:W-:-:S03]  /*4d10*/  IMAD.HI.U32 R36, R249, R22, RZ ;  /* 0x00000016f9247227 */ /* 0x000fc600078e00ff */
[----:B------:R1:W-:Y:S01]  /*4d20*/  STL [R1+0x1310], R216 ;  /* 0x001310d801007387 */ /* 0x0003e20000100800 */
[----:B------:R-:W-:Y:S01]  /*4d30*/  IMAD R168, R247, R215, R168 ;  /* 0x000000d7f7a87224 */ /* 0x000fe200078e02a8 */
[----:B------:R-:W-:Y:S01]  /*4d40*/  IABS R215, R217 ;  /* 0x000000d900d77213 */ /* 0x000fe20000000000 */
[----:B------:R-:W-:-:S04]  /*4d50*/  IMAD.HI.U32 R34, R249, R24, RZ ;  /* 0x00000018f9227227 */ /* 0x000fc800078e00ff */
[----:B------:R-:W-:Y:S01]  /*4d60*/  IMAD.HI.U32 R38, R249, R20, RZ ;  /* 0x00000014f9267227 */ /* 0x000fe200078e00ff */
[----:B-1----:R-:W-:-:S03]  /*4d70*/  IABS R216, R216 ;  /* 0x000000d800d87213 */ /* 0x002fc60000000000 */
[----:B------:R-:W-:Y:S02]  /*4d80*/  IMAD.MOV R36, RZ, RZ, -R36 ;  /* 0x000000ffff247224 */ /* 0x000fe400078e0a24 */
[----:B------:R-:W-:Y:S02]  /*4d90*/  IMAD.MOV R34, RZ, RZ, -R34 ;  /* 0x000000ffff227224 */ /* 0x000fe400078e0a22 */
[----:B------:R-:W-:-:S04]  /*4da0*/  IMAD.HI.U32 R217, R249, R216, RZ ;  /* 0x000000d8f9d97227 */ /* 0x000fc800078e00ff */
[----:B------:R-:W-:Y:S02]  /*4db0*/  IMAD.MOV R217, RZ, RZ, -R217 ;  /* 0x000000ffffd97224 */ /* 0x000fe400078e0ad9 */
[----:B------:R-:W-:Y:S02]  /*4dc0*/  IMAD.MOV R38, RZ, RZ, -R38 ;  /* 0x000000ffff267224 */ /* 0x000fe400078e0a26 */
[C---:B------:R-:W-:Y:S02]  /*4dd0*/  IMAD R216, R247.reuse, R217, R216 ;  /* 0x000000d9f7d87224 */ /* 0x040fe400078e02d8 */
[C---:B------:R-:W-:Y:S01]  /*4de0*/  IMAD R22, R247.reuse, R36, R22 ;  /* 0x00000024f7167224 */ /* 0x040fe200078e0216 */
[----:B------:R-:W-:Y:S01]  /*4df0*/  IABS R36, R42 ;  /* 0x0000002a00247213 */ /* 0x000fe20000000000 */
[C---:B------:R-:W-:Y:S01]  /*4e00*/  IMAD R24, R247.reuse, R34, R24 ;  /* 0x00000022f7187224 */ /* 0x040fe200078e0218 */
[----:B------:R1:W-:Y:S01]  /*4e10*/  STL [R1+0x15a8], R216 ;  /* 0x0015a8d801007387 */ /* 0x0003e20000100800 */
[----:B------:R-:W-:Y:S01]  /*4e20*/  IMAD R20, R247, R38, R20 ;  /* 0x00000026f7147224 */ /* 0x000fe200078e0214 */
[----:B------:R-:W-:Y:S01]  /*4e30*/  IABS R34, R44 ;  /* 0x0000002c00227213 */ /* 0x000fe20000000000 */
[----:B------:R-:W-:Y:S01]  /*4e40*/  IMAD.HI.U32 R42, R249, R36, RZ ;  /* 0x00000024f92a7227 */ /* 0x000fe200078e00ff */
[----:B------:R-:W-:-:S03]  /*4e50*/  IABS R38, R40 ;  /* 0x0000002800267213 */ /* 0x000fc60000000000 */
[C---:B------:R-:W-:Y:S01]  /*4e60*/  IMAD.HI.U32 R44, R249.reuse, R34, RZ ;  /* 0x00000022f92c7227 */ /* 0x040fe200078e00ff */
[----:B-1----:R-:W2:Y:S03]  /*4e70*/  LDL R216, [R1+0x688] ;  /* 0x0006880001d87983 */ /* 0x002ea60000100800 */
[----:B------:R-:W-:-:S04]  /*4e80*/  IMAD.HI.U32 R40, R249, R38, RZ ;  /* 0x00000026f9287227 */ /* 0x000fc800078e00ff */
[----:B------:R-:W-:Y:S02]  /*4e90*/  IMAD.MOV R42, RZ, RZ, -R42 ;  /* 0x000000ffff2a7224 */ /* 0x000fe400078e0a2a */
[----:B------:R-:W-:Y:S02]  /*4ea0*/  IMAD.MOV R44, RZ, RZ, -R44 ;  /* 0x000000ffff2c7224 */ /* 0x000fe400078e0a2c */
[----:B------:R-:W-:Y:S02]  /*4eb0*/  IMAD.MOV R40, RZ, RZ, -R40 ;  /* 0x000000ffff287224 */ /* 0x000fe400078e0a28 */
[C---:B------:R-:W-:Y:S01]  /*4ec0*/  IMAD R36, R247.reuse, R42, R36 ;  /* 0x0000002af7247224 */ /* 0x040fe200078e0224 */
[----:B------:R-:W-:Y:S01]  /*4ed0*/  IABS R42, R56 ;  /* 0x00000038002a7213 */ /* 0x000fe20000000000 */
[C---:B------:R-:W-:Y:S01]  /*4ee0*/  IMAD R34, R247.reuse, R44, R34 ;  /* 0x0000002cf7227224 */ /* 0x040fe200078e0222 */
[----:B------:R-:W-:Y:S01]  /*4ef0*/  IABS R44, R54 ;  /* 0x00000036002c7213 */ /* 0x000fe20000000000 */
[----:B------:R-:W-:Y:S01]  /*4f00*/  IMAD R38, R247, R40, R38 ;  /* 0x00000028f7267224 */ /* 0x000fe200078e0226 */
[----:B------:R-:W-:Y:S01]  /*4f10*/  IABS R40, R58 ;  /* 0x0000003a00287213 */ /* 0x000fe20000000000 */
[----:B------:R-:W-:-:S04]  /*4f20*/  IMAD.HI.U32 R56, R249, R42, RZ ;  /* 0x0000002af9387227 */ /* 0x000fc800078e00ff */
[----:B------:R-:W-:-:S04]  /*4f30*/  IMAD.HI.U32 R54, R249, R44, RZ ;  /* 0x0000002cf9367227 */ /* 0x000fc800078e00ff */
        /* <DEDUP_REMOVED lines=167> */
[----:B------:R-:W-:Y:S01]  /*59b0*/  IMAD.HI.U32 R218, R249, R215, RZ ;  /* 0x000000d7f9da7227 */ /* 0x000fe200078e00ff */
[----:B--2---:R-:W-:-:S03]  /*59c0*/  IADD3 R226, R216, 0xe0, RZ ;  /* 0x000000e0d8e27810 */ /* 0x004fc60007ffe0ff */
[----:B------:R-:W-:Y:S01]  /*59d0*/  IMAD.HI.U32 R219, R249, R214, RZ ;  /* 0x000000d6f9db7227 */ /* 0x000fe200078e00ff */
[----:B------:R-:W-:-:S03]  /*59e0*/  IADD3 R223, R216, 0xe3, RZ ;  /* 0x000000e3d8df7810 */ /* 0x000fc60007ffe0ff */
[----:B------:R-:W-:Y:S01]  /*59f0*/  IMAD.MOV R220, RZ, RZ, -R220 ;  /* 0x000000ffffdc7224 */ /* 0x000fe200078e0adc */
[C---:B------:R-:W-:Y:S01]  /*5a00*/  IADD3 R225, R216.reuse, 0xe1, RZ ;  /* 0x000000e1d8e17810 */ /* 0x040fe20007ffe0ff */
[----:B------:R-:W-:Y:S01]  /*5a10*/  IMAD.MOV R218, RZ, RZ, -R218 ;  /* 0x000000ffffda7224 */ /* 0x000fe200078e0ada */
[----:B------:R-:W-:Y:S01]  /*5a20*/  IADD3 R224, R216, 0xe2, RZ ;  /* 0x000000e2d8e07810 */ /* 0x000fe20007ffe0ff */
[----:B------:R-:W-:Y:S02]  /*5a30*/  IMAD.MOV R219, RZ, RZ, -R219 ;  /* 0x000000ffffdb7224 */ /* 0x000fe400078e0adb */
[C---:B------:R-:W-:Y:S01]  /*5a40*/  IMAD R213, R247.reuse, R220, R213 ;  /* 0x000000dcf7d57224 */ /* 0x040fe200078e02d5 */
[----:B------:R-:W-:Y:S01]  /*5a50*/  IABS R220, R223 ;  /* 0x000000df00dc7213 */ /* 0x000fe20000000000 */
[C---:B------:R-:W-:Y:S01]  /*5a60*/  IMAD R215, R247.reuse, R218, R215 ;  /* 0x000000daf7d77224 */ /* 0x040fe200078e02d7 */
[----:B------:R-:W-:Y:S01]  /*5a70*/  STL [R1+0x12f8], R226 ;  /* 0x0012f8e201007387 */ /* 0x000fe20000100800 */
[----:B------:R-:W-:Y:S01]  /*5a80*/  IABS R218, R225 ;  /* 0x000000e100da7213 */ /* 0x000fe20000000000 */
[----:B------:R-:W-:-:S02]  /*5a90*/  IMAD R214, R247, R219, R214 ;  /* 0x000000dbf7d67224 */ /* 0x000fc400078e02d6 */
[----:B------:R-:W1:Y:S01]  /*5aa0*/  S2R R233, SR_TID.X ;  /* 0x0000000000e97919 */ /* 0x000e620000002100 */
[----:B------:R-:W-:Y:S01]  /*5ab0*/  IABS R219, R224 ;  /* 0x000000e000db7213 */ /* 0x000fe20000000000 */
[----:B------:R-:W-:Y:S02]  /*5ac0*/  IMAD.HI.U32 R221, R249, R212, RZ ;  /* 0x000000d4f9dd7227 */ /* 0x000fe400078e00ff */
[----:B------:R2:W-:Y:S01]  /*5ad0*/  STL [R1+0x12f4], R225 ;  /* 0x0012f4e101007387 */ /* 0x0005e20000100800 */
[----:B------:R-:W-:Y:S01]  /*5ae0*/  IABS R217, R226 ;  /* 0x000000e200d97213 */ /* 0x000fe20000000000 */
[----:B------:R-:W-:Y:S02]  /*5af0*/  IMAD.MOV R221, RZ, RZ, -R221 ;  /* 0x000000ffffdd7224 */ /* 0x000fe400078e0add */
[----:B------:R3:W-:Y:S01]  /*5b00*/  STL [R1+0x12f0], R224 ;  /* 0x0012f0e001007387 */ /* 0x0007e20000100800 */
[----:B------:R-:W-:Y:S01]  /*5b10*/  IADD3 R222, R216, 0xe4, RZ ;  /* 0x000000e4d8de7810 */ /* 0x000fe20007ffe0ff */
[----:B------:R-:W-:-:S02]  /*5b20*/  IMAD R212, R247, R221, R212 ;  /* 0x000000ddf7d47224 */ /* 0x000fc400078e02d4 */
[----:B------:R4:W-:Y:S01]  /*5b30*/  STL [R1+0x12ec], R223 ;  /* 0x0012ecdf01007387 */ /* 0x0009e20000100800 */
[----:B--2---:R-:W-:Y:S01]  /*5b40*/  IMAD.HI.U32 R225, R249, R218, RZ ;  /* 0x000000daf9e17227 */ /* 0x004fe200078e00ff */
[----:B------:R-:W-:-:S03]  /*5b50*/  IADD3 R231, R216, 0xe6, RZ ;  /* 0x000000e6d8e77810 */ /* 0x000fc60007ffe0ff */
[----:B---3--:R-:W-:-:S04]  /*5b60*/  IMAD.HI.U32 R224, R249, R219, RZ ;  /* 0x000000dbf9e07227 */ /* 0x008fc800078e00ff */
[----:B----4-:R-:W-:Y:S01]  /*5b70*/  IMAD.HI.U32 R223, R249, R220, RZ ;  /* 0x000000dcf9df7227 */ /* 0x010fe200078e00ff */
[----:B------:R-:W-:-:S03]  /*5b80*/  IADD3 R232, R216, 0xe5, RZ ;  /* 0x000000e5d8e87810 */ /* 0x000fc60007ffe0ff */
[----:B------:R-:W-:Y:S01]  /*5b90*/  IMAD.MOV R223, RZ, RZ, -R223 ;  /* 0x000000ffffdf7224 */ /* 0x000fe200078e0adf */
[C---:B------:R-:W-:Y:S01]  /*5ba0*/  IADD3 R228, R216.reuse, 0xe8, RZ ;  /* 0x000000e8d8e47810 */ /* 0x040fe20007ffe0ff */
[----:B------:R-:W-:Y:S01]  /*5bb0*/  IMAD.MOV R225, RZ, RZ, -R225 ;  /* 0x000000ffffe17224 */ /* 0x000fe200078e0ae1 */
[----:B------:R-:W-:Y:S01]  /*5bc0*/  IADD3 R229, R216, 0xe7, RZ ;  /* 0x000000e7d8e57810 */ /* 0x000fe20007ffe0ff */
[----:B------:R-:W-:Y:S01]  /*5bd0*/  IMAD.MOV R224, RZ, RZ, -R224 ;  /* 0x000000ffffe07224 */ /* 0x000fe200078e0ae0 */
[----:B------:R-:W-:Y:S01]  /*5be0*/  IABS R221, R222 ;  /* 0x000000de00dd7213 */ /* 0x000fe20000000000 */
[----:B------:R-:W-:Y:S01]  /*5bf0*/  IMAD R220, R247, R223, R220 ;  /* 0x000000dff7dc7224 */ /* 0x000fe200078e02dc */
[----:B------:R-:W-:Y:S01]  /*5c00*/  IABS R223, R231 ;  /* 0x000000e700df7213 */ /* 0x000fe20000000000 */
[----:B------:R-:W-:Y:S01]  /*5c10*/  IMAD.HI.U32 R226, R249, R217, RZ ;  /* 0x000000d9f9e27227 */ /* 0x000fe200078e00ff */
[----:B------:R2:W-:Y:S03]  /*5c20*/  STL [R1+0x12e8], R222 ;  /* 0x0012e8de01007387 */ /* 0x0005e60000100800 */
[C---:B------:R-:W-:Y:S01]  /*5c30*/  IMAD R218, R247.reuse, R225, R218 ;  /* 0x000000e1f7da7224 */ /* 0x040fe200078e02da */
[----:B------:R-:W-:Y:S01]  /*5c40*/  IABS R225, R228 ;  /* 0x000000e400e17213 */ /* 0x000fe20000000000 */
[----:B------:R-:W-:Y:S01]  /*5c50*/  IMAD R219, R247, R224, R219 ;  /* 0x000000e0f7db7224 */ /* 0x000fe200078e02db */
[----:B------:R-:W-:Y:S01]  /*5c60*/  STL [R1+0x12d4], R232 ;  /* 0x0012d4e801007387 */ /* 0x000fe20000100800 */
[----:B------:R-:W-:Y:S01]  /*5c70*/  IABS R224, R229 ;  /* 0x000000e500e07213 */ /* 0x000fe20000000000 */
[----:B------:R-:W-:-:S02]  /*5c80*/  IMAD.MOV R226, RZ, RZ, -R226 ;  /* 0x000000ffffe27224 */ /* 0x000fc400078e0ae2 */
[----:B------:R3:W-:Y:S01]  /*5c90*/  STL [R1+0x12cc], R231 ;  /* 0x0012cce701007387 */ /* 0x0007e20000100800 */
[----:B--2---:R-:W-:Y:S01]  /*5ca0*/  IMAD.HI.U32 R222, R249, R221, RZ ;  /* 0x000000ddf9de7227 */ /* 0x004fe200078e00ff */
[----:B------:R-:W-:Y:S02]  /*5cb0*/  IADD3 R227, R216, 0xe9, RZ ;  /* 0x000000e9d8e37810 */ /* 0x000fe40007ffe0ff */
[----:B------:R2:W-:Y:S01]  /*5cc0*/  STL [R1+0x12c8], R229 ;  /* 0x0012c8e501007387 */ /* 0x0005e20000100800 */
[----:B------:R-:W-:-:S03]  /*5cd0*/  IMAD R217, R247, R226, R217 ;  /* 0x000000e2f7d97224 */ /* 0x000fc600078e02d9 */
[----:B------:R4:W-:Y:S01]  /*5ce0*/  STL [R1+0x12c4], R228 ;  /* 0x0012c4e401007387 */ /* 0x0009e20000100800 */
[----:B---3--:R-:W-:Y:S01]  /*5cf0*/  IMAD.HI.U32 R231, R249, R223, RZ ;  /* 0x000000dff9e77227 */ /* 0x008fe200078e00ff */
[----:B------:R-:W-:-:S03]  /*5d00*/  IABS R226, R227 ;  /* 0x000000e300e27213 */ /* 0x000fc60000000000 */
[----:B--2---:R-:W-:-:S04]  /*5d10*/  IMAD.HI.U32 R229, R249, R224, RZ ;  /* 0x000000e0f9e57227 */ /* 0x004fc800078e00ff */
[----:B----4-:R-:W-:Y:S01]  /*5d20*/  IMAD.HI.U32 R228, R249, R225, RZ ;  /* 0x000000e1f9e47227 */ /* 0x010fe200078e00ff */
[----:B-1----:R-:W-:-:S03]  /*5d30*/  LOP3.LUT R233, R233, 0x1f, RZ, 0xc0, !PT ;  /* 0x0000001fe9e97812 */ /* 0x002fc600078ec0ff */
[----:B------:R-:W-:Y:S02]  /*5d40*/  IMAD.MOV R222, RZ, RZ, -R222 ;  /* 0x000000ffffde7224 */ /* 0x000fe400078e0ade */
[----:B------:R-:W-:Y:S02]  /*5d50*/  IMAD.MOV R231, RZ, RZ, -R231 ;  /* 0x000000ffffe77224 */ /* 0x000fe400078e0ae7 */
[----:B------:R-:W-:Y:S01]  /*5d60*/  IMAD.MOV R228, RZ, RZ, -R228 ;  /* 0x000000ffffe47224 */ /* 0x000fe200078e0ae4 */
[----:B------:R1:W-:Y:S01]  /*5d70*/  STL [R1+0x12c0], R227 ;  /* 0x0012c0e301007387 */ /* 0x0003e20000100800 */
[----:B------:R-:W-:Y:S02]  /*5d80*/  IMAD.MOV R229, RZ, RZ, -R229 ;  /* 0x000000ffffe57224 */ /* 0x000fe400078e0ae5 */
[C---:B------:R-:W-:Y:S01]  /*5d90*/  IMAD R221, R247.reuse, R222, R221 ;  /* 0x000000def7dd7224 */ /* 0x040fe200078e02dd */
[----:B------:R-:W-:Y:S01]  /*5da0*/  IABS R222, R232 ;  /* 0x000000e800de7213 */ /* 0x000fe20000000000 */
[C---:B------:R-:W-:Y:S01]  /*5db0*/  IMAD R223, R247.reuse, R231, R223 ;  /* 0x000000e7f7df7224 */ /* 0x040fe200078e02df */
[C---:B------:R-:W-:Y:S01]  /*5dc0*/  IADD3 R231, R216.reuse, 0xea, RZ ;  /* 0x000000ead8e77810 */ /* 0x040fe20007ffe0ff */
[----:B------:R-:W-:Y:S01]  /*5dd0*/  IMAD R225, R247, R228, R225 ;  /* 0x000000e4f7e17224 */ /* 0x000fe200078e02e1 */
[----:B------:R-:W-:Y:S01]  /*5de0*/  IADD3 R228, R216, 0xeb, RZ ;  /* 0x000000ebd8e47810 */ /* 0x000fe20007ffe0ff */
[----:B-1----:R-:W-:-:S02]  /*5df0*/  IMAD.HI.U32 R227, R249, R226, RZ ;  /* 0x000000e2f9e37227 */ /* 0x002fc400078e00ff */
[----:B------:R-:W-:Y:S02]  /*5e00*/  STL [R1+0x12ac], R231 ;  /* 0x0012ace701007387 */ /* 0x000fe40000100800 */
[----:B------:R-:W-:Y:S01]  /*5e10*/  IMAD R224, R247, R229, R224 ;  /* 0x000000e5f7e07224 */ /* 0x000fe200078e02e0 */
[----:B------:R-:W-:Y:S01]  /*5e20*/  IADD3 R229, R216, 0xec, RZ ;  /* 0x000000ecd8e57810 */ /* 0x000fe20007ffe0ff */
[----:B------:R-:W-:Y:S02]  /*5e30*/  IMAD R245, R183, 0x40, R233 ;  /* 0x00000040b7f57824 */ /* 0x000fe400078e02e9 */
[----:B------:R-:W-:Y:S01]  /*5e40*/  IMAD.MOV R227, RZ, RZ, -R227 ;  /* 0x000000ffffe37224 */ /* 0x000fe200078e0ae3 */
[----:B------:R1:W-:Y:S01]  /*5e50*/  STL [R1+0x12a4], R228 ;  /* 0x0012a4e401007387 */ /* 0x0003e20000100800 */
[----:B------:R-:W-:-:S03]  /*5e60*/  IMAD.HI.U32 R232, R249, R222, RZ ;  /* 0x000000def9e87227 */ /* 0x000fc600078e00ff */
[----:B------:R-:W-:Y:S01]  /*5e70*/  STL [R1+0x684], R245 ;  /* 0x000684f501007387 */ /* 0x000fe20000100800 */
[----:B------:R-:W-:Y:S01]  /*5e80*/  IMAD R226, R247, R227, R226 ;  /* 0x000000e3f7e27224 */ /* 0x000fe200078e02e2 */
[----:B------:R-:W-:Y:S01]  /*5e90*/  IABS R227, R231 ;  /* 0x000000e700e37213 */ /* 0x000fe20000000000 */
[----:B------:R-:W-:Y:S01]  /*5ea0*/  IMAD.MOV R232, RZ, RZ, -R232 ;  /* 0x000000ffffe87224 */ /* 0x000fe200078e0ae8 */
[----:B------:R2:W-:Y:S01]  /*5eb0*/  STL [R1+0x12a0], R229 ;  /* 0x0012a0e501007387 */ /* 0x0005e20000100800 */
[----:B-1----:R-:W-:Y:S02]  /*5ec0*/  IABS R228, R228 ;  /* 0x000000e400e47213 */ /* 0x002fe40000000000 */
[----:B------:R-:W-:Y:S01]  /*5ed0*/  IADD3 R240, R245, 0x20, RZ ;  /* 0x00000020f5f07810 */ /* 0x000fe20007ffe0ff */
[----:B------:R-:W-:Y:S01]  /*5ee0*/  IMAD R222, R247, R232, R222 ;  /* 0x000000e8f7de7224 */ /* 0x000fe200078e02de */
[----:B--2---:R-:W-:Y:S01]  /*5ef0*/  IABS R229, R229 ;  /* 0x000000e500e57213 */ /* 0x004fe20000000000 */
[----:B------:R-:W-:Y:S01]  /*5f00*/  IMAD.HI.U32 R234, R249, R227, RZ ;  /* 0x000000e3f9ea7227 */ /* 0x000fe200078e00ff */
[----:B------:R-:W-:-:S02]  /*5f10*/  IABS R235, R245 ;  /* 0x000000f500eb7213 */ /* 0x000fc40000000000 */
[----:B------:R-:W-:Y:S01]  /*5f20*/  IABS R183, R240 ;  /* 0x000000f000b77213 */ /* 0x000fe20000000000 */
[----:B------:R-:W-:-:S04]  /*5f30*/  IMAD.HI.U32 R233, R249, R228, RZ ;  /* 0x000000e4f9e97227 */ /* 0x000fc800078e00ff */
[----:B------:R-:W-:-:S04]  /*5f40*/  IMAD.HI.U32 R232, R249, R229, RZ ;  /* 0x000000e5f9e87227 */ /* 0x000fc800078e00ff */
[----:B------:R-:W-:Y:S02]  /*5f50*/  IMAD.MOV R234, RZ, RZ, -R234 ;  /* 0x000000ffffea7224 */ /* 0x000fe400078e0aea */
[----:B------:R-:W-:Y:S02]  /*5f60*/  IMAD.MOV R233, RZ, RZ, -R233 ;  /* 0x000000ffffe97224 */ /* 0x000fe400078e0ae9 */
[----:B------:R-:W-:Y:S02]  /*5f70*/  IMAD.MOV R232, RZ, RZ, -R232 ;  /* 0x000000ffffe87224 */ /* 0x000fe400078e0ae8 */
[----:B------:R-:W-:-:S04]  /*5f80*/  IMAD.HI.U32 R231, R230, R235, RZ ;  /* 0x000000ebe6e77227 */ /* 0x000fc800078e00ff */
[----:B------:R-:W-:-:S04]  /*5f90*/  IMAD.HI.U32 R230, R230, R183, RZ ;  /* 0x000000b7e6e67227 */ /* 0x000fc800078e00ff */
[C---:B------:R-:W-:Y:S02]  /*5fa0*/  IMAD R227, R247.reuse, R234, R227 ;  /* 0x000000eaf7e37224 */ /* 0x040fe400078e02e3 */
[C---:B------:R-:W-:Y:S02]  /*5fb0*/  IMAD R228, R247.reuse, R233, R228 ;  /* 0x000000e9f7e47224 */ /* 0x040fe400078e02e4 */
[----:B------:R-:W-:Y:S01]  /*5fc0*/  IMAD R229, R247, R232, R229 ;  /* 0x000000e8f7e57224 */ /* 0x000fe200078e02e5 */
[----:B------:R-:W-:Y:S01]  /*5fd0*/  IABS R247, c[0x0][0x178] ;  /* 0x00005e0000f77a13 */ /* 0x000fe20000000000 */
[----:B------:R-:W-:Y:S02]  /*5fe0*/  IMAD.MOV R231, RZ, RZ, -R231 ;  /* 0x000000ffffe77224 */ /* 0x000fe400078e0ae7 */
[----:B------:R-:W-:Y:S01]  /*5ff0*/  IMAD.MOV R230, RZ, RZ, -R230 ;  /* 0x000000ffffe67224 */ /* 0x000fe200078e0ae6 */
[C---:B------:R-:W-:Y:S01]  /*6000*/  IADD3 R252, R216.reuse, 0xed, RZ ;  /* 0x000000edd8fc7810 */ /* 0x040fe20007ffe0ff */
[C---:B------:R-:W-:Y:S01]  /*6010*/  IMAD R235, R247.reuse, R231, R235 ;  /* 0x000000e7f7eb7224 */ /* 0x040fe200078e02eb */
[C---:B------:R-:W-:Y:S01]  /*6020*/  IADD3 R251, R216.reuse, 0xee, RZ ;  /* 0x000000eed8fb7810 */ /* 0x040fe20007ffe0ff */
[----:B------:R-:W-:Y:S01]  /*6030*/  IMAD R183, R247, R230, R183 ;  /* 0x000000e6f7b77224 */ /* 0x000fe200078e02b7 */
[C---:B------:R-:W-:Y:S01]  /*6040*/  IADD3 R250, R216.reuse, 0xef, RZ ;  /* 0x000000efd8fa7810 */ /* 0x040fe20007ffe0ff */
[----:B------:R-:W-:Y:S01]  /*6050*/  STL [R1+0x68c], R240 ;  /* 0x00068cf001007387 */ /* 0x000fe20000100800 */
[----:B------:R-:W-:-:S02]  /*6060*/  IADD3 R248, R216, 0xf0, RZ ;  /* 0x000000f0d8f87810 */ /* 0x000fc40007ffe0ff */
[----:B------:R-:W-:Y:S01]  /*6070*/  IADD3 R246, R216, 0xf1, RZ ;  /* 0x000000f1d8f67810 */ /* 0x000fe20007ffe0ff */
[----:B------:R-:W-:Y:S01]  /*6080*/  STL [R1+0x1298], R252 ;  /* 0x001298fc01007387 */ /* 0x000fe20000100800 */
[C---:B------:R-:W-:Y:S02]  /*6090*/  ISETP.GT.U32.AND P0, PT, R247.reuse, R235, PT ;  /* 0x000000ebf700720c */ /* 0x040fe40003f04070 */
[----:B------:R-:W-:Y:S01]  /*60a0*/  ISETP.GT.U32.AND P1, PT, R247, R183, PT ;  /* 0x000000b7f700720c */ /* 0x000fe20003f24070 */
[----:B------:R1:W-:Y:S01]  /*60b0*/  STL [R1+0x128c], R251 ;  /* 0x00128cfb01007387 */ /* 0x0003e20000100800 */
[----:B------:R-:W-:-:S03]  /*60c0*/  ISETP.GE.AND P5, PT, R245, RZ, PT ;  /* 0x000000fff500720c */ /* 0x000fc60003fa6270 */
[----:B------:R-:W-:Y:S04]  /*60d0*/  STL [R1+0x1288], R250 ;  /* 0x001288fa01007387 */ /* 0x000fe80000100800 */
[----:B------:R2:W-:Y:S04]  /*60e0*/  STL [R1+0x1280], R248 ;  /* 0x001280f801007387 */ /* 0x0005e80000100800 */
[----:B------:R3:W-:Y:S04]  /*60f0*/  STL [R1+0x127c], R246 ;  /* 0x00127cf601007387 */ /* 0x0007e80000100800 */
[----:B------:R-:W4:Y:S01]  /*6100*/  LDL.LU R245, [R1+0x15b0] ;  /* 0x0015b00001f57983 */ /* 0x000f220000300800 */
[----:B------:R-:W-:Y:S01]  /*6110*/  IABS R233, R248 ;  /* 0x000000f800e97213 */ /* 0x000fe20000000000 */
[--C-:B------:R-:W-:Y:S01]  /*6120*/  @!P0 IMAD.IADD R235, R235, 0x1, -R247.reuse ;  /* 0x00000001ebeb8824 */ /* 0x100fe200078e0af7 */
[----:B------:R-:W-:Y:S01]  /*6130*/  IABS R230, R252 ;  /* 0x000000fc00e67213 */ /* 0x000fe20000000000 */
[----:B------:R-:W-:Y:S01]  /*6140*/  @!P1 IMAD.IADD R183, R183, 0x1, -R247 ;  /* 0x00000001b7b79824 */ /* 0x000fe200078e0af7 */
[----:B------:R-:W-:Y:S01]  /*6150*/  IABS R231, R251 ;  /* 0x000000fb00e77213 */ /* 0x000fe20000000000 */
[----:B-1----:R-:W-:Y:S01]  /*6160*/  IMAD.HI.U32 R251, R249, R233, RZ ;  /* 0x000000e9f9fb7227 */ /* 0x002fe200078e00ff */
[----:B------:R-:W-:-:S02]  /*6170*/  ISETP.GT.U32.AND P1, PT, R247, R235, PT ;  /* 0x000000ebf700720c */ /* 0x000fc40003f24070 */
[----:B------:R-:W-:Y:S01]  /*6180*/  ISETP.GT.U32.AND P2, PT, R247, R183, PT ;  /* 0x000000b7f700720c */ /* 0x000fe20003f44070 */
[----:B--2---:R-:W-:Y:S01]  /*6190*/  IMAD.HI.U32 R248, R249, R230, RZ ;  /* 0x000000e6f9f87227 */ /* 0x004fe200078e00ff */
[----:B------:R-:W-:-:S03]  /*61a0*/  IABS R247, c[0x0][0x17c] ;  /* 0x00005f0000f77a13 */ /* 0x000fc60000000000 */
[----:B------:R-:W-:Y:S01]  /*61b0*/  IMAD.MOV R251, RZ, RZ, -R251 ;  /* 0x000000fffffb7224 */ /* 0x000fe200078e0afb */
[----:B------:R-:W-:Y:S01]  /*61c0*/  ISETP.GE.AND P0, PT, R240, RZ, PT ;  /* 0x000000fff000720c */ /* 0x000fe20003f06270 */
[----:B------:R-:W-:Y:S01]  /*61d0*/  IMAD.MOV R248, RZ, RZ, -R248 ;  /* 0x000000fffff87224 */ /* 0x000fe200078e0af8 */
[----:B------:R-:W2:Y:S01]  /*61e0*/  LDL.LU R240, [R1+0x15ac] ;  /* 0x0015ac0001f07983 */ /* 0x000ea20000300800 */
[C---:B------:R-:W-:Y:S01]  /*61f0*/  IMAD R233, R247.reuse, R251, R233 ;  /* 0x000000fbf7e97224 */ /* 0x040fe200078e02e9 */
[----:B------:R-:W-:Y:S01]  /*6200*/  IABS R232, R250 ;  /* 0x000000fa00e87213 */ /* 0x000fe20000000000 */
[----:B------:R-:W-:Y:S01]  /*6210*/  IMAD R230, R247, R248, R230 ;  /* 0x000000f8f7e67224 */ /* 0x000fe200078e02e6 */
[----:B------:R-:W2:Y:S01]  /*6220*/  LDL R251, [R1+0x14f8] ;  /* 0x0014f80001fb7983 */ /* 0x000ea20000100800 */
[----:B------:R-:W-:Y:S02]  /*6230*/  IABS R248, c[0x0][0x178] ;  /* 0x00005e0000f87a13 */ /* 0x000fe40000000000 */
[----:B------:R-:W-:-:S04]  /*6240*/  IMAD.HI.U32 R250, R249, R232, RZ ;  /* 0x000000e8f9fa7227 */ /* 0x000fc800078e00ff */
[--C-:B------:R-:W-:Y:S02]  /*6250*/  @!P1 IMAD.IADD R235, R235, 0x1, -R248.reuse ;  /* 0x00000001ebeb9824 */ /* 0x100fe400078e0af8 */
[----:B------:R-:W-:Y:S02]  /*6260*/  @!P2 IMAD.IADD R183, R183, 0x1, -R248 ;  /* 0x00000001b7b7a824 */ /* 0x000fe400078e0af8 */
[----:B------:R-:W2:Y:S01]  /*6270*/  LDL R248, [R1+0x1108] ;  /* 0x0011080001f87983 */ /* 0x000ea20000100800 */
[----:B------:R-:W-:-:S04]  /*6280*/  IMAD.MOV R250, RZ, RZ, -R250 ;  /* 0x000000fffffa7224 */ /* 0x000fc800078e0afa */
[----:B------:R-:W-:Y:S02]  /*6290*/  IMAD R232, R247, R250, R232 ;  /* 0x000000faf7e87224 */ /* 0x000fe400078e02e8 */
[----:B------:R-:W2:Y:S01]  /*62a0*/  LDL R250, [R1+0x110c] ;  /* 0x00110c0001fa7983 */ /* 0x000ea20000100800 */
[----:B------:R-:W-:Y:S01]  /*62b0*/  IABS R234, R246 ;  /* 0x000000f600ea7213 */ /* 0x000fe20000000000 */
[----:B---3--:R-:W-:-:S04]  /*62c0*/  IMAD.HI.U32 R246, R249, R231, RZ ;  /* 0x000000e7f9f67227 */ /* 0x008fc800078e00ff */
[----:B------:R-:W-:Y:S01]  /*62d0*/  IMAD.MOV R246, RZ, RZ, -R246 ;  /* 0x000000fffff67224 */ /* 0x000fe200078e0af6 */
[C---:B------:R-:W-:Y:S01]  /*62e0*/  ISETP.GT.U32.AND P4, PT, R247.reuse, R236, PT ;  /* 0x000000ecf700720c */ /* 0x040fe20003f84070 */
[----:B------:R-:W-:Y:S01]  /*62f0*/  @!P5 IMAD.MOV R235, RZ, RZ, -R235 ;  /* 0x000000ffffebd224 */ /* 0x000fe200078e0aeb */
[----:B------:R-:W-:Y:S01]  /*6300*/  ISETP.NE.AND P2, PT, RZ, c[0x0][0x178], PT ;  /* 0x00005e00ff007a0c */ /* 0x000fe20003f45270 */
[C---:B------:R-:W-:Y:S01]  /*6310*/  IMAD R231, R247.reuse, R246, R231 ;  /* 0x000000f6f7e77224 */ /* 0x040fe200078e02e7 */
[----:B------:R-:W-:Y:S01]  /*6320*/  LOP3.LUT R246, RZ, c[0x0][0x178], RZ, 0x33, !PT ;  /* 0x00005e00fff67a12 */ /* 0x000fe200078e33ff */
[----:B------:R-:W-:Y:S01]  /*6330*/  @!P0 IMAD.MOV R183, RZ, RZ, -R183 ;  /* 0x000000ffffb78224 */ /* 0x000fe200078e0ab7 */
[----:B------:R-:W-:Y:S02]  /*6340*/  ISETP.GT.U32.AND P3, PT, R247, R243, PT ;  /* 0x000000f3f700720c */ /* 0x000fe40003f64070 */
[C---:B------:R-:W-:Y:S02]  /*6350*/  SEL R235, R246.reuse, R235, !P2 ;  /* 0x000000ebf6eb7207 */ /* 0x040fe40005000000 */
[----:B------:R-:W-:-:S02]  /*6360*/  SEL R183, R246, R183, !P2 ;  /* 0x000000b7f6b77207 */ /* 0x000fc40005000000 */
[----:B------:R-:W3:Y:S01]  /*6370*/  LDL R246, [R1+0x1104] ;  /* 0x0011040001f67983 */ /* 0x000ee20000100800 */
[----:B------:R-:W-:-:S03]  /*6380*/  @!P4 IMAD.IADD R236, R236, 0x1, -R247 ;  /* 0x00000001ececc824 */ /* 0x000fc600078e0af7 */
[----:B------:R1:W-:Y:S01]  /*6390*/  STL [R1+0x58], R235 ;  /* 0x000058eb01007387 */ /* 0x0003e20000100800 */
[C---:B------:R-:W-:Y:S02]  /*63a0*/  ISETP.GT.U32.AND P0, PT, R247.reuse, R244, PT ;  /* 0x000000f4f700720c */ /* 0x040fe40003f04070 */
[----:B------:R-:W-:Y:S01]  /*63b0*/  ISETP.GT.U32.AND P2, PT, R247, R241, PT ;  /* 0x000000f1f700720c */ /* 0x000fe20003f44070 */
[----:B------:R1:W-:Y:S02]  /*63c0*/  STL [R1+0x5c], R183 ;  /* 0x00005cb701007387 */ /* 0x0003e40000100800 */
[----:B-1----:R-:W-:Y:S01]  /*63d0*/  IADD3 R235, R216, 0xf2, RZ ;  /* 0x000000f2d8eb7810 */ /* 0x002fe20007ffe0ff */
[----:B------:R-:W-:Y:S01]  /*63e0*/  @!P3 IMAD.IADD R243, R243, 0x1, -R247 ;  /* 0x00000001f3f3b824 */ /* 0x000fe200078e0af7 */
[----:B------:R-:W-:-:S03]  /*63f0*/  ISETP.GT.U32.AND P1, PT, R247, R236, PT ;  /* 0x000000ecf700720c */ /* 0x000fc60003f24070 */
[----:B------:R-:W-:Y:S04]  /*6400*/  STL [R1+0x126c], R235 ;  /* 0x00126ceb01007387 */ /* 0x000fe80000100800 */
[----:B------:R-:W3:Y:S01]  /*6410*/  LDL R183, [R1+0x1100] ;  /* 0x0011000001b77983 */ /* 0x000ee20000100800 */
[----:B------:R-:W-:Y:S01]  /*6420*/  ISETP.GT.U32.AND P3, PT, R247, R243, PT ;  /* 0x000000f3f700720c */ /* 0x000fe20003f64070 */
[--C-:B------:R-:W-:Y:S01]  /*6430*/  @!P0 IMAD.IADD R244, R244, 0x1, -R247.reuse ;  /* 0x00000001f4f48824 */ /* 0x100fe200078e0af7 */
[----:B------:R-:W-:Y:S01]  /*6440*/  ISETP.GE.AND P0, PT, R216, RZ, PT ;  /* 0x000000ffd800720c */ /* 0x000fe20003f06270 */
[--C-:B------:R-:W-:Y:S02]  /*6450*/  @!P2 IMAD.IADD R241, R241, 0x1, -R247.reuse ;  /* 0x00000001f1f1a824 */ /* 0x100fe400078e0af7 */
[----:B------:R-:W-:Y:S01]  /*6460*/  @!P1 IMAD.IADD R236, R236, 0x1, -R247 ;  /* 0x00000001ecec9824 */ /* 0x000fe200078e0af7 */
[----:B------:R-:W-:Y:S01]  /*6470*/  ISETP.GT.U32.AND P1, PT, R247, R238, PT ;  /* 0x000000eef700720c */ /* 0x000fe20003f24070 */
[----:B------:R-:W-:-:S06]  /*6480*/  IMAD.HI.U32 R252, R249, R234, RZ ;  /* 0x000000eaf9fc7227 */ /* 0x000fcc00078e00ff */
[--C-:B------:R-:W-:Y:S02]  /*6490*/  @!P3 IMAD.IADD R243, R243, 0x1, -R247.reuse ;  /* 0x00000001f3f3b824 */ /* 0x100fe400078e0af7 */
[----:B------:R-:W-:Y:S02]  /*64a0*/  IMAD.MOV R252, RZ, RZ, -R252 ;  /* 0x000000fffffc7224 */ /* 0x000fe400078e0afc */
[----:B------:R-:W-:Y:S02]  /*64b0*/  @!P0 IMAD.MOV R236, RZ, RZ, -R236 ;  /* 0x000000ffffec8224 */ /* 0x000fe400078e0aec */
[C---:B------:R-:W-:Y:S02]  /*64c0*/  IMAD R234, R247.reuse, R252, R234 ;  /* 0x000000fcf7ea7224 */ /* 0x040fe400078e02ea */
[----:B------:R-:W-:Y:S01]  /*64d0*/  @!P1 IMAD.IADD R238, R238, 0x1, -R247 ;  /* 0x00000001eeee9824 */ /* 0x000fe200078e0af7 */
[----:B------:R-:W3:Y:S01]  /*64e0*/  LDL R252, [R1+0x1110] ;  /* 0x0011100001fc7983 */ /* 0x000ee20000100800 */
[----:B----4-:R-:W-:-:S13]  /*64f0*/  ISETP.GT.U32.AND P6, PT, R247, R245, PT ;  /* 0x000000f5f700720c */ /* 0x010fda0003fc4070 */
[--C-:B------:R-:W-:Y:S01]  /*6500*/  @!P6 IMAD.IADD R245, R245, 0x1, -R247.reuse ;  /* 0x00000001f5f5e824 */ /* 0x100fe200078e0af7 */
[----:B------:R-:W-:Y:S02]  /*6510*/  ISETP.GT.U32.AND P6, PT, R247, R242, PT ;  /* 0x000000f2f700720c */ /* 0x000fe40003fc4070 */
[----:B--2---:R-:W-:Y:S02]  /*6520*/  ISETP.GE.AND P2, PT, R251, RZ, PT ;  /* 0x000000fffb00720c */ /* 0x004fe40003f46270 */
[----:B------:R-:W2:Y:S09]  /*6530*/  LDL R251, [R1+0x1114] ;  /* 0x0011140001fb7983 */ /* 0x000eb20000100800 */
[----:B------:R-:W-:Y:S01]  /*6540*/  @!P6 IMAD.IADD R242, R242, 0x1, -R247 ;  /* 0x00000001f2f2e824 */ /* 0x000fe200078e0af7 */
[----:B------:R-:W-:Y:S01]  /*6550*/  ISETP.GE.AND P6, PT, R248, RZ, PT ;  /* 0x000000fff800720c */ /* 0x000fe20003fc6270 */
[----:B------:R-:W-:Y:S01]  /*6560*/  IMAD.MOV.U32 R248, RZ, RZ, R243 ;  /* 0x000000fffff87224 */ /* 0x000fe200078e00f3 */
[----:B------:R-:W-:Y:S03]  /*6570*/  STL [R1+0x14], R236 ;  /* 0x000014ec01007387 */ /* 0x000fe60000100800 */
[----:B------:R-:W-:Y:S01]  /*6580*/  @!P2 IMAD.MOV R248, RZ, RZ, -R248 ;  /* 0x000000fffff8a224 */ /* 0x000fe200078e0af8 */
[----:B------:R-:W-:-:S02]  /*6590*/  ISETP.GE.AND P1, PT, R250, RZ, PT ;  /* 0x000000fffa00720c */ /* 0x000fc40003f26270 */
[----:B------:R-:W4:Y:S04]  /*65a0*/  LDL R250, [R1+0x1118] ;  /* 0x0011180001fa7983 */ /* 0x000f280000100800 */
[----:B------:R1:W-:Y:S04]  /*65b0*/  STL [R1+0x10], R248 ;  /* 0x000010f801007387 */ /* 0x0003e80000100800 */
[----:B-1----:R-:W2:Y:S01]  /*65c0*/  LDL R248, [R1+0x111c] ;  /* 0x00111c0001f87983 */ /* 0x002ea20000100800 */
[C---:B------:R-:W-:Y:S02]  /*65d0*/  ISETP.GT.U32.AND P4, PT, R247.reuse, R240, PT ;  /* 0x000000f0f700720c */ /* 0x040fe40003f84070 */
[----:B------:R-:W-:-:S11]  /*65e0*/  ISETP.GT.U32.AND P5, PT, R247, R237, PT ;  /* 0x000000edf700720c */ /* 0x000fd60003fa4070 */
[--C-:B------:R-:W-:Y:S01]  /*65f0*/  @!P4 IMAD.IADD R240, R240, 0x1, -R247.reuse ;  /* 0x00000001f0f0c824 */ /* 0x100fe200078e0af7 */
[----:B------:R-:W-:Y:S01]  /*6600*/  ISETP.GT.U32.AND P4, PT, R247, R239, PT ;  /* 0x000000eff700720c */ /* 0x000fe20003f84070 */
[----:B------:R-:W-:Y:S01]  /*6610*/  @!P5 IMAD.IADD R237, R237, 0x1, -R247 ;  /* 0x00000001ededd824 */ /* 0x000fe200078e0af7 */
[C---:B------:R-:W-:Y:S02]  /*6620*/  ISETP.GT.U32.AND P5, PT, R247.reuse, R245, PT ;  /* 0x000000f5f700720c */ /* 0x040fe40003fa4070 */
[----:B------:R-:W-:-:S09]  /*6630*/  ISETP.GT.U32.AND P3, PT, R247, R240, PT ;  /* 0x000000f0f700720c */ /* 0x000fd20003f64070 */
[--C-:B------:R-:W-:Y:S01]  /*6640*/  @!P4 IMAD.IADD R239, R239, 0x1, -R247.reuse ;  /* 0x00000001efefc824 */ /* 0x100fe200078e0af7 */
[----:B------:R-:W-:Y:S01]  /*6650*/  ISETP.GT.U32.AND P4, PT, R247, R237, PT ;  /* 0x000000edf700720c */ /* 0x000fe20003f84070 */
[----:B------:R-:W-:-:S03]  /*6660*/  @!P5 IMAD.IADD R245, R245, 0x1, -R247 ;  /* 0x00000001f5f5d824 */ /* 0x000fc600078e0af7 */
[C---:B------:R-:W-:Y:S01]  /*6670*/  ISETP.GT.U32.AND P5, PT, R247.reuse, R239, PT ;  /* 0x000000eff700720c */ /* 0x040fe20003fa4070 */
[----:B------:R-:W-:Y:S01]  /*6680*/  @!P3 IMAD.IADD R240, R240, 0x1, -R247 ;  /* 0x00000001f0f0b824 */ /* 0x000fe200078e0af7 */
[----:B------:R-:W-:Y:S01]  /*6690*/  ISETP.GT.U32.AND P3, PT, R247, R244, PT ;  /* 0x000000f4f700720c */ /* 0x000fe20003f64070 */
[----:B------:R-:W-:-:S06]  /*66a0*/  IMAD.MOV.U32 R243, RZ, RZ, R245 ;  /* 0x000000fffff37224 */ /* 0x000fcc00078e00f5 */
[----:B------:R-:W-:Y:S01]  /*66b0*/  @!P4 IMAD.IADD R237, R237, 0x1, -R247 ;  /* 0x00000001ededc824 */ /* 0x000fe200078e0af7 */
[----:B---3--:R-:W-:-:S03]  /*66c0*/  ISETP.GE.AND P4, PT, R246, RZ, PT ;  /* 0x000000fff600720c */ /* 0x008fc60003f86270 */
[----:B------:R-:W-:Y:S01]  /*66d0*/  @!P5 IMAD.IADD R239, R239, 0x1, -R247 ;  /* 0x00000001efefd824 */ /* 0x000fe200078e0af7 */
[----:B------:R-:W-:Y:S01]  /*66e0*/  ISETP.GE.AND P5, PT, R183, RZ, PT ;  /* 0x000000ffb700720c */ /* 0x000fe20003fa6270 */
[----:B------:R-:W-:Y:S01]  /*66f0*/  @!P1 IMAD.MOV R243, RZ, RZ, -R243 ;  /* 0x000000fffff39224 */ /* 0x000fe200078e0af3 */
[----:B------:R-:W-:Y:S01]  /*6700*/  ISETP.GT.U32.AND P1, PT, R247, R242, PT ;  /* 0x000000f2f700720c */ /* 0x000fe20003f24070 */
[----:B------:R-:W-:Y:S02]  /*6710*/  @!P3 IMAD.IADD R244, R244, 0x1, -R247 ;  /* 0x00000001f4f4b824 */ /* 0x000fe400078e0af7 */
[----:B------:R-:W-:Y:S02]  /*6720*/  IMAD.MOV.U32 R236, RZ, RZ, R240 ;  /* 0x000000ffffec7224 */ /* 0x000fe400078e00f0 */
[----:B------:R-:W-:Y:S02]  /*6730*/  IMAD.MOV.U32 R183, RZ, RZ, R244 ;  /* 0x000000ffffb77224 */ /* 0x000fe400078e00f4 */
[----:B------:R-:W-:-:S02]  /*6740*/  @!P6 IMAD.MOV R236, RZ, RZ, -R236 ;  /* 0x000000ffffece224 */ /* 0x000fc400078e0aec */
[----:B------:R-:W-:Y:S01]  /*6750*/  @!P4 IMAD.MOV R237, RZ, RZ, -R237 ;  /* 0x000000ffffedc224 */ /* 0x000fe200078e0aed */
[----:B------:R-:W-:Y:S01]  /*6760*/  STL [R1+0xc], R243 ;  /* 0x00000cf301007387 */ /* 0x000fe20000100800 */
[----:B------:R-:W-:-:S03]  /*6770*/  @!P5 IMAD.MOV R183, RZ, RZ, -R183 ;  /* 0x000000ffffb7d224 */ /* 0x000fc600078e0ab7 */
[----:B------:R-:W-:Y:S01]  /*6780*/  STL [R1+0x8], R236 ;  /* 0x000008ec01007387 */ /* 0x000fe20000100800 */
[--C-:B------:R-:W-:Y:S01]  /*6790*/  @!P1 IMAD.IADD R242, R242, 0x1, -R247.reuse ;  /* 0x00000001f2f29824 */ /* 0x100fe200078e0af7 */
[----:B------:R-:W-:Y:S02]  /*67a0*/  ISETP.GT.U32.AND P1, PT, R247, R13, PT ;  /* 0x0000000df700720c */ /* 0x000fe40003f24070 */
[----:B------:R1:W-:Y:S04]  /*67b0*/  STL [R1+0x4], R237 ;  /* 0x000004ed01007387 */ /* 0x0003e80000100800 */
[----:B------:R-:W3:Y:S04]  /*67c0*/  LDL R240, [R1+0x1124] ;  /* 0x0011240001f07983 */ /* 0x000ee80000100800 */
[----:B------:R-:W3:Y:S04]  /*67d0*/  LDL R245, [R1+0x1128] ;  /* 0x0011280001f57983 */ /* 0x000ee80000100800 */
[----:B-1----:R-:W3:Y:S04]  /*67e0*/  LDL R237, [R1+0x1120] ;  /* 0x0011200001ed7983 */ /* 0x002ee80000100800 */
[----:B------:R1:W-:Y:S04]  /*67f0*/  STL [R1], R183 ;  /* 0x000000b701007387 */ /* 0x0003e80000100800 */
[----:B------:R-:W3:Y:S01]  /*6800*/  LDL R246, [R1+0x1130] ;  /* 0x0011300001f67983 */ /* 0x000ee20000100800 */
[----:B------:R-:W-:Y:S01]  /*6810*/  @!P1 IMAD.IADD R13, R13, 0x1, -R247 ;  /* 0x000000010d0d9824 */ /* 0x000fe200078e0af7 */
[----:B------:R-:W-:-:S02]  /*6820*/  ISETP.GT.U32.AND P0, PT, R247, R241, PT ;  /* 0x000000f1f700720c */ /* 0x000fc40003f04070 */
[----:B------:R-:W-:Y:S01]  /*6830*/  ISETP.GT.U32.AND P3, PT, R247, R131, PT ;  /* 0x00000083f700720c */ /* 0x000fe20003f64070 */
[----:B------:R-:W3:Y:S01]  /*6840*/  LDL R243, [R1+0x112c] ;  /* 0x00112c0001f37983 */ /* 0x000ee20000100800 */
[----:B--2---:R-:W-:-:S03]  /*6850*/  ISETP.GE.AND P1, PT, R248, RZ, PT ;  /* 0x000000fff800720c */ /* 0x004fc60003f26270 */
[----:B------:R-:W2:Y:S01]  /*6860*/  LDL R248, [R1+0x1134] ;  /* 0x0011340001f87983 */ /* 0x000ea20000100800 */
[----:B------:R-:W-:-:S05]  /*6870*/  ISETP.GT.U32.AND P2, PT, R247, R238, PT ;  /* 0x000000eef700720c */ /* 0x000fca0003f44070 */
[--C-:B------:R-:W-:Y:S01]  /*6880*/  @!P0 IMAD.IADD R241, R241, 0x1, -R247.reuse ;  /* 0x00000001f1f18824 */ /* 0x100fe200078e0af7 */
[----:B------:R-:W-:Y:S01]  /*6890*/  ISETP.GT.U32.AND P0, PT, R247, R11, PT ;  /* 0x0000000bf700720c */ /* 0x000fe20003f04070 */
[----:B------:R-:W-:Y:S01]  /*68a0*/  @!P3 IMAD.IADD R131, R131, 0x1, -R247 ;  /* 0x000000018383b824 */ /* 0x000fe200078e0af7 */
[----:B------:R-:W-:Y:S01]  /*68b0*/  ISETP.GE.AND P3, PT, R252, RZ, PT ;  /* 0x000000fffc00720c */ /* 0x000fe20003f66270 */
[----:B------:R-:W-:-:S04]  /*68c0*/  IMAD.MOV.U32 R252, RZ, RZ, R241 ;  /* 0x000000fffffc7224 */ /* 0x000fc800078e00f1 */
[----:B------:R-:W-:Y:S01]  /*68d0*/  @!P2 IMAD.IADD R238, R238, 0x1, -R247 ;  /* 0x00000001eeeea824 */ /* 0x000fe200078e0af7 */
[----:B------:R-:W-:-:S05]  /*68e0*/  ISETP.GT.U32.AND P2, PT, R247, R198, PT ;  /* 0x000000c6f700720c */ /* 0x000fca0003f44070 */
[----:B------:R-:W-:Y:S01]  /*68f0*/  @!P0 IMAD.IADD R11, R11, 0x1, -R247 ;  /* 0x000000010b0b8824 */ /* 0x000fe200078e0af7 */
[----:B------:R-:W-:Y:S01]  /*6900*/  ISETP.GE.AND P0, PT, R251, RZ, PT ;  /* 0x000000fffb00720c */ /* 0x000fe20003f06270 */
[----:B------:R-:W-:-:S03]  /*6910*/  @!P3 IMAD.MOV R252, RZ, RZ, -R252 ;  /* 0x000000fffffcb224 */ /* 0x000fc600078e0afc */
[----:B------:R-:W-:Y:S01]  /*6920*/  ISETP.GT.U32.AND P3, PT, R247, R11, PT ;  /* 0x0000000bf700720c */ /* 0x000fe20003f64070 */
[----:B------:R-:W-:Y:S02]  /*6930*/  IMAD.MOV.U32 R251, RZ, RZ, R238 ;  /* 0x000000fffffb7224 */ /* 0x000fe400078e00ee */
[----:B------:R-:W-:Y:S01]  /*6940*/  @!P2 IMAD.IADD R198, R198, 0x1, -R247 ;  /* 0x00000001c6c6a824 */ /* 0x000fe200078e0af7 */
[----:B----4-:R-:W-:-:S05]  /*6950*/  ISETP.GE.AND P2, PT, R250, RZ, PT ;  /* 0x000000fffa00720c */ /* 0x010fca0003f46270 */
[----:B------:R-:W-:Y:S01]  /*6960*/  @!P0 IMAD.MOV R251, RZ, RZ, -R251 ;  /* 0x000000fffffb8224 */ /* 0x000fe200078e0afb */
[----:B------:R-:W-:-:S03]  /*6970*/  ISETP.GT.U32.AND P0, PT, R247, R198, PT ;  /* 0x000000c6f700720c */ /* 0x000fc60003f04070 */
[----:B------:R-:W-:Y:S01]  /*6980*/  @!P3 IMAD.IADD R11, R11, 0x1, -R247 ;  /* 0x000000010b0bb824 */ /* 0x000fe200078e0af7 */
[C---:B------:R-:W-:Y:S01]  /*6990*/  ISETP.GT.U32.AND P3, PT, R247.reuse, R135, PT ;  /* 0x00000087f700720c */ /* 0x040fe20003f64070 */
[----:B------:R-:W-:Y:S02]  /*69a0*/  IMAD.MOV.U32 R250, RZ, RZ, R242 ;  /* 0x000000fffffa7224 */ /* 0x000fe400078e00f2 */
[----:B-1----:R-:W-:Y:S01]  /*69b0*/  IMAD.MOV.U32 R183, RZ, RZ, R239 ;  /* 0x000000ffffb77224 */ /* 0x002fe200078e00ef */
[----:B------:R-:W-:Y:S01]  /*69c0*/  STL [R1+0x1590], R252 ;  /* 0x001590fc01007387 */ /* 0x000fe20000100800 */
[----:B------:R-:W-:Y:S02]  /*69d0*/  @!P2 IMAD.MOV R250, RZ, RZ, -R250 ;  /* 0x000000fffffaa224 */ /* 0x000fe400078e0afa */
[----:B------:R-:W-:Y:S01]  /*69e0*/  @!P1 IMAD.MOV R183, RZ, RZ, -R183 ;  /* 0x000000ffffb79224 */ /* 0x000fe200078e0ab7 */
[----:B------:R-:W-:Y:S01]  /*69f0*/  STL [R1+0x1594], R251 ;  /* 0x001594fb01007387 */ /* 0x000fe20000100800 */
[----:B------:R-:W-:Y:S01]  /*6a00*/  @!P0 IMAD.IADD R198, R198, 0x1, -R247 ;  /* 0x00000001c6c68824 */ /* 0x000fe200078e0af7 */
[----:B------:R-:W-:-:S03]  /*6a10*/  ISETP.GT.U32.AND P0, PT, R247, R19, PT ;  /* 0x00000013f700720c */ /* 0x000fc60003f04070 */
[--C-:B------:R-:W-:Y:S01]  /*6a20*/  @!P3 IMAD.IADD R135, R135, 0x1, -R247.reuse ;  /* 0x000000018787b824 */ /* 0x100fe200078e0af7 */
[----:B------:R-:W-:Y:S04]  /*6a30*/  STL [R1+0x1598], R250 ;  /* 0x001598fa01007387 */ /* 0x000fe80000100800 */
[----:B------:R1:W-:Y:S05]  /*6a40*/  STL [R1+0x159c], R183 ;  /* 0x00159cb701007387 */ /* 0x0003ea0000100800 */
[----:B------:R-:W-:Y:S01]  /*6a50*/  @!P0 IMAD.IADD R19, R19, 0x1, -R247 ;  /* 0x0000000113138824 */ /* 0x000fe200078e0af7 */
[----:B---3--:R-:W-:-:S02]  /*6a60*/  ISETP.GE.AND P3, PT, R246, RZ, PT ;  /* 0x000000fff600720c */ /* 0x008fc40003f66270 */
[----:B------:R-:W3:Y:S01]  /*6a70*/  LDL R246, [R1+0x1148] ;  /* 0x0011480001f67983 */ /* 0x000ee20000100800 */
[----:B------:R-:W-:Y:S02]  /*6a80*/  ISETP.GT.U32.AND P6, PT, R247, R9, PT ;  /* 0x00000009f700720c */ /* 0x000fe40003fc4070 */
[----:B--2---:R-:W-:Y:S02]  /*6a90*/  ISETP.GE.AND P0, PT, R248, RZ, PT ;  /* 0x000000fff800720c */ /* 0x004fe40003f06270 */
[----:B------:R-:W2:Y:S09]  /*6aa0*/  LDL R248, [R1+0x114c] ;  /* 0x00114c0001f87983 */ /* 0x000eb20000100800 */
[----:B------:R-:W-:Y:S01]  /*6ab0*/  @!P6 IMAD.IADD R9, R9, 0x1, -R247 ;  /* 0x000000010909e824 */ /* 0x000fe200078e0af7 */
[----:B------:R-:W-:-:S04]  /*6ac0*/  ISETP.GT.U32.AND P5, PT, R247, R131, PT ;  /* 0x00000083f700720c */ /* 0x000fc80003fa4070 */
[C---:B------:R-:W-:Y:S02]  /*6ad0*/  ISETP.GT.U32.AND P4, PT, R247.reuse, R9, PT ;  /* 0x00000009f700720c */ /* 0x040fe40003f84070 */
[----:B------:R-:W-:-:S07]  /*6ae0*/  ISETP.GT.U32.AND P6, PT, R247, R133, PT ;  /* 0x00000085f700720c */ /* 0x000fce0003fc4070 */
[----:B------:R-:W-:Y:S01]  /*6af0*/  @!P5 IMAD.IADD R131, R131, 0x1, -R247 ;  /* 0x000000018383d824 */ /* 0x000fe200078e0af7 */
[----:B------:R-:W-:-:S03]  /*6b00*/  ISETP.GT.U32.AND P5, PT, R247, R17, PT ;  /* 0x00000011f700720c */ /* 0x000fc60003fa4070 */
[--C-:B------:R-:W-:Y:S01]  /*6b10*/  @!P4 IMAD.IADD R9, R9, 0x1, -R247.reuse ;  /* 0x000000010909c824 */ /* 0x100fe200078e0af7 */
[----:B------:R-:W-:Y:S01]  /*6b20*/  ISETP.GT.U32.AND P4, PT, R247, R184, PT ;  /* 0x000000b8f700720c */ /* 0x000fe20003f84070 */
[----:B------:R-:W-:-:S05]  /*6b30*/  @!P6 IMAD.IADD R133, R133, 0x1, -R247 ;  /* 0x000000018585e824 */ /* 0x000fca00078e0af7 */
[----:B------:R-:W-:-:S03]  /*6b40*/  ISETP.GT.U32.AND P6, PT, R247, R133, PT ;  /* 0x00000085f700720c */ /* 0x000fc60003fc4070 */
[--C-:B------:R-:W-:Y:S01]  /*6b50*/  @!P5 IMAD.IADD R17, R17, 0x1, -R247.reuse ;  /* 0x000000011111d824 */ /* 0x100fe200078e0af7 */
[----:B------:R-:W-:Y:S02]  /*6b60*/  ISETP.GE.AND P5, PT, R243, RZ, PT ;  /* 0x000000fff300720c */ /* 0x000fe40003fa6270 */
[----:B------:R-:W4:Y:S01]  /*6b70*/  LDL R243, [R1+0x1144] ;  /* 0x0011440001f37983 */ /* 0x000f220000100800 */
[--C-:B------:R-:W-:Y:S01]  /*6b80*/  @!P4 IMAD.IADD R184, R184, 0x1, -R247.reuse ;  /* 0x00000001b8b8c824 */ /* 0x100fe200078e0af7 */
[----:B------:R-:W-:Y:S02]  /*6b90*/  ISETP.GE.AND P4, PT, R245, RZ, PT ;  /* 0x000000fff500720c */ /* 0x000fe40003f86270 */
[----:B------:R-:W4:Y:S01]  /*6ba0*/  LDL R245, [R1+0x1140] ;  /* 0x0011400001f57983 */ /* 0x000f220000100800 */
[----:B------:R-:W-:Y:S02]  /*6bb0*/  ISETP.GT.U32.AND P1, PT, R247, R15, PT ;  /* 0x0000000ff700720c */ /* 0x000fe40003f24070 */
[----:B------:R-:W-:Y:S01]  /*6bc0*/  @!P6 IMAD.IADD R133, R133, 0x1, -R247 ;  /* 0x000000018585e824 */ /* 0x000fe200078e0af7 */
[----:B------:R-:W-:-:S02]  /*6bd0*/  ISETP.GE.AND P6, PT, R237, RZ, PT ;  /* 0x000000ffed00720c */ /* 0x000fc40003fc6270 */
[----:B-1----:R-:W-:Y:S01]  /*6be0*/  IADD3 R183, R216, 0xf3, RZ ;  /* 0x000000f3d8b77810 */ /* 0x002fe20007ffe0ff */
[----:B------:R-:W4:Y:S04]  /*6bf0*/  LDL R237, [R1+0x1138] ;  /* 0x0011380001ed7983 */ /* 0x000f280000100800 */
[----:B------:R-:W-:Y:S01]  /*6c00*/  @!P4 IMAD.MOV R11, RZ, RZ, -R11 ;  /* 0x000000ffff0bc224 */ /* 0x000fe200078e0a0b */
[----:B------:R-:W-:Y:S02]  /*6c10*/  ISETP.GT.U32.AND P4, PT, R247, R17, PT ;  /* 0x00000011f700720c */ /* 0x000fe40003f84070 */
[----:B------:R-:W-:Y:S01]  /*6c20*/  @!P1 IMAD.IADD R15, R15, 0x1, -R247 ;  /* 0x000000010f0f9824 */ /* 0x000fe200078e0af7 */
[----:B------:R-:W-:Y:S02]  /*6c30*/  ISETP.GE.AND P1, PT, R240, RZ, PT ;  /* 0x000000fff000720c */ /* 0x000fe40003f26270 */
[----:B------:R-:W-:Y:S01]  /*6c40*/  @!P6 IMAD.MOV R9, RZ, RZ, -R9 ;  /* 0x000000ffff09e224 */ /* 0x000fe200078e0a09 */
[----:B------:R-:W-:Y:S01]  /*6c50*/  ISETP.GT.U32.AND P6, PT, R247, R135, PT ;  /* 0x00000087f700720c */ /* 0x000fe20003fc4070 */
[----:B------:R-:W4:Y:S06]  /*6c60*/  LDL R240, [R1+0x113c] ;  /* 0x00113c0001f07983 */ /* 0x000f2c0000100800 */
[----:B------:R-:W-:Y:S01]  /*6c70*/  @!P4 IMAD.IADD R17, R17, 0x1, -R247 ;  /* 0x000000011111c824 */ /* 0x000fe200078e0af7 */
[----:B------:R-:W-:-:S02]  /*6c80*/  ISETP.GT.U32.AND P4, PT, R247, R185, PT ;  /* 0x000000b9f700720c */ /* 0x000fc40003f84070 */
[----:B------:R-:W-:Y:S01]  /*6c90*/  @!P1 IMAD.MOV R131, RZ, RZ, -R131 ;  /* 0x000000ffff839224 */ /* 0x000fe200078e0a83 */
[----:B------:R1:W-:Y:S02]  /*6ca0*/  STL [R1+0x15a0], R9 ;  /* 0x0015a00901007387 */ /* 0x0003e40000100800 */
[--C-:B------:R-:W-:Y:S01]  /*6cb0*/  @!P6 IMAD.IADD R135, R135, 0x1, -R247.reuse ;  /* 0x000000018787e824 */ /* 0x100fe200078e0af7 */
[----:B------:R-:W-:Y:S01]  /*6cc0*/  ISETP.GT.U32.AND P6, PT, R247, R25, PT ;  /* 0x00000019f700720c */ /* 0x000fe20003fc4070 */
[----:B------:R-:W-:Y:S04]  /*6cd0*/  STL [R1+0x15a4], R131 ;  /* 0x0015a48301007387 */ /* 0x000fe80000100800 */
[----:B------:R-:W-:Y:S02]  /*6ce0*/  STL [R1+0x125c], R183 ;  /* 0x00125cb701007387 */ /* 0x000fe40000100800 */
[----:B------:R-:W-:Y:S01]  /*6cf0*/  @!P4 IMAD.IADD R185, R185, 0x1, -R247 ;  /* 0x00000001b9b9c824 */ /* 0x000fe200078e0af7 */
[C---:B------:R-:W-:Y:S01]  /*6d00*/  ISETP.GT.U32.AND P2, PT, R247.reuse, R13, PT ;  /* 0x0000000df700720c */ /* 0x040fe20003f44070 */
[----:B------:R-:W-:Y:S01]  /*6d10*/  @!P0 IMAD.MOV R133, RZ, RZ, -R133 ;  /* 0x000000ffff858224 */ /* 0x000fe200078e0a85 */
[----:B------:R-:W-:Y:S01]  /*6d20*/  ISETP.GT.U32.AND P1, PT, R247, R184, PT ;  /* 0x000000b8f700720c */ /* 0x000fe20003f24070 */
[----:B------:R-:W-:Y:S01]  /*6d30*/  @!P5 IMAD.MOV R198, RZ, RZ, -R198 ;  /* 0x000000ffffc6d224 */ /* 0x000fe200078e0ac6 */
[----:B------:R-:W4:Y:S01]  /*6d40*/  LDL R244, [R1+0x1168] ;  /* 0x0011680001f47983 */ /* 0x000f220000100800 */
[----:B---3--:R-:W-:-:S03]  /*6d50*/  ISETP.GE.AND P4, PT, R246, RZ, PT ;  /* 0x000000fff600720c */ /* 0x008fc60003f86270 */
[----:B------:R-:W3:Y:S01]  /*6d60*/  LDL R246, [R1+0x1160] ;  /* 0x0011600001f67983 */ /* 0x000ee20000100800 */
[----:B------:R-:W-:-:S04]  /*6d70*/  @!P6 IMAD.IADD R25, R25, 0x1, -R247 ;  /* 0x000000011919e824 */ /* 0x000fc800078e0af7 */
[--C-:B------:R-:W-:Y:S01]  /*6d80*/  @!P2 IMAD.IADD R13, R13, 0x1, -R247.reuse ;  /* 0x000000010d0da824 */ /* 0x100fe200078e0af7 */
[C---:B------:R-:W-:Y:S02]  /*6d90*/  ISETP.GT.U32.AND P2, PT, R247.reuse, R206, PT ;  /* 0x000000cef700720c */ /* 0x040fe40003f44070 */
[----:B--2---:R-:W-:Y:S02]  /*6da0*/  ISETP.GE.AND P6, PT, R248, RZ, PT ;  /* 0x000000fff800720c */ /* 0x004fe40003fc6270 */
[----:B------:R-:W2:Y:S09]  /*6db0*/  LDL R248, [R1+0x1164] ;  /* 0x0011640001f87983 */ /* 0x000eb20000100800 */
[--C-:B------:R-:W-:Y:S01]  /*6dc0*/  @!P2 IMAD.IADD R206, R206, 0x1, -R247.reuse ;  /* 0x00000001cecea824 */ /* 0x100fe200078e0af7 */
[C---:B------:R-:W-:Y:S01]  /*6dd0*/  ISETP.GT.U32.AND P2, PT, R247.reuse, R15, PT ;  /* 0x0000000ff700720c */ /* 0x040fe20003f44070 */
[----:B------:R-:W-:Y:S01]  /*6de0*/  @!P1 IMAD.IADD R184, R184, 0x1, -R247 ;  /* 0x00000001b8b89824 */ /* 0x000fe200078e0af7 */
[----:B------:R-:W-:-:S11]  /*6df0*/  ISETP.GT.U32.AND P1, PT, R247, R23, PT ;  /* 0x00000017f700720c */ /* 0x000fd60003f24070 */
[--C-:B------:R-:W-:Y:S01]  /*6e00*/  @!P2 IMAD.IADD R15, R15, 0x1, -R247.reuse ;  /* 0x000000010f0fa824 */ /* 0x100fe200078e0af7 */
[----:B------:R-:W-:Y:S01]  /*6e10*/  ISETP.GT.U32.AND P2, PT, R247, R137, PT ;  /* 0x00000089f700720c */ /* 0x000fe20003f44070 */
[----:B------:R-:W-:Y:S02]  /*6e20*/  @!P1 IMAD.IADD R23, R23, 0x1, -R247 ;  /* 0x0000000117179824 */ /* 0x000fe400078e0af7 */
[----:B------:R-:W-:-:S10]  /*6e30*/  @!P3 IMAD.MOV R13, RZ, RZ, -R13 ;  /* 0x000000ffff0db224 */ /* 0x000fd400078e0a0d */
[----:B------:R-:W-:Y:S01]  /*6e40*/  @!P2 IMAD.IADD R137, R137, 0x1, -R247 ;  /* 0x000000018989a824 */ /* 0x000fe200078e0af7 */
[----:B----4-:R-:W-:Y:S02]  /*6e50*/  ISETP.GE.AND P1, PT, R243, RZ, PT ;  /* 0x000000fff300720c */ /* 0x010fe40003f26270 */
[----:B------:R-:W4:Y:S01]  /*6e60*/  LDL R243, [R1+0x115c] ;  /* 0x00115c0001f37983 */ /* 0x000f220000100800 */
[----:B------:R-:W-:-:S03]  /*6e70*/  ISETP.GE.AND P2, PT, R245, RZ, PT ;  /* 0x000000fff500720c */ /* 0x000fc60003f46270 */
[----:B------:R-:W4:Y:S01]  /*6e80*/  LDL R245, [R1+0x1158] ;  /* 0x0011580001f57983 */ /* 0x000f220000100800 */
[----:B------:R-:W-:-:S06]  /*6e90*/  ISETP.GT.U32.AND P3, PT, R247, R19, PT ;  /* 0x00000013f700720c */ /* 0x000fcc0003f64070 */
[----:B------:R-:W-:Y:S01]  /*6ea0*/  @!P1 IMAD.MOV R135, RZ, RZ, -R135 ;  /* 0x000000ffff879224 */ /* 0x000fe200078e0a87 */
[C---:B------:R-:W-:Y:S02]  /*6eb0*/  ISETP.GT.U32.AND P1, PT, R247.reuse, R185, PT ;  /* 0x000000b9f700720c */ /* 0x040fe40003f24070 */
[----:B------:R-:W-:-:S04]  /*6ec0*/  ISETP.GT.U32.AND P0, PT, R247, R21, PT ;  /* 0x00000015f700720c */ /* 0x000fc80003f04070 */
[----:B------:R-:W-:-:S04]  /*6ed0*/  @!P3 IMAD.IADD R19, R19, 0x1, -R247 ;  /* 0x000000011313b824 */ /* 0x000fc800078e0af7 */
[----:B------:R-:W-:Y:S01]  /*6ee0*/  @!P4 IMAD.MOV R19, RZ, RZ, -R19 ;  /* 0x000000ffff13c224 */ /* 0x000fe200078e0a13 */
[----:B------:R-:W-:Y:S02]  /*6ef0*/  ISETP.GT.U32.AND P4, PT, R247, R25, PT ;  /* 0x00000019f700720c */ /* 0x000fe40003f84070 */
[--C-:B------:R-:W-:Y:S01]  /*6f00*/  @!P1 IMAD.IADD R185, R185, 0x1, -R247.reuse ;  /* 0x00000001b9b99824 */ /* 0x100fe200078e0af7 */
[----:B------:R-:W-:Y:S01]  /*6f10*/  ISETP.GT.U32.AND P1, PT, R247, R141, PT ;  /* 0x0000008df700720c */ /* 0x000fe20003f24070 */
[--C-:B------:R-:W-:Y:S01]  /*6f20*/  @!P0 IMAD.IADD R21, R21, 0x1, -R247.reuse ;  /* 0x0000000115158824 */ /* 0x100fe200078e0af7 */
[----:B------:R-:W-:Y:S02]  /*6f30*/  ISETP.GE.AND P0, PT, R240, RZ, PT ;  /* 0x000000fff000720c */ /* 0x000fe40003f06270 */
[----:B------:R-:W4:Y:S06]  /*6f40*/  LDL R240, [R1+0x1154] ;  /* 0x0011540001f07983 */ /* 0x000f2c0000100800 */
[----:B------:R-:W-:Y:S01]  /*6f50*/  @!P4 IMAD.IADD R25, R25, 0x1, -R247 ;  /* 0x000000011919c824 */ /* 0x000fe200078e0af7 */
[----:B------:R-:W-:-:S02]  /*6f60*/  ISETP.GT.U32.AND P4, PT, R247, R31, PT ;  /* 0x0000001ff700720c */ /* 0x000fc40003f84070 */
[--C-:B------:R-:W-:Y:S01]  /*6f70*/  @!P1 IMAD.IADD R141, R141, 0x1, -R247.reuse ;  /* 0x000000018d8d9824 */ /* 0x100fe200078e0af7 */
[----:B---3--:R-:W-:Y:S02]  /*6f80*/  ISETP.GE.AND P1, PT, R246, RZ, PT ;  /* 0x000000fff600720c */ /* 0x008fe40003f26270 */
[----:B------:R-:W3:Y:S08]  /*6f90*/  LDL R246, [R1+0x1178] ;  /* 0x0011780001f67983 */ /* 0x000ef00000100800 */
[----:B------:R-:W-:Y:S01]  /*6fa0*/  @!P4 IMAD.IADD R31, R31, 0x1, -R247 ;  /* 0x000000011f1fc824 */ /* 0x000fe200078e0af7 */
[----:B------:R-:W-:-:S02]  /*6fb0*/  ISETP.GT.U32.AND P5, PT, R247, R206, PT ;  /* 0x000000cef700720c */ /* 0x000fc40003fa4070 */
[----:B--2---:R-:W-:Y:S02]  /*6fc0*/  ISETP.GE.AND P4, PT, R248, RZ, PT ;  /* 0x000000fff800720c */ /* 0x004fe40003f86270 */
[----:B------:R-:W2:Y:S09]  /*6fd0*/  LDL R248, [R1+0x117c] ;  /* 0x00117c0001f87983 */ /* 0x000eb20000100800 */
[----:B------:R-:W-:Y:S01]  /*6fe0*/  @!P5 IMAD.IADD R206, R206, 0x1, -R247 ;  /* 0x00000001ceced824 */ /* 0x000fe200078e0af7 */
[----:B------:R-:W-:-:S02]  /*6ff0*/  ISETP.GE.AND P5, PT, R237, RZ, PT ;  /* 0x000000ffed00720c */ /* 0x000fc40003fa6270 */
[----:B------:R-:W2:Y:S01]  /*7000*/  LDL R237, [R1+0x1150] ;  /* 0x0011500001ed7983 */ /* 0x000ea20000100800 */
[----:B------:R-:W-:Y:S01]  /*7010*/  @!P0 IMAD.MOV R184, RZ, RZ, -R184 ;  /* 0x000000ffffb88224 */ /* 0x000fe200078e0ab8 */
[C---:B------:R-:W-:Y:S01]  /*7020*/  ISETP.GT.U32.AND P0, PT, R247.reuse, R137, PT ;  /* 0x00000089f700720c */ /* 0x040fe20003f04070 */
[----:B------:R-:W-:Y:S01]  /*7030*/  @!P2 IMAD.MOV R17, RZ, RZ, -R17 ;  /* 0x000000ffff11a224 */ /* 0x000fe200078e0a11 */
[----:B------:R-:W-:-:S11]  /*7040*/  ISETP.GT.U32.AND P2, PT, R247, R23, PT ;  /* 0x00000017f700720c */ /* 0x000fd60003f44070 */
[--C-:B------:R-:W-:Y:S01]  /*7050*/  @!P0 IMAD.IADD R137, R137, 0x1, -R247.reuse ;  /* 0x0000000189898824 */ /* 0x100fe200078e0af7 */
[----:B------:R-:W-:Y:S01]  /*7060*/  ISETP.GT.U32.AND P0, PT, R247, R199, PT ;  /* 0x000000c7f700720c */ /* 0x000fe20003f04070 */
[----:B------:R-:W-:Y:S01]  /*7070*/  @!P2 IMAD.IADD R23, R23, 0x1, -R247 ;  /* 0x000000011717a824 */ /* 0x000fe200078e0af7 */
[C---:B------:R-:W-:Y:S02]  /*7080*/  ISETP.GT.U32.AND P2, PT, R247.reuse, R29, PT ;  /* 0x0000001df700720c */ /* 0x040fe40003f44070 */
[----:B------:R-:W-:-:S09]  /*7090*/  ISETP.GT.U32.AND P3, PT, R247, R139, PT ;  /* 0x0000008bf700720c */ /* 0x000fd20003f64070 */
[--C-:B------:R-:W-:Y:S01]  /*70a0*/  @!P0 IMAD.IADD R199, R199, 0x1, -R247.reuse ;  /* 0x00000001c7c78824 */ /* 0x100fe200078e0af7 */
[----:B----4-:R-:W-:Y:S01]  /*70b0*/  ISETP.GE.AND P0, PT, R245, RZ, PT ;  /* 0x000000fff500720c */ /* 0x010fe20003f06270 */
[----:B------:R-:W-:Y:S01]  /*70c0*/  @!P2 IMAD.IADD R29, R29, 0x1, -R247 ;  /* 0x000000011d1da824 */ /* 0x000fe200078e0af7 */
[----:B------:R-:W-:Y:S01]  /*70d0*/  ISETP.GE.AND P2, PT, R243, RZ, PT ;  /* 0x000000fff300720c */ /* 0x000fe20003f46270 */
[----:B------:R-:W4:Y:S04]  /*70e0*/  LDL R245, [R1+0x1170] ;  /* 0x0011700001f57983 */ /* 0x000f280000100800 */
[----:B------:R-:W4:Y:S06]  /*70f0*/  LDL R243, [R1+0x1174] ;  /* 0x0011740001f37983 */ /* 0x000f2c0000100800 */
[----:B------:R-:W-:Y:S01]  /*7100*/  @!P0 IMAD.MOV R23, RZ, RZ, -R23 ;  /* 0x000000ffff178224 */ /* 0x000fe200078e0a17 */
[----:B------:R-:W-:Y:S01]  /*7110*/  ISETP.GT.U32.AND P0, PT, R247, R29, PT ;  /* 0x0000001df700720c */ /* 0x000fe20003f04070 */
[----:B------:R-:W-:-:S02]  /*7120*/  @!P3 IMAD.IADD R139, R139, 0x1, -R247 ;  /* 0x000000018b8bb824 */ /* 0x000fc400078e0af7 */
[----:B------:R-:W-:Y:S02]  /*7130*/  @!P5 IMAD.MOV R15, RZ, RZ, -R15 ;  /* 0x000000ffff0fd224 */ /* 0x000fe400078e0a0f */
[----:B------:R-:W-:Y:S01]  /*7140*/  @!P2 IMAD.MOV R185, RZ, RZ, -R185 ;  /* 0x000000ffffb9a224 */ /* 0x000fe200078e0ab9 */
[C---:B------:R-:W-:Y:S02]  /*7150*/  ISETP.GT.U32.AND P5, PT, R247.reuse, R139, PT ;  /* 0x0000008bf700720c */ /* 0x040fe40003fa4070 */
[----:B------:R-:W-:-:S05]  /*7160*/  ISETP.GT.U32.AND P2, PT, R247, R141, PT ;  /* 0x0000008df700720c */ /* 0x000fca0003f44070 */
[----:B------:R-:W-:Y:S01]  /*7170*/  @!P0 IMAD.IADD R29, R29, 0x1, -R247 ;  /* 0x000000011d1d8824 */ /* 0x000fe200078e0af7 */
[----:B------:R-:W-:-:S05]  /*7180*/  ISETP.GT.U32.AND P0, PT, R247, R211, PT ;  /* 0x000000d3f700720c */ /* 0x000fca0003f04070 */
[--C-:B------:R-:W-:Y:S01]  /*7190*/  @!P5 IMAD.IADD R139, R139, 0x1, -R247.reuse ;  /* 0x000000018b8bd824 */ /* 0x100fe200078e0af7 */
[----:B------:R-:W-:Y:S01]  /*71a0*/  ISETP.GE.AND P5, PT, R240, RZ, PT ;  /* 0x000000fff000720c */ /* 0x000fe20003fa6270 */
[----:B------:R-:W-:Y:S01]  /*71b0*/  @!P2 IMAD.IADD R141, R141, 0x1, -R247 ;  /* 0x000000018d8da824 */ /* 0x000fe200078e0af7 */
[----:B------:R-:W4:Y:S01]  /*71c0*/  LDL R240, [R1+0x116c] ;  /* 0x00116c0001f07983 */ /* 0x000f220000100800 */
[----:B------:R-:W-:-:S04]  /*71d0*/  ISETP.GT.U32.AND P2, PT, R247, R37, PT ;  /* 0x00000025f700720c */ /* 0x000fc80003f44070 */
[--C-:B------:R-:W-:Y:S01]  /*71e0*/  @!P0 IMAD.IADD R211, R211, 0x1, -R247.reuse ;  /* 0x00000001d3d38824 */ /* 0x100fe200078e0af7 */
[----:B---3--:R-:W-:Y:S02]  /*71f0*/  ISETP.GE.AND P0, PT, R246, RZ, PT ;  /* 0x000000fff600720c */ /* 0x008fe40003f06270 */
[----:B------:R-:W3:Y:S06]  /*7200*/  LDL R246, [R1+0x1190] ;  /* 0x0011900001f67983 */ /* 0x000eec0000100800 */
[----:B------:R-:W-:Y:S01]  /*7210*/  @!P2 IMAD.IADD R37, R37, 0x1, -R247 ;  /* 0x000000012525a824 */ /* 0x000fe200078e0af7 */
[C---:B------:R-:W-:Y:S01]  /*7220*/  ISETP.GT.U32.AND P3, PT, R247.reuse, R21, PT ;  /* 0x00000015f700720c */ /* 0x040fe20003f64070 */
[----:B------:R-:W-:Y:S01]  /*7230*/  @!P6 IMAD.MOV R206, RZ, RZ, -R206 ;  /* 0x000000ffffcee224 */ /* 0x000fe200078e0ace */
[----:B------:R-:W-:-:S02]  /*7240*/  ISETP.GT.U32.AND P6, PT, R247, R27, PT ;  /* 0x0000001bf700720c */ /* 0x000fc40003fc4070 */
[----:B--2---:R-:W-:Y:S02]  /*7250*/  ISETP.GE.AND P2, PT, R248, RZ, PT ;  /* 0x000000fff800720c */ /* 0x004fe40003f46270 */
[----:B------:R-:W2:Y:S07]  /*7260*/  LDL R248, [R1+0x1194] ;  /* 0x0011940001f87983 */ /* 0x000eae0000100800 */
[--C-:B------:R-:W-:Y:S01]  /*7270*/  @!P3 IMAD.IADD R21, R21, 0x1, -R247.reuse ;  /* 0x000000011515b824 */ /* 0x100fe200078e0af7 */
[----:B------:R-:W-:Y:S01]  /*7280*/  ISETP.GE.AND P3, PT, R237, RZ, PT ;  /* 0x000000ffed00720c */ /* 0x000fe20003f66270 */
[----:B------:R-:W-:Y:S01]  /*7290*/  @!P6 IMAD.IADD R27, R27, 0x1, -R247 ;  /* 0x000000011b1be824 */ /* 0x000fe200078e0af7 */
[C---:B------:R-:W-:Y:S01]  /*72a0*/  ISETP.GT.U32.AND P6, PT, R247.reuse, R187, PT ;  /* 0x000000bbf700720c */ /* 0x040fe20003fc4070 */
[----:B------:R-:W-:Y:S01]  /*72b0*/  @!P5 IMAD.MOV R137, RZ, RZ, -R137 ;  /* 0x000000ffff89d224 */ /* 0x000fe200078e0a89 */
[----:B------:R-:W-:-:S09]  /*72c0*/  ISETP.GT.U32.AND P5, PT, R247, R199, PT ;  /* 0x000000c7f700720c */ /* 0x000fd20003fa4070 */
[----:B------:R-:W-:Y:S01]  /*72d0*/  @!P3 IMAD.MOV R21, RZ, RZ, -R21 ;  /* 0x000000ffff15b224 */ /* 0x000fe200078e0a15 */
[----:B------:R-:W-:Y:S01]  /*72e0*/  ISETP.GT.U32.AND P3, PT, R247, R27, PT ;  /* 0x0000001bf700720c */ /* 0x000fe20003f64070 */
[--C-:B------:R-:W-:Y:S02]  /*72f0*/  @!P6 IMAD.IADD R187, R187, 0x1, -R247.reuse ;  /* 0x00000001bbbbe824 */ /* 0x100fe400078e0af7 */
[----:B------:R-:W-:Y:S01]  /*7300*/  @!P5 IMAD.IADD R199, R199, 0x1, -R247 ;  /* 0x00000001c7c7d824 */ /* 0x000fe200078e0af7 */
[C---:B------:R-:W-:Y:S02]  /*7310*/  ISETP.GT.U32.AND P5, PT, R247.reuse, R35, PT ;  /* 0x00000023f700720c */ /* 0x040fe40003fa4070 */
[----:B------:R-:W-:-:S07]  /*7320*/  ISETP.GT.U32.AND P6, PT, R247, R187, PT ;  /* 0x000000bbf700720c */ /* 0x000fce0003fc4070 */
[----:B------:R-:W-:Y:S01]  /*7330*/  @!P3 IMAD.IADD R27, R27, 0x1, -R247 ;  /* 0x000000011b1bb824 */ /* 0x000fe200078e0af7 */
[----:B------:R-:W-:-:S03]  /*7340*/  ISETP.GT.U32.AND P3, PT, R247, R143, PT ;  /* 0x0000008ff700720c */ /* 0x000fc60003f64070 */
[--C-:B------:R-:W-:Y:S02]  /*7350*/  @!P5 IMAD.IADD R35, R35, 0x1, -R247.reuse ;  /* 0x000000012323d824 */ /* 0x100fe400078e0af7 */
[----:B------:R-:W-:Y:S01]  /*7360*/  @!P6 IMAD.IADD R187, R187, 0x1, -R247 ;  /* 0x00000001bbbbe824 */ /* 0x000fe200078e0af7 */
[----:B------:R-:W-:Y:S02]  /*7370*/  ISETP.GE.AND P6, PT, R244, RZ, PT ;  /* 0x000000fff400720c */ /* 0x000fe40003fc6270 */
[----:B------:R-:W2:Y:S01]  /*7380*/  LDL R244, [R1+0x1180] ;  /* 0x0011800001f47983 */ /* 0x000ea20000100800 */
[----:B----4-:R-:W-:-:S03]  /*7390*/  ISETP.GE.AND P5, PT, R243, RZ, PT ;  /* 0x000000fff300720c */ /* 0x010fc60003fa6270 */
[----:B------:R-:W4:Y:S01]  /*73a0*/  LDL R243, [R1+0x118c] ;  /* 0x00118c0001f37983 */ /* 0x000f220000100800 */
[----:B------:R-:W-:Y:S01]  /*73b0*/  @!P3 IMAD.IADD R143, R143, 0x1, -R247 ;  /* 0x000000018f8fb824 */ /* 0x000fe200078e0af7 */
[----:B------:R-:W-:Y:S02]  /*73c0*/  ISETP.GE.AND P3, PT, R245, RZ, PT ;  /* 0x000000fff500720c */ /* 0x000fe40003f66270 */
[----:B------:R-:W4:Y:S11]  /*73d0*/  LDL R245, [R1+0x1188] ;  /* 0x0011880001f57983 */ /* 0x000f360000100800 */
[----:B------:R-:W-:Y:S01]  /*73e0*/  @!P3 IMAD.MOV R29, RZ, RZ, -R29 ;  /* 0x000000ffff1db224 */ /* 0x000fe200078e0a1d */
[C---:B------:R-:W-:Y:S01]  /*73f0*/  ISETP.GT.U32.AND P3, PT, R247.reuse, R35, PT ;  /* 0x00000023f700720c */ /* 0x040fe20003f64070 */
[----:B------:R-:W-:Y:S01]  /*7400*/  @!P4 IMAD.MOV R139, RZ, RZ, -R139 ;  /* 0x000000ffff8bc224 */ /* 0x000fe200078e0a8b */
[C---:B------:R-:W-:Y:S01]  /*7410*/  ISETP.GT.U32.AND P4, PT, R247.reuse, R33, PT ;  /* 0x00000021f700720c */ /* 0x040fe20003f84070 */
[----:B------:R-:W-:Y:S01]  /*7420*/  @!P6 IMAD.MOV R27, RZ, RZ, -R27 ;  /* 0x000000ffff1be224 */ /* 0x000fe200078e0a1b */
[----:B------:R-:W-:-:S09]  /*7430*/  ISETP.GT.U32.AND P6, PT, R247, R211, PT ;  /* 0x000000d3f700720c */ /* 0x000fd20003fc4070 */
[--C-:B------:R-:W-:Y:S01]  /*7440*/  @!P3 IMAD.IADD R35, R35, 0x1, -R247.reuse ;  /* 0x000000012323b824 */ /* 0x100fe200078e0af7 */
[----:B------:R-:W-:Y:S02]  /*7450*/  ISETP.GT.U32.AND P3, PT, R247, R147, PT ;  /* 0x00000093f700720c */ /* 0x000fe40003f64070 */
[----:B-1----:R-:W-:Y:S01]  /*7460*/  IADD3 R9, R216, 0xf4, RZ ;  /* 0x000000f4d8097810 */ /* 0x002fe20007ffe0ff */
[--C-:B------:R-:W-:Y:S01]  /*7470*/  @!P4 IMAD.IADD R33, R33, 0x1, -R247.reuse ;  /* 0x000000012121c824 */ /* 0x100fe200078e0af7 */
[----:B------:R-:W-:Y:S01]  /*7480*/  ISETP.GE.AND P4, PT, R240, RZ, PT ;  /* 0x000000fff000720c */ /* 0x000fe20003f86270 */
[----:B------:R-:W-:Y:S01]  /*7490*/  @!P6 IMAD.IADD R211, R211, 0x1, -R247 ;  /* 0x00000001d3d3e824 */ /* 0x000fe200078e0af7 */
[----:B------:R-:W4:Y:S01]  /*74a0*/  LDL R240, [R1+0x1184] ;  /* 0x0011840001f07983 */ /* 0x000f220000100800 */
[----:B------:R-:W-:-:S03]  /*74b0*/  ISETP.GT.U32.AND P6, PT, R247, R43, PT ;  /* 0x0000002bf700720c */ /* 0x000fc60003fc4070 */
[----:B------:R1:W-:Y:S03]  /*74c0*/  STL [R1+0x1248], R9 ;  /* 0x0012480901007387 */ /* 0x0003e60000100800 */
[--C-:B------:R-:W-:Y:S01]  /*74d0*/  @!P3 IMAD.IADD R147, R147, 0x1, -R247.reuse ;  /* 0x000000019393b824 */ /* 0x100fe200078e0af7 */
[----:B---3--:R-:W-:Y:S02]  /*74e0*/  ISETP.GE.AND P3, PT, R246, RZ, PT ;  /* 0x000000fff600720c */ /* 0x008fe40003f66270 */
[----:B------:R-:W3:Y:S04]  /*74f0*/  LDL R246, [R1+0x11a8] ;  /* 0x0011a80001f67983 */ /* 0x000ee80000100800 */
[----:B------:R-:W-:-:S02]  /*7500*/  @!P6 IMAD.IADD R43, R43, 0x1, -R247 ;  /* 0x000000012b2be824 */ /* 0x000fc400078e0af7 */
[----:B------:R-:W-:Y:S01]  /*7510*/  @!P1 IMAD.MOV R25, RZ, RZ, -R25 ;  /* 0x000000ffff199224 */ /* 0x000fe200078e0a19 */
[----:B------:R-:W-:Y:S02]  /*7520*/  ISETP.GT.U32.AND P1, PT, R247, R31, PT ;  /* 0x0000001ff700720c */ /* 0x000fe40003f24070 */
[----:B--2---:R-:W-:Y:S02]  /*7530*/  ISETP.GE.AND P6, PT, R248, RZ, PT ;  /* 0x000000fff800720c */ /* 0x004fe40003fc6270 */
[----:B------:R-:W2:Y:S09]  /*7540*/  LDL R248, [R1+0x11b0] ;  /* 0x0011b00001f87983 */ /* 0x000eb20000100800 */
[----:B------:R-:W-:Y:S01]  /*7550*/  @!P1 IMAD.IADD R31, R31, 0x1, -R247 ;  /* 0x000000011f1f9824 */ /* 0x000fe200078e0af7 */
[C---:B------:R-:W-:Y:S01]  /*7560*/  ISETP.GT.U32.AND P1, PT, R247.reuse, R145, PT ;  /* 0x00000091f700720c */ /* 0x040fe20003f24070 */
[----:B------:R-:W-:Y:S01]  /*7570*/  @!P4 IMAD.MOV R199, RZ, RZ, -R199 ;  /* 0x000000ffffc7c224 */ /* 0x000fe200078e0ac7 */
[----:B------:R-:W-:-:S11]  /*7580*/  ISETP.GT.U32.AND P4, PT, R247, R143, PT ;  /* 0x0000008ff700720c */ /* 0x000fd60003f84070 */
[----:B------:R-:W-:Y:S01]  /*7590*/  @!P1 IMAD.IADD R145, R145, 0x1, -R247 ;  /* 0x0000000191919824 */ /* 0x000fe200078e0af7 */
[----:B------:R-:W-:Y:S01]  /*75a0*/  ISETP.GT.U32.AND P1, PT, R247, R33, PT ;  /* 0x00000021f700720c */ /* 0x000fe20003f24070 */
[----:B------:R-:W-:Y:S02]  /*75b0*/  @!P5 IMAD.MOV R141, RZ, RZ, -R141 ;  /* 0x000000ffff8dd224 */ /* 0x000fe400078e0a8d */
        /* <DEDUP_REMOVED lines=13> */
[----:B------:R-:W4:Y:S01]  /*7690*/  LDL R245, [R1+0x11a0] ;  /* 0x0011a00001f57983 */ /* 0x000f220000100800 */
[----:B------:R-:W-:Y:S01]  /*76a0*/  @!P0 IMAD.MOV R31, RZ, RZ, -R31 ;  /* 0x000000ffff1f8224 */ /* 0x000fe200078e0a1f */
[----:B------:R-:W-:-:S04]  /*76b0*/  ISETP.GT.U32.AND P0, PT, R247, R37, PT ;  /* 0x00000025f700720c */ /* 0x000fc80003f04070 */
[----:B------:R-:W-:Y:S01]  /*76c0*/  @!P4 IMAD.MOV R211, RZ, RZ, -R211 ;  /* 0x000000ffffd3c224 */ /* 0x000fe200078e0ad3 */
[C---:B------:R-:W-:Y:S01]  /*76d0*/  ISETP.GT.U32.AND P4, PT, R247.reuse, R147, PT ;  /* 0x00000093f700720c */ /* 0x040fe20003f84070 */
[----:B------:R-:W-:Y:S01]  /*76e0*/  @!P2 IMAD.MOV R187, RZ, RZ, -R187 ;  /* 0x000000ffffbba224 */ /* 0x000fe200078e0abb */
[----:B------:R-:W-:-:S06]  /*76f0*/  ISETP.GT.U32.AND P2, PT, R247, R39, PT ;  /* 0x00000027f700720c */ /* 0x000fcc0003f44070 */
[----:B------:R-:W-:-:S04]  /*7700*/  @!P0 IMAD.IADD R37, R37, 0x1, -R247 ;  /* 0x0000000125258824 */ /* 0x000fc800078e0af7 */
[----:B------:R-:W-:Y:S01]  /*7710*/  @!P3 IMAD.MOV R37, RZ, RZ, -R37 ;  /* 0x000000ffff25b224 */ /* 0x000fe200078e0a25 */
[----:B------:R-:W-:Y:S01]  /*7720*/  ISETP.GT.U32.AND P3, PT, R247, R43, PT ;  /* 0x0000002bf700720c */ /* 0x000fe20003f64070 */
[--C-:B------:R-:W-:Y:S01]  /*7730*/  @!P4 IMAD.IADD R147, R147, 0x1, -R247.reuse ;  /* 0x000000019393c824 */ /* 0x100fe200078e0af7 */
[----:B------:R-:W-:Y:S01]  /*7740*/  ISETP.GT.U32.AND P4, PT, R247, R189, PT ;  /* 0x000000bdf700720c */ /* 0x000fe20003f84070 */
[--C-:B------:R-:W-:Y:S01]  /*7750*/  @!P2 IMAD.IADD R39, R39, 0x1, -R247.reuse ;  /* 0x000000012727a824 */ /* 0x100fe200078e0af7 */
[----:B------:R-:W-:Y:S02]  /*7760*/  ISETP.GE.AND P2, PT, R240, RZ, PT ;  /* 0x000000fff000720c */ /* 0x000fe40003f46270 */
[----:B------:R-:W4:Y:S07]  /*7770*/  LDL R240, [R1+0x119c] ;  /* 0x00119c0001f07983 */ /* 0x000f2e0000100800 */
[--C-:B------:R-:W-:Y:S01]  /*7780*/  @!P3 IMAD.IADD R43, R43, 0x1, -R247.reuse ;  /* 0x000000012b2bb824 */ /* 0x100fe200078e0af7 */
[----:B------:R-:W-:Y:S01]  /*7790*/  ISETP.GT.U32.AND P3, PT, R247, R49, PT ;  /* 0x00000031f700720c */ /* 0x000fe20003f64070 */
[----:B------:R-:W-:Y:S01]  /*77a0*/  @!P4 IMAD.IADD R189, R189, 0x1, -R247 ;  /* 0x00000001bdbdc824 */ /* 0x000fe200078e0af7 */
[----:B---3--:R-:W-:-:S02]  /*77b0*/  ISETP.GE.AND P4, PT, R246, RZ, PT ;  /* 0x000000fff600720c */ /* 0x008fc40003f86270 */
[----:B------:R-:W3:Y:S09]  /*77c0*/  LDL R246, [R1+0x11c8] ;  /* 0x0011c80001f67983 */ /* 0x000ef20000100800 */
[----:B------:R-:W-:Y:S01]  /*77d0*/  @!P3 IMAD.IADD R49, R49, 0x1, -R247 ;  /* 0x000000013131b824 */ /* 0x000fe200078e0af7 */
[----:B--2---:R-:W-:-:S02]  /*77e0*/  ISETP.GE.AND P3, PT, R248, RZ, PT ;  /* 0x000000fff800720c */ /* 0x004fc40003f66270 */
[----:B------:R-:W2:Y:S01]  /*77f0*/  LDL R248, [R1+0x11cc] ;  /* 0x0011cc0001f87983 */ /* 0x000ea20000100800 */
[----:B------:R-:W-:Y:S01]  /*7800*/  @!P2 IMAD.MOV R143, RZ, RZ, -R143 ;  /* 0x000000ffff8fa224 */ /* 0x000fe200078e0a8f */
[C---:B------:R-:W-:Y:S01]  /*7810*/  ISETP.GT.U32.AND P0, PT, R247.reuse, R200, PT ;  /* 0x000000c8f700720c */ /* 0x040fe20003f04070 */
[----:B------:R-:W-:Y:S01]  /*7820*/  @!P1 IMAD.MOV R35, RZ, RZ, -R35 ;  /* 0x000000ffff239224 */ /* 0x000fe200078e0a23 */
[C---:B------:R-:W-:Y:S02]  /*7830*/  ISETP.GT.U32.AND P2, PT, R247.reuse, R188, PT ;  /* 0x000000bcf700720c */ /* 0x040fe40003f44070 */
[----:B------:R-:W-:-:S09]  /*7840*/  ISETP.GT.U32.AND P1, PT, R247, R41, PT ;  /* 0x00000029f700720c */ /* 0x000fd20003f24070 */
[--C-:B------:R-:W-:Y:S01]  /*7850*/  @!P0 IMAD.IADD R200, R200, 0x1, -R247.reuse ;  /* 0x00000001c8c88824 */ /* 0x100fe200078e0af7 */
[C---:B------:R-:W-:Y:S01]  /*7860*/  ISETP.GT.U32.AND P0, PT, R247.reuse, R39, PT ;  /* 0x00000027f700720c */ /* 0x040fe20003f04070 */
[--C-:B------:R-:W-:Y:S01]  /*7870*/  @!P2 IMAD.IADD R188, R188, 0x1, -R247.reuse ;  /* 0x00000001bcbca824 */ /* 0x100fe200078e0af7 */
[----:B------:R-:W-:Y:S01]  /*7880*/  ISETP.GT.U32.AND P2, PT, R247, R149, PT ;  /* 0x00000095f700720c */ /* 0x000fe20003f44070 */
[----:B------:R-:W-:Y:S01]  /*7890*/  @!P1 IMAD.IADD R41, R41, 0x1, -R247 ;  /* 0x0000000129299824 */ /* 0x000fe200078e0af7 */
[----:B------:R-:W-:-:S09]  /*78a0*/  ISETP.GT.U32.AND P1, PT, R247, R47, PT ;  /* 0x0000002ff700720c */ /* 0x000fd20003f24070 */
[--C-:B------:R-:W-:Y:S02]  /*78b0*/  @!P0 IMAD.IADD R39, R39, 0x1, -R247.reuse ;  /* 0x0000000127278824 */ /* 0x100fe400078e0af7 */
[--C-:B------:R-:W-:Y:S02]  /*78c0*/  @!P2 IMAD.IADD R149, R149, 0x1, -R247.reuse ;  /* 0x000000019595a824 */ /* 0x100fe400078e0af7 */
[----:B------:R-:W-:Y:S01]  /*78d0*/  @!P1 IMAD.IADD R47, R47, 0x1, -R247 ;  /* 0x000000012f2f9824 */ /* 0x000fe200078e0af7 */
[----:B------:R-:W-:Y:S02]  /*78e0*/  ISETP.GE.AND P0, PT, R244, RZ, PT ;  /* 0x000000fff400720c */ /* 0x000fe40003f06270 */
[----:B------:R-:W2:Y:S01]  /*78f0*/  LDL R244, [R1+0x11b4] ;  /* 0x0011b40001f47983 */ /* 0x000ea20000100800 */
[----:B----4-:R-:W-:-:S03]  /*7900*/  ISETP.GE.AND P1, PT, R243, RZ, PT ;  /* 0x000000fff300720c */ /* 0x010fc60003f26270 */
[----:B------:R-:W4:Y:S01]  /*7910*/  LDL R243, [R1+0x11c4] ;  /* 0x0011c40001f37983 */ /* 0x000f220000100800 */
[----:B------:R-:W-:-:S03]  /*7920*/  ISETP.GE.AND P2, PT, R245, RZ, PT ;  /* 0x000000fff500720c */ /* 0x000fc60003f46270 */
[----:B------:R-:W4:Y:S10]  /*7930*/  LDL R245, [R1+0x11c0] ;  /* 0x0011c00001f57983 */ /* 0x000f340000100800 */
[----:B------:R-:W-:Y:S01]  /*7940*/  @!P2 IMAD.MOV R41, RZ, RZ, -R41 ;  /* 0x000000ffff29a224 */ /* 0x000fe200078e0a29 */
[C---:B------:R-:W-:Y:S01]  /*7950*/  ISETP.GT.U32.AND P2, PT, R247.reuse, R47, PT ;  /* 0x0000002ff700720c */ /* 0x040fe20003f44070 */
[----:B------:R-:W-:Y:S01]  /*7960*/  @!P5 IMAD.MOV R33, RZ, RZ, -R33 ;  /* 0x000000ffff21d224 */ /* 0x000fe200078e0a21 */
[C---:B------:R-:W-:Y:S01]  /*7970*/  ISETP.GT.U32.AND P5, PT, R247.reuse, R200, PT ;  /* 0x000000c8f700720c */ /* 0x040fe20003fa4070 */
[----:B------:R-:W-:Y:S01]  /*7980*/  @!P1 IMAD.MOV R147, RZ, RZ, -R147 ;  /* 0x000000ffff939224 */ /* 0x000fe200078e0a93 */
[----:B------:R-:W-:-:S09]  /*7990*/  ISETP.GT.U32.AND P1, PT, R247, R189, PT ;  /* 0x000000bdf700720c */ /* 0x000fd20003f24070 */
[--C-:B------:R-:W-:Y:S01]  /*79a0*/  @!P2 IMAD.IADD R47, R47, 0x1, -R247.reuse ;  /* 0x000000012f2fa824 */ /* 0x100fe200078e0af7 */
[----:B------:R-:W-:Y:S01]  /*79b0*/  ISETP.GT.U32.AND P2, PT, R247, R153, PT ;  /* 0x00000099f700720c */ /* 0x000fe20003f44070 */
[--C-:B------:R-:W-:Y:S02]  /*79c0*/  @!P5 IMAD.IADD R200, R200, 0x1, -R247.reuse ;  /* 0x00000001c8c8d824 */ /* 0x100fe400078e0af7 */
[----:B------:R-:W-:Y:S01]  /*79d0*/  @!P1 IMAD.IADD R189, R189, 0x1, -R247 ;  /* 0x00000001bdbd9824 */ /* 0x000fe200078e0af7 */
[----:B------:R-:W-:Y:S02]  /*79e0*/  ISETP.GE.AND P5, PT, R240, RZ, PT ;  /* 0x000000fff000720c */ /* 0x000fe40003fa6270 */
[----:B------:R-:W4:Y:S01]  /*79f0*/  LDL R240, [R1+0x11b8] ;  /* 0x0011b80001f07983 */ /* 0x000f220000100800 */
[----:B------:R-:W-:-:S06]  /*7a00*/  ISETP.GT.U32.AND P1, PT, R247, R55, PT ;  /* 0x00000037f700720c */ /* 0x000fcc0003f24070 */
[--C-:B------:R-:W-:Y:S01]  /*7a10*/  @!P2 IMAD.IADD R153, R153, 0x1, -R247.reuse ;  /* 0x000000019999a824 */ /* 0x100fe200078e0af7 */
[----:B---3--:R-:W-:Y:S02]  /*7a20*/  ISETP.GE.AND P2, PT, R246, RZ, PT ;  /* 0x000000fff600720c */ /* 0x008fe40003f46270 */
[----:B------:R-:W3:Y:S04]  /*7a30*/  LDL R246, [R1+0x11e8] ;  /* 0x0011e80001f67983 */ /* 0x000ee80000100800 */
[----:B------:R-:W-:Y:S02]  /*7a40*/  @!P1 IMAD.IADD R55, R55, 0x1, -R247 ;  /* 0x0000000137379824 */ /* 0x000fe400078e0af7 */
[----:B------:R-:W-:Y:S01]  /*7a50*/  @!P6 IMAD.MOV R145, RZ, RZ, -R145 ;  /* 0x000000ffff91e224 */ /* 0x000fe200078e0a91 */
[----:B------:R-:W-:-:S02]  /*7a60*/  ISETP.GT.U32.AND P6, PT, R247, R45, PT ;  /* 0x0000002df700720c */ /* 0x000fc40003fc4070 */
[----:B--2---:R-:W-:Y:S02]  /*7a70*/  ISETP.GE.AND P1, PT, R248, RZ, PT ;  /* 0x000000fff800720c */ /* 0x004fe40003f26270 */
[----:B------:R-:W2:Y:S09]  /*7a80*/  LDL R248, [R1+0x11ec] ;  /* 0x0011ec0001f87983 */ /* 0x000eb20000100800 */
[----:B------:R-:W-:Y:S01]  /*7a90*/  @!P6 IMAD.IADD R45, R45, 0x1, -R247 ;  /* 0x000000012d2de824 */ /* 0x000fe200078e0af7 */
[----:B------:R-:W-:Y:S01]  /*7aa0*/  ISETP.GT.U32.AND P6, PT, R247, R151, PT ;  /* 0x00000097f700720c */ /* 0x000fe20003fc4070 */
[----:B------:R-:W-:-:S02]  /*7ab0*/  @!P0 IMAD.MOV R39, RZ, RZ, -R39 ;  /* 0x000000ffff278224 */ /* 0x000fc400078e0a27 */
[----:B------:R-:W-:Y:S01]  /*7ac0*/  @!P5 IMAD.MOV R188, RZ, RZ, -R188 ;  /* 0x000000ffffbcd224 */ /* 0x000fe200078e0abc */
[C---:B------:R-:W-:Y:S02]  /*7ad0*/  ISETP.GT.U32.AND P0, PT, R247.reuse, R45, PT ;  /* 0x0000002df700720c */ /* 0x040fe40003f04070 */
[----:B------:R-:W-:-:S07]  /*7ae0*/  ISETP.GT.U32.AND P5, PT, R247, R149, PT ;  /* 0x00000095f700720c */ /* 0x000fce0003fa4070 */
[----:B------:R-:W-:-:S04]  /*7af0*/  @!P6 IMAD.IADD R151, R151, 0x1, -R247 ;  /* 0x000000019797e824 */ /* 0x000fc800078e0af7 */
[--C-:B------:R-:W-:Y:S01]  /*7b00*/  @!P0 IMAD.IADD R45, R45, 0x1, -R247.reuse ;  /* 0x000000012d2d8824 */ /* 0x100fe200078e0af7 */
[----:B------:R-:W-:Y:S01]  /*7b10*/  ISETP.GT.U32.AND P6, PT, R247, R151, PT ;  /* 0x00000097f700720c */ /* 0x000fe20003fc4070 */
[----:B------:R-:W-:Y:S01]  /*7b20*/  @!P5 IMAD.IADD R149, R149, 0x1, -R247 ;  /* 0x000000019595d824 */ /* 0x000fe200078e0af7 */
[C---:B------:R-:W-:Y:S02]  /*7b30*/  ISETP.GT.U32.AND P0, PT, R247.reuse, R207, PT ;  /* 0x000000cff700720c */ /* 0x040fe40003f04070 */
[----:B------:R-:W-:-:S09]  /*7b40*/  ISETP.GT.U32.AND P5, PT, R247, R53, PT ;  /* 0x00000035f700720c */ /* 0x000fd20003fa4070 */
[--C-:B------:R-:W-:Y:S02]  /*7b50*/  @!P6 IMAD.IADD R151, R151, 0x1, -R247.reuse ;  /* 0x000000019797e824 */ /* 0x100fe400078e0af7 */
[--C-:B------:R-:W-:Y:S01]  /*7b60*/  @!P0 IMAD.IADD R207, R207, 0x1, -R247.reuse ;  /* 0x00000001cfcf8824 */ /* 0x100fe200078e0af7 */
[----:B------:R-:W-:Y:S01]  /*7b70*/  ISETP.GE.AND P6, PT, R244, RZ, PT ;  /* 0x000000fff400720c */ /* 0x000fe20003fc6270 */
[----:B------:R-:W-:Y:S01]  /*7b80*/  @!P5 IMAD.IADD R53, R53, 0x1, -R247 ;  /* 0x000000013535d824 */ /* 0x000fe200078e0af7 */
[----:B------:R-:W2:Y:S01]  /*7b90*/  LDL R244, [R1+0x11d0] ;  /* 0x0011d00001f47983 */ /* 0x000ea20000100800 */
[----:B----4-:R-:W-:-:S03]  /*7ba0*/  ISETP.GE.AND P5, PT, R243, RZ, PT ;  /* 0x000000fff300720c */ /* 0x010fc60003fa6270 */
[----:B------:R-:W4:Y:S01]  /*7bb0*/  LDL R243, [R1+0x11e4] ;  /* 0x0011e40001f37983 */ /* 0x000f220000100800 */
[----:B------:R-:W-:-:S03]  /*7bc0*/  ISETP.GE.AND P0, PT, R245, RZ, PT ;  /* 0x000000fff500720c */ /* 0x000fc60003f06270 */
[----:B------:R-:W4:Y:S01]  /*7bd0*/  LDL R245, [R1+0x11e0] ;  /* 0x0011e00001f57983 */ /* 0x000f220000100800 */
[----:B------:R-:W-:-:S05]  /*7be0*/  IABS R235, R235 ;  /* 0x000000eb00eb7213 */ /* 0x000fca0000000000 */
[----:B------:R-:W-:-:S04]  /*7bf0*/  IMAD.HI.U32 R236, R249, R235, RZ ;  /* 0x000000ebf9ec7227 */ /* 0x000fc800078e00ff */
[----:B------:R-:W-:Y:S01]  /*7c00*/  @!P0 IMAD.MOV R47, RZ, RZ, -R47 ;  /* 0x000000ffff2f8224 */ /* 0x000fe200078e0a2f */
[----:B------:R-:W-:Y:S01]  /*7c10*/  ISETP.GT.U32.AND P0, PT, R247, R53, PT ;  /* 0x00000035f700720c */ /* 0x000fe20003f04070 */
[----:B------:R-:W-:-:S04]  /*7c20*/  IMAD.MOV R236, RZ, RZ, -R236 ;  /* 0x000000ffffec7224 */ /* 0x000fc800078e0aec */
[C---:B------:R-:W-:Y:S01]  /*7c30*/  IMAD R235, R247.reuse, R236, R235 ;  /* 0x000000ecf7eb7224 */ /* 0x040fe200078e02eb */
[----:B------:R-:W-:Y:S01]  /*7c40*/  IABS R236, R183 ;  /* 0x000000b700ec7213 */ /* 0x000fe20000000000 */
[----:B------:R-:W-:Y:S01]  /*7c50*/  @!P3 IMAD.MOV R200, RZ, RZ, -R200 ;  /* 0x000000ffffc8b224 */ /* 0x000fe200078e0ac8 */
[C---:B------:R-:W-:Y:S01]  /*7c60*/  ISETP.GT.U32.AND P3, PT, R247.reuse, R51, PT ;  /* 0x00000033f700720c */ /* 0x040fe20003f64070 */
[----:B------:R-:W-:Y:S01]  /*7c70*/  @!P6 IMAD.MOV R45, RZ, RZ, -R45 ;  /* 0x000000ffff2de224 */ /* 0x000fe200078e0a2d */
[----:B------:R-:W-:Y:S01]  /*7c80*/  ISETP.GT.U32.AND P6, PT, R247, R153, PT ;  /* 0x00000099f700720c */ /* 0x000fe20003fc4070 */
[----:B------:R-:W-:-:S04]  /*7c90*/  IMAD.HI.U32 R237, R249, R236, RZ ;  /* 0x000000ecf9ed7227 */ /* 0x000fc800078e00ff */
[----:B------:R-:W-:Y:S01]  /*7ca0*/  @!P0 IMAD.IADD R53, R53, 0x1, -R247 ;  /* 0x0000000135358824 */ /* 0x000fe200078e0af7 */
[----:B------:R-:W-:Y:S01]  /*7cb0*/  ISETP.GT.U32.AND P0, PT, R247, R201, PT ;  /* 0x000000c9f700720c */ /* 0x000fe20003f04070 */
[----:B------:R-:W-:-:S04]  /*7cc0*/  IMAD.MOV R237, RZ, RZ, -R237 ;  /* 0x000000ffffed7224 */ /* 0x000fc800078e0aed */
[----:B------:R-:W-:Y:S01]  /*7cd0*/  IMAD R236, R247, R237, R236 ;  /* 0x000000edf7ec7224 */ /* 0x000fe200078e02ec */
[----:B------:R-:W-:Y:S02]  /*7ce0*/  IABS R237, R9 ;  /* 0x0000000900ed7213 */ /* 0x000fe40000000000 */
[----:B-1----:R-:W-:Y:S01]  /*7cf0*/  IADD3 R9, R216, 0xf5, RZ ;  /* 0x000000f5d8097810 */ /* 0x002fe20007ffe0ff */
[--C-:B------:R-:W-:Y:S01]  /*7d00*/  @!P3 IMAD.IADD R51, R51, 0x1, -R247.reuse ;  /* 0x000000013333b824 */ /* 0x100fe200078e0af7 */
[----:B------:R-:W-:Y:S01]  /*7d10*/  ISETP.GE.AND P3, PT, R240, RZ, PT ;  /* 0x000000fff000720c */ /* 0x000fe20003f66270 */
[--C-:B------:R-:W-:Y:S01]  /*7d20*/  @!P6 IMAD.IADD R153, R153, 0x1, -R247.reuse ;  /* 0x000000019999e824 */ /* 0x100fe200078e0af7 */
[----:B------:R-:W4:Y:S01]  /*7d30*/  LDL R240, [R1+0x11d8] ;  /* 0x0011d80001f07983 */ /* 0x000f220000100800 */
[----:B------:R-:W-:Y:S01]  /*7d40*/  @!P0 IMAD.IADD R201, R201, 0x1, -R247 ;  /* 0x00000001c9c98824 */ /* 0x000fe200078e0af7 */
[----:B------:R-:W-:Y:S02]  /*7d50*/  ISETP.GT.U32.AND P6, PT, R247, R61, PT ;  /* 0x0000003df700720c */ /* 0x000fe40003fc4070 */
[----:B------:R1:W-:Y:S01]  /*7d60*/  STL [R1+0x1240], R9 ;  /* 0x0012400901007387 */ /* 0x0003e20000100800 */
[----:B---3--:R-:W-:-:S03]  /*7d70*/  ISETP.GE.AND P0, PT, R246, RZ, PT ;  /* 0x000000fff600720c */ /* 0x008fc60003f06270 */
[----:B------:R-:W3:Y:S07]  /*7d80*/  LDL R246, [R1+0x1208] ;  /* 0x0012080001f67983 */ /* 0x000eee0000100800 */
[----:B------:R-:W-:Y:S02]  /*7d90*/  @!P6 IMAD.IADD R61, R61, 0x1, -R247 ;  /* 0x000000013d3de824 */ /* 0x000fe400078e0af7 */
[----:B------:R-:W-:Y:S01]  /*7da0*/  @!P4 IMAD.MOV R43, RZ, RZ, -R43 ;  /* 0x000000ffff2bc224 */ /* 0x000fe200078e0a2b */
[----:B------:R-:W-:-:S02]  /*7db0*/  ISETP.GT.U32.AND P4, PT, R247, R49, PT ;  /* 0x00000031f700720c */ /* 0x000fc40003f84070 */
        /* <DEDUP_REMOVED lines=34> */
[----:B------:R-:W-:-:S10]  /*7fe0*/  @!P1 IMAD.IADD R57, R57, 0x1, -R247 ;  /* 0x0000000139399824 */ /* 0x000fd400078e0af7 */
[--C-:B------:R-:W-:Y:S01]  /*7ff0*/  @!P0 IMAD.IADD R61, R61, 0x1, -R247.reuse ;  /* 0x000000013d3d8824 */ /* 0x100fe200078e0af7 */
[----:B------:R-:W-:Y:S01]  /*8000*/  ISETP.GT.U32.AND P0, PT, R247, R67, PT ;  /* 0x00000043f700720c */ /* 0x000fe20003f04070 */
[----:B------:R-:W-:Y:S01]  /*8010*/  @!P3 IMAD.IADD R159, R159, 0x1, -R247 ;  /* 0x000000019f9fb824 */ /* 0x000fe200078e0af7 */
[----:B------:R-:W-:Y:S02]  /*8020*/  ISETP.GE.AND P1, PT, R240, RZ, PT ;  /* 0x000000fff000720c */ /* 0x000fe40003f26270 */
[----:B------:R-:W4:Y:S01]  /*8030*/  LDL R240, [R1+0x11f8] ;  /* 0x0011f80001f07983 */ /* 0x000f220000100800 */
[----:B---3--:R-:W-:-:S03]  /*8040*/  ISETP.GE.AND P3, PT, R246, RZ, PT ;  /* 0x000000fff600720c */ /* 0x008fc60003f66270 */
[----:B------:R-:W3:Y:S05]  /*8050*/  LDL R246, [R1+0x1228] ;  /* 0x0012280001f67983 */ /* 0x000eea0000100800 */
[----:B------:R-:W-:Y:S01]  /*8060*/  @!P0 IMAD.IADD R67, R67, 0x1, -R247 ;  /* 0x0000000143438824 */ /* 0x000fe200078e0af7 */
[----:B--2---:R-:W-:Y:S02]  /*8070*/  ISETP.GE.AND P0, PT, R248, RZ, PT ;  /* 0x000000fff800720c */ /* 0x004fe40003f06270 */
[----:B------:R-:W2:Y:S01]  /*8080*/  LDL R248, [R1+0x1230] ;  /* 0x0012300001f87983 */ /* 0x000ea20000100800 */
[----:B------:R-:W-:Y:S01]  /*8090*/  @!P1 IMAD.MOV R207, RZ, RZ, -R207 ;  /* 0x000000ffffcf9224 */ /* 0x000fe200078e0acf */
[C---:B------:R-:W-:Y:S01]  /*80a0*/  ISETP.GT.U32.AND P2, PT, R247.reuse, R157, PT ;  /* 0x0000009df700720c */ /* 0x040fe20003f44070 */
[----:B------:R-:W-:Y:S01]  /*80b0*/  @!P4 IMAD.MOV R53, RZ, RZ, -R53 ;  /* 0x000000ffff35c224 */ /* 0x000fe200078e0a35 */
[----:B------:R-:W-:-:S02]  /*80c0*/  ISETP.GT.U32.AND P1, PT, R247, R155, PT ;  /* 0x0000009bf700720c */ /* 0x000fc40003f24070 */
[----:B------:R-:W-:-:S09]  /*80d0*/  ISETP.GT.U32.AND P4, PT, R247, R59, PT ;  /* 0x0000003bf700720c */ /* 0x000fd20003f84070 */
[--C-:B------:R-:W-:Y:S01]  /*80e0*/  @!P2 IMAD.IADD R157, R157, 0x1, -R247.reuse ;  /* 0x000000019d9da824 */ /* 0x100fe200078e0af7 */
[----:B------:R-:W-:Y:S01]  /*80f0*/  ISETP.GT.U32.AND P2, PT, R247, R57, PT ;  /* 0x00000039f700720c */ /* 0x000fe20003f44070 */
        /* <DEDUP_REMOVED lines=23> */
[----:B------:R-:W-:Y:S02]  /*8270*/  ISETP.GT.U32.AND P4, PT, R247, R73, PT ;  /* 0x00000049f700720c */ /* 0x000fe40003f84070 */
[----:B------:R-:W-:-:S07]  /*8280*/  ISETP.GE.AND P5, PT, R240, RZ, PT ;  /* 0x000000fff000720c */ /* 0x000fce0003fa6270 */
[----:B------:R-:W-:Y:S01]  /*8290*/  @!P1 IMAD.IADD R192, R192, 0x1, -R247 ;  /* 0x00000001c0c09824 */ /* 0x000fe200078e0af7 */
[----:B------:R-:W4:Y:S01]  /*82a0*/  LDL R240, [R1+0x1218] ;  /* 0x0012180001f07983 */ /* 0x000f220000100800 */
[----:B---3--:R-:W-:-:S03]  /*82b0*/  ISETP.GE.AND P1, PT, R246, RZ, PT ;  /* 0x000000fff600720c */ /* 0x008fc60003f26270 */
[----:B------:R-:W3:Y:S01]  /*82c0*/  LDL R246, [R1+0x124c] ;  /* 0x00124c0001f67983 */ /* 0x000ee20000100800 */
[--C-:B------:R-:W-:Y:S02]  /*82d0*/  @!P4 IMAD.IADD R73, R73, 0x1, -R247.reuse ;  /* 0x000000014949c824 */ /* 0x100fe400078e0af7 */
[----:B------:R-:W-:Y:S01]  /*82e0*/  @!P6 IMAD.MOV R190, RZ, RZ, -R190 ;  /* 0x000000ffffbee224 */ /* 0x000fe200078e0abe */
[----:B------:R-:W-:Y:S02]  /*82f0*/  ISETP.GT.U32.AND P6, PT, R247, R63, PT ;  /* 0x0000003ff700720c */ /* 0x000fe40003fc4070 */
        /* <DEDUP_REMOVED lines=26> */
[----:B------:R-:W-:Y:S01]  /*84a0*/  ISETP.GT.U32.AND P0, PT, R247, R69, PT ;  /* 0x00000045f700720c */ /* 0x000fe20003f04070 */
[----:B------:R-:W-:-:S04]  /*84b0*/  IMAD.HI.U32 R238, R249, R237, RZ ;  /* 0x000000edf9ee7227 */ /* 0x000fc800078e00ff */
[----:B------:R-:W-:Y:S01]  /*84c0*/  @!P6 IMAD.MOV R63, RZ, RZ, -R63 ;  /* 0x000000ffff3fe224 */ /* 0x000fe200078e0a3f */
[----:B------:R-:W-:Y:S01]  /*84d0*/  ISETP.GT.U32.AND P6, PT, R247, R192, PT ;  /* 0x000000c0f700720c */ /* 0x000fe20003fc4070 */
[----:B------:R-:W-:-:S04]  /*84e0*/  IMAD.MOV R238, RZ, RZ, -R238 ;  /* 0x000000ffffee7224 */ /* 0x000fc800078e0aee */
[----:B------:R-:W-:Y:S01]  /*84f0*/  @!P2 IMAD.IADD R71, R71, 0x1, -R247 ;  /* 0x000000014747a824 */ /* 0x000fe200078e0af7 */
[C---:B------:R-:W-:Y:S01]  /*8500*/  ISETP.GT.U32.AND P2, PT, R247.reuse, R165, PT ;  /* 0x000000a5f700720c */ /* 0x040fe20003f44070 */
[----:B------:R-:W-:Y:S01]  /*8510*/  IMAD R237, R247, R238, R237 ;  /* 0x000000eef7ed7224 */ /* 0x000fe200078e02ed */
[----:B------:R-:W-:Y:S02]  /*8520*/  IABS R238, R9 ;  /* 0x0000000900ee7213 */ /* 0x000fe40000000000 */
[----:B-1----:R-:W-:Y:S01]  /*8530*/  IADD3 R9, R216, 0xf6, RZ ;  /* 0x000000f6d8097810 */ /* 0x002fe20007ffe0ff */
[--C-:B------:R-:W-:Y:S02]  /*8540*/  @!P0 IMAD.IADD R69, R69, 0x1, -R247.reuse ;  /* 0x0000000145458824 */ /* 0x100fe400078e0af7 */
[----:B------:R-:W-:Y:S01]  /*8550*/  @!P6 IMAD.IADD R192, R192, 0x1, -R247 ;  /* 0x00000001c0c0e824 */ /* 0x000fe200078e0af7 */
[----:B------:R-:W-:Y:S02]  /*8560*/  ISETP.GT.U32.AND P6, PT, R247, R79, PT ;  /* 0x0000004ff700720c */ /* 0x000fe40003fc4070 */
[----:B------:R-:W-:-:S03]  /*8570*/  ISETP.GE.AND P0, PT, R240, RZ, PT ;  /* 0x000000fff000720c */ /* 0x000fc60003f06270 */
[----:B------:R-:W-:Y:S01]  /*8580*/  @!P2 IMAD.IADD R165, R165, 0x1, -R247 ;  /* 0x00000001a5a5a824 */ /* 0x000fe200078e0af7 */
[----:B------:R-:W4:Y:S04]  /*8590*/  LDL R240, [R1+0x1238] ;  /* 0x0012380001f07983 */ /* 0x000f280000100800 */
[----:B------:R1:W-:Y:S01]  /*85a0*/  STL [R1+0x122c], R9 ;  /* 0x00122c0901007387 */ /* 0x0003e20000100800 */
[----:B---3--:R-:W-:-:S03]  /*85b0*/  ISETP.GE.AND P2, PT, R246, RZ, PT ;  /* 0x000000fff600720c */ /* 0x008fc60003f46270 */
[----:B------:R-:W3:Y:S01]  /*85c0*/  LDL R246, [R1+0x1268] ;  /* 0x0012680001f67983 */ /* 0x000ee20000100800 */
[----:B------:R-:W-:Y:S02]  /*85d0*/  @!P6 IMAD.IADD R79, R79, 0x1, -R247 ;  /* 0x000000014f4fe824 */ /* 0x000fe400078e0af7 */
[----:B------:R-:W-:Y:S01]  /*85e0*/  @!P3 IMAD.MOV R61, RZ, RZ, -R61 ;  /* 0x000000ffff3db224 */ /* 0x000fe200078e0a3d */
[----:B------:R-:W-:Y:S01]  /*85f0*/  ISETP.GT.U32.AND P3, PT, R247, R67, PT ;  /* 0x00000043f700720c */ /* 0x000fe20003f64070 */
[----:B------:R-:W-:Y:S01]  /*8600*/  @!P0 IMAD.MOV R191, RZ, RZ, -R191 ;  /* 0x000000ffffbf8224 */ /* 0x000fe200078e0abf */
[----:B------:R-:W3:Y:S01]  /*8610*/  LDL R241, [R1+0x1274] ;  /* 0x0012740001f17983 */ /* 0x000ee20000100800 */
[----:B--2---:R-:W-:-:S03]  /*8620*/  ISETP.GE.AND P6, PT, R248, RZ, PT ;  /* 0x000000fff800720c */ /* 0x004fc60003fc6270 */
[----:B------:R-:W2:Y:S07]  /*8630*/  LDL R248, [R1+0x1270] ;  /* 0x0012700001f87983 */ /* 0x000eae0000100800 */
[----:B------:R-:W-:Y:S01]  /*8640*/  @!P3 IMAD.IADD R67, R67, 0x1, -R247 ;  /* 0x000000014343b824 */ /* 0x000fe200078e0af7 */
[C---:B------:R-:W-:Y:S02]  /*8650*/  ISETP.GT.U32.AND P3, PT, R247.reuse, R163, PT ;  /* 0x000000a3f700720c */ /* 0x040fe40003f64070 */
        /* <DEDUP_REMOVED lines=21> */
[----:B------:R-:W-:-:S08]  /*87b0*/  ISETP.GT.U32.AND P0, PT, R247, R165, PT ;  /* 0x000000a5f700720c */ /* 0x000fd00003f04070 */
[----:B------:R-:W-:-:S04]  /*87c0*/  @!P1 IMAD.IADD R73, R73, 0x1, -R247 ;  /* 0x0000000149499824 */ /* 0x000fc800078e0af7 */
[----:B------:R-:W-:Y:S01]  /*87d0*/  @!P2 IMAD.MOV R73, RZ, RZ, -R73 ;  /* 0x000000ffff49a224 */ /* 0x000fe200078e0a49 */
[----:B------:R-:W-:Y:S01]  /*87e0*/  ISETP.GT.U32.AND P2, PT, R247, R79, PT ;  /* 0x0000004ff700720c */ /* 0x000fe20003f44070 */
[----:B------:R-:W-:Y:S01]  /*87f0*/  @!P0 IMAD.IADD R165, R165, 0x1, -R247 ;  /* 0x00000001a5a58824 */ /* 0x000fe200078e0af7 */
[----:B------:R-:W-:-:S11]  /*8800*/  ISETP.GT.U32.AND P0, PT, R247, R209, PT ;  /* 0x000000d1f700720c */ /* 0x000fd60003f04070 */
[--C-:B------:R-:W-:Y:S01]  /*8810*/  @!P2 IMAD.IADD R79, R79, 0x1, -R247.reuse ;  /* 0x000000014f4fa824 */ /* 0x100fe200078e0af7 */
[----:B------:R-:W-:Y:S01]  /*8820*/  ISETP.GT.U32.AND P2, PT, R247, R85, PT ;  /* 0x00000055f700720c */ /* 0x000fe20003f44070 */
[--C-:B------:R-:W-:Y:S01]  /*8830*/  @!P0 IMAD.IADD R209, R209, 0x1, -R247.reuse ;  /* 0x00000001d1d18824 */ /* 0x100fe200078e0af7 */
[----:B---3--:R-:W-:Y:S02]  /*8840*/  ISETP.GE.AND P0, PT, R246, RZ, PT ;  /* 0x000000fff600720c */ /* 0x008fe40003f06270 */
[----:B------:R-:W3:Y:S09]  /*8850*/  LDL R246, [R1+0x1294] ;  /* 0x0012940001f67983 */ /* 0x000ef20000100800 */
[----:B------:R-:W-:-:S02]  /*8860*/  @!P2 IMAD.IADD R85, R85, 0x1, -R247 ;  /* 0x000000015555a824 */ /* 0x000fc400078e0af7 */
[----:B------:R-:W-:Y:S01]  /*8870*/  @!P4 IMAD.MOV R208, RZ, RZ, -R208 ;  /* 0x000000ffffd0c224 */ /* 0x000fe200078e0ad0 */
[----:B------:R-:W-:Y:S02]  /*8880*/  ISETP.GT.U32.AND P4, PT, R247, R75, PT ;  /* 0x0000004bf700720c */ /* 0x000fe40003f84070 */
[----:B--2---:R-:W-:Y:S02]  /*8890*/  ISETP.GE.AND P2, PT, R248, RZ, PT ;  /* 0x000000fff800720c */ /* 0x004fe40003f46270 */
[----:B------:R-:W2:Y:S09]  /*88a0*/  LDL R248, [R1+0x129c] ;  /* 0x00129c0001f87983 */ /* 0x000eb20000100800 */
[----:B------:R-:W-:Y:S01]  /*88b0*/  @!P4 IMAD.IADD R75, R75, 0x1, -R247 ;  /* 0x000000014b4bc824 */ /* 0x000fe200078e0af7 */
[----:B------:R-:W-:-:S02]  /*88c0*/  ISETP.GE.AND P4, PT, R240, RZ, PT ;  /* 0x000000fff000720c */ /* 0x000fc40003f86270 */
[----:B------:R-:W2:Y:S01]  /*88d0*/  LDL R240, [R1+0x1258] ;  /* 0x0012580001f07983 */ /* 0x000ea20000100800 */
[----:B------:R-:W-:Y:S01]  /*88e0*/  @!P3 IMAD.MOV R71, RZ, RZ, -R71 ;  /* 0x000000ffff47b224 */ /* 0x000fe200078e0a47 */
[C---:B------:R-:W-:Y:S02]  /*88f0*/  ISETP.GT.U32.AND P1, PT, R247.reuse, R193, PT ;  /* 0x000000c1f700720c */ /* 0x040fe40003f24070 */
[----:B------:R-:W-:-:S07]  /*8900*/  ISETP.GT.U32.AND P3, PT, R247, R77, PT ;  /* 0x0000004df700720c */ /* 0x000fce0003f64070 */
[----:B------:R-:W-:Y:S01]  /*8910*/  @!P4 IMAD.MOV R161, RZ, RZ, -R161 ;  /* 0x000000ffffa1c224 */ /* 0x000fe200078e0aa1 */
[----:B------:R-:W-:-:S03]  /*8920*/  ISETP.GT.U32.AND P4, PT, R247, R202, PT ;  /* 0x000000caf700720c */ /* 0x000fc60003f84070 */
[--C-:B------:R-:W-:Y:S01]  /*8930*/  @!P1 IMAD.IADD R193, R193, 0x1, -R247.reuse ;  /* 0x00000001c1c19824 */ /* 0x100fe200078e0af7 */
[----:B------:R-:W-:Y:S01]  /*8940*/  ISETP.GT.U32.AND P1, PT, R247, R75, PT ;  /* 0x0000004bf700720c */ /* 0x000fe20003f24070 */
[----:B------:R-:W-:Y:S01]  /*8950*/  @!P3 IMAD.IADD R77, R77, 0x1, -R247 ;  /* 0x000000014d4db824 */ /* 0x000fe200078e0af7 */
        /* <DEDUP_REMOVED lines=15> */
[----:B------:R-:W-:-:S11]  /*8a50*/  ISETP.GT.U32.AND P3, PT, R247, R209, PT ;  /* 0x000000d1f700720c */ /* 0x000fd60003f64070 */
[--C-:B------:R-:W-:Y:S01]  /*8a60*/  @!P4 IMAD.IADD R83, R83, 0x1, -R247.reuse ;  /* 0x000000015353c824 */ /* 0x100fe200078e0af7 */
[----:B------:R-:W-:Y:S01]  /*8a70*/  ISETP.GT.U32.AND P4, PT, R247, R171, PT ;  /* 0x000000abf700720c */ /* 0x000fe20003f84070 */
[----:B------:R-:W-:Y:S01]  /*8a80*/  @!P3 IMAD.IADD R209, R209, 0x1, -R247 ;  /* 0x00000001d1d1b824 */ /* 0x000fe200078e0af7 */
[----:B------:R-:W-:-:S11]  /*8a90*/  ISETP.GT.U32.AND P3, PT, R247, R91, PT ;  /* 0x0000005bf700720c */ /* 0x000fd60003f64070 */
[--C-:B------:R-:W-:Y:S01]  /*8aa0*/  @!P4 IMAD.IADD R171, R171, 0x1, -R247.reuse ;  /* 0x00000001ababc824 */ /* 0x100fe200078e0af7 */
[----:B---3--:R-:W-:Y:S02]  /*8ab0*/  ISETP.GE.AND P4, PT, R246, RZ, PT ;  /* 0x000000fff600720c */ /* 0x008fe40003f86270 */
[----:B------:R-:W3:Y:S01]  /*8ac0*/  LDL R246, [R1+0x12bc] ;  /* 0x0012bc0001f67983 */ /* 0x000ee20000100800 */
[----:B------:R-:W-:Y:S02]  /*8ad0*/  @!P3 IMAD.IADD R91, R91, 0x1, -R247 ;  /* 0x000000015b5bb824 */ /* 0x000fe400078e0af7 */
[----:B------:R-:W-:Y:S01]  /*8ae0*/  @!P5 IMAD.MOV R69, RZ, RZ, -R69 ;  /* 0x000000ffff45d224 */ /* 0x000fe200078e0a45 */
[C---:B------:R-:W-:Y:S01]  /*8af0*/  ISETP.GT.U32.AND P5, PT, R247.reuse, R193, PT ;  /* 0x000000c1f700720c */ /* 0x040fe20003fa4070 */
[----:B------:R-:W-:Y:S01]  /*8b00*/  @!P6 IMAD.MOV R163, RZ, RZ, -R163 ;  /* 0x000000ffffa3e224 */ /* 0x000fe200078e0aa3 */
[----:B------:R-:W-:Y:S02]  /*8b10*/  ISETP.GT.U32.AND P6, PT, R247, R81, PT ;  /* 0x00000051f700720c */ /* 0x000fe40003fc4070 */
[----:B--2---:R-:W-:-:S02]  /*8b20*/  ISETP.GE.AND P3, PT, R248, RZ, PT ;  /* 0x000000fff800720c */ /* 0x004fc40003f66270 */
[----:B------:R-:W2:Y:S07]  /*8b30*/  LDL R248, [R1+0x12d0] ;  /* 0x0012d00001f87983 */ /* 0x000eae0000100800 */
[--C-:B------:R-:W-:Y:S01]  /*8b40*/  @!P5 IMAD.IADD R193, R193, 0x1, -R247.reuse ;  /* 0x00000001c1c1d824 */ /* 0x100fe200078e0af7 */
[----:B------:R-:W-:Y:S01]  /*8b50*/  ISETP.GE.AND P5, PT, R240, RZ, PT ;  /* 0x000000fff000720c */ /* 0x000fe20003fa6270 */
[----:B------:R-:W-:Y:S02]  /*8b60*/  @!P6 IMAD.IADD R81, R81, 0x1, -R247 ;  /* 0x000000015151e824 */ /* 0x000fe400078e0af7 */
[----:B------:R-:W-:-:S03]  /*8b70*/  @!P1 IMAD.MOV R75, RZ, RZ, -R75 ;  /* 0x000000ffff4b9224 */ /* 0x000fc600078e0a4b */
[----:B------:R-:W-:-:S07]  /*8b80*/  ISETP.GT.U32.AND P1, PT, R247, R81, PT ;  /* 0x00000051f700720c */ /* 0x000fce0003f24070 */
[----:B------:R-:W-:Y:S01]  /*8b90*/  @!P5 IMAD.MOV R202, RZ, RZ, -R202 ;  /* 0x000000ffffcad224 */ /* 0x000fe200078e0aca */
[C---:B------:R-:W-:Y:S02]  /*8ba0*/  ISETP.GT.U32.AND P5, PT, R247.reuse, R167, PT ;  /* 0x000000a7f700720c */ /* 0x040fe40003fa4070 */
[C---:B------:R-:W-:Y:S01]  /*8bb0*/  ISETP.GT.U32.AND P6, PT, R247.reuse, R169, PT ;  /* 0x000000a9f700720c */ /* 0x040fe20003fc4070 */
[----:B------:R-:W-:Y:S01]  /*8bc0*/  @!P2 IMAD.MOV R193, RZ, RZ, -R193 ;  /* 0x000000ffffc1a224 */ /* 0x000fe200078e0ac1 */
[----:B------:R-:W-:Y:S01]  /*8bd0*/  ISETP.GT.U32.AND P2, PT, R247, R87, PT ;  /* 0x00000057f700720c */ /* 0x000fe20003f44070 */
[----:B------:R-:W-:Y:S01]  /*8be0*/  @!P1 IMAD.IADD R81, R81, 0x1, -R247 ;  /* 0x0000000151519824 */ /* 0x000fe200078e0af7 */
[----:B------:R-:W-:-:S07]  /*8bf0*/  ISETP.GT.U32.AND P1, PT, R247, R194, PT ;  /* 0x000000c2f700720c */ /* 0x000fce0003f24070 */
[--C-:B------:R-:W-:Y:S01]  /*8c00*/  @!P5 IMAD.IADD R167, R167, 0x1, -R247.reuse ;  /* 0x00000001a7a7d824 */ /* 0x100fe200078e0af7 */
[----:B------:R-:W-:Y:S01]  /*8c10*/  ISETP.GT.U32.AND P5, PT, R247, R89, PT ;  /* 0x00000059f700720c */ /* 0x000fe20003fa4070 */
[--C-:B------:R-:W-:Y:S02]  /*8c20*/  @!P6 IMAD.IADD R169, R169, 0x1, -R247.reuse ;  /* 0x00000001a9a9e824 */ /* 0x100fe400078e0af7 */
[--C-:B------:R-:W-:Y:S02]  /*8c30*/  @!P2 IMAD.IADD R87, R87, 0x1, -R247.reuse ;  /* 0x000000015757a824 */ /* 0x100fe400078e0af7 */
[--C-:B------:R-:W-:Y:S01]  /*8c40*/  @!P1 IMAD.IADD R194, R194, 0x1, -R247.reuse ;  /* 0x00000001c2c29824 */ /* 0x100fe200078e0af7 */
[----:B------:R-:W-:Y:S02]  /*8c50*/  ISETP.GT.U32.AND P6, PT, R247, R169, PT ;  /* 0x000000a9f700720c */ /* 0x000fe40003fc4070 */
[----:B------:R-:W-:Y:S02]  /*8c60*/  ISETP.GE.AND P2, PT, R244, RZ, PT ;  /* 0x000000fff400720c */ /* 0x000fe40003f46270 */
[----:B------:R-:W2:Y:S03]  /*8c70*/  LDL R244, [R1+0x12b0] ;  /* 0x0012b00001f47983 */ /* 0x000ea60000100800 */
[----:B------:R-:W-:Y:S01]  /*8c80*/  @!P5 IMAD.IADD R89, R89, 0x1, -R247 ;  /* 0x000000015959d824 */ /* 0x000fe200078e0af7 */
[----:B----4-:R-:W-:-:S02]  /*8c90*/  ISETP.GE.AND P1, PT, R245, RZ, PT ;  /* 0x000000fff500720c */ /* 0x010fc40003f26270 */
[----:B------:R-:W-:Y:S01]  /*8ca0*/  ISETP.GE.AND P5, PT, R243, RZ, PT ;  /* 0x000000fff300720c */ /* 0x000fe20003fa6270 */
[----:B------:R-:W4:Y:S04]  /*8cb0*/  LDL R245, [R1+0x12b4] ;  /* 0x0012b40001f57983 */ /* 0x000f280000100800 */
[----:B------:R-:W4:Y:S01]  /*8cc0*/  LDL R243, [R1+0x12b8] ;  /* 0x0012b80001f37983 */ /* 0x000f220000100800 */
[----:B------:R-:W-:Y:S01]  /*8cd0*/  @!P6 IMAD.IADD R169, R169, 0x1, -R247 ;  /* 0x00000001a9a9e824 */ /* 0x000fe200078e0af7 */
[----:B------:R-:W-:Y:S01]  /*8ce0*/  ISETP.GE.AND P6, PT, R241, RZ, PT ;  /* 0x000000fff100720c */ /* 0x000fe20003fc6270 */
[----:B------:R-:W-:Y:S01]  /*8cf0*/  IMAD.HI.U32 R239, R249, R238, RZ ;  /* 0x000000eef9ef7227 */ /* 0x000fe200078e00ff */
[----:B------:R-:W4:Y:S03]  /*8d00*/  LDL R241, [R1+0x12a8] ;  /* 0x0012a80001f17983 */ /* 0x000f260000100800 */
[----:B------:R-:W-:Y:S01]  /*8d10*/  @!P1 IMAD.MOV R83, RZ, RZ, -R83 ;  /* 0x000000ffff539224 */ /* 0x000fe200078e0a53 */
[----:B------:R-:W-:Y:S01]  /*8d20*/  ISETP.GT.U32.AND P1, PT, R247, R89, PT ;  /* 0x00000059f700720c */ /* 0x000fe20003f24070 */
[----:B------:R-:W-:-:S06]  /*8d30*/  IMAD.MOV R239, RZ, RZ, -R239 ;  /* 0x000000ffffef7224 */ /* 0x000fcc00078e0aef */
[----:B------:R-:W-:Y:S01]  /*8d40*/  @!P6 IMAD.MOV R81, RZ, RZ, -R81 ;  /* 0x000000ffff51e224 */ /* 0x000fe200078e0a51 */
[----:B------:R-:W-:-:S05]  /*8d50*/  ISETP.GT.U32.AND P6, PT, R247, R171, PT ;  /* 0x000000abf700720c */ /* 0x000fca0003fc4070 */
[----:B------:R-:W-:Y:S01]  /*8d60*/  @!P1 IMAD.IADD R89, R89, 0x1, -R247 ;  /* 0x0000000159599824 */ /* 0x000fe200078e0af7 */
[C---:B------:R-:W-:Y:S01]  /*8d70*/  ISETP.GT.U32.AND P1, PT, R247.reuse, R195, PT ;  /* 0x000000c3f700720c */ /* 0x040fe20003f24070 */
[----:B------:R-:W-:Y:S01]  /*8d80*/  IMAD R238, R247, R239, R238 ;  /* 0x000000eff7ee7224 */ /* 0x000fe200078e02ee */
[----:B------:R-:W-:Y:S02]  /*8d90*/  IABS R239, R9 ;  /* 0x0000000900ef7213 */ /* 0x000fe40000000000 */
[----:B-1----:R-:W-:-:S03]  /*8da0*/  IADD3 R9, R216, 0xf7, RZ ;  /* 0x000000f7d8097810 */ /* 0x002fc60007ffe0ff */
[--C-:B------:R-:W-:Y:S01]  /*8db0*/  @!P6 IMAD.IADD R171, R171, 0x1, -R247.reuse ;  /* 0x00000001ababe824 */ /* 0x100fe200078e0af7 */
[----:B------:R-:W-:Y:S01]  /*8dc0*/  ISETP.GT.U32.AND P6, PT, R247, R97, PT ;  /* 0x00000061f700720c */ /* 0x000fe20003fc4070 */
[----:B------:R1:W-:Y:S04]  /*8dd0*/  STL [R1+0x1224], R9 ;  /* 0x0012240901007387 */ /* 0x0003e80000100800 */
[----:B------:R-:W-:Y:S01]  /*8de0*/  @!P1 IMAD.IADD R195, R195, 0x1, -R247 ;  /* 0x00000001c3c39824 */ /* 0x000fe200078e0af7 */
[----:B------:R-:W4:Y:S01]  /*8df0*/  LDL R252, [R1+0x1304] ;  /* 0x0013040001fc7983 */ /* 0x000f220000100800 */
[----:B---3--:R-:W-:-:S03]  /*8e00*/  ISETP.GE.AND P1, PT, R246, RZ, PT ;  /* 0x000000fff600720c */ /* 0x008fc60003f26270 */
[----:B------:R-:W3:Y:S03]  /*8e10*/  LDL R246, [R1+0x12fc] ;  /* 0x0012fc0001f67983 */ /* 0x000ee60000100800 */
[----:B------:R-:W-:Y:S02]  /*8e20*/  @!P6 IMAD.IADD R97, R97, 0x1, -R247 ;  /* 0x000000016161e824 */ /* 0x000fe400078e0af7 */
        /* <DEDUP_REMOVED lines=9> */
[C---:B------:R-:W-:Y:S01]  /*8ec0*/  ISETP.GT.U32.AND P0, PT, R247.reuse, R87, PT ;  /* 0x00000057f700720c */ /* 0x040fe20003f04070 */
[----:B------:R-:W-:Y:S01]  /*8ed0*/  @!P3 IMAD.MOV R169, RZ, RZ, -R169 ;  /* 0x000000ffffa9b224 */ /* 0x000fe200078e0aa9 */
[C---:B------:R-:W-:Y:S01]  /*8ee0*/  ISETP.GT.U32.AND P3, PT, R247.reuse, R93, PT ;  /* 0x0000005df700720c */ /* 0x040fe20003f64070 */
[----:B------:R-:W-:Y:S01]  /*8ef0*/  @!P2 IMAD.IADD R194, R194, 0x1, -R247 ;  /* 0x00000001c2c2a824 */ /* 0x000fe200078e0af7 */
[----:B------:R-:W-:-:S09]  /*8f00*/  ISETP.GT.U32.AND P2, PT, R247, R95, PT ;  /* 0x0000005ff700720c */ /* 0x000fd20003f44070 */
[--C-:B------:R-:W-:Y:S01]  /*8f10*/  @!P0 IMAD.IADD R87, R87, 0x1, -R247.reuse ;  /* 0x0000000157578824 */ /* 0x100fe200078e0af7 */
[----:B------:R-:W-:Y:S01]  /*8f20*/  ISETP.GT.U32.AND P0, PT, R247, R173, PT ;  /* 0x000000adf700720c */ /* 0x000fe20003f04070 */
[--C-:B------:R-:W-:Y:S02]  /*8f30*/  @!P3 IMAD.IADD R93, R93, 0x1, -R247.reuse ;  /* 0x000000015d5db824 */ /* 0x100fe400078e0af7 */
[--C-:B------:R-:W-:Y:S01]  /*8f40*/  @!P2 IMAD.IADD R95, R95, 0x1, -R247.reuse ;  /* 0x000000015f5fa824 */ /* 0x100fe200078e0af7 */
[----:B------:R-:W-:Y:S02]  /*8f50*/  ISETP.GE.AND P3, PT, R244, RZ, PT ;  /* 0x000000fff400720c */ /* 0x000fe40003f66270 */
[----:B------:R-:W2:Y:S07]  /*8f60*/  LDL R244, [R1+0x12dc] ;  /* 0x0012dc0001f47983 */ /* 0x000eae0000100800 */
[----:B------:R-:W-:Y:S01]  /*8f70*/  @!P0 IMAD.IADD R173, R173, 0x1, -R247 ;  /* 0x00000001adad8824 */ /* 0x000fe200078e0af7 */
[----:B----4-:R-:W-:-:S02]  /*8f80*/  ISETP.GE.AND P0, PT, R245, RZ, PT ;  /* 0x000000fff500720c */ /* 0x010fc40003f06270 */
[----:B------:R-:W4:Y:S01]  /*8f90*/  LDL R245, [R1+0x12e0] ;  /* 0x0012e00001f57983 */ /* 0x000f220000100800 */
[----:B------:R-:W-:-:S03]  /*8fa0*/  ISETP.GE.AND P2, PT, R243, RZ, PT ;  /* 0x000000fff300720c */ /* 0x000fc60003f46270 */
[----:B------:R-:W4:Y:S01]  /*8fb0*/  LDL R243, [R1+0x12e4] ;  /* 0x0012e40001f37983 */ /* 0x000f220000100800 */
[----:B------:R-:W-:Y:S01]  /*8fc0*/  @!P4 IMAD.MOV R85, RZ, RZ, -R85 ;  /* 0x000000ffff55c224 */ /* 0x000fe200078e0a55 */
[----:B------:R-:W-:-:S08]  /*8fd0*/  ISETP.GT.U32.AND P4, PT, R247, R91, PT ;  /* 0x0000005bf700720c */ /* 0x000fd00003f84070 */
[----:B------:R-:W-:Y:S01]  /*8fe0*/  @!P2 IMAD.MOV R171, RZ, RZ, -R171 ;  /* 0x000000ffffaba224 */ /* 0x000fe200078e0aab */
[----:B------:R-:W-:-:S04]  /*8ff0*/  ISETP.GT.U32.AND P2, PT, R247, R195, PT ;  /* 0x000000c3f700720c */ /* 0x000fc80003f44070 */
[----:B------:R-:W-:-:S04]  /*9000*/  @!P4 IMAD.IADD R91, R91, 0x1, -R247 ;  /* 0x000000015b5bc824 */ /* 0x000fc800078e0af7 */
[----:B------:R-:W-:Y:S01]  /*9010*/  @!P1 IMAD.MOV R91, RZ, RZ, -R91 ;  /* 0x000000ffff5b9224 */ /* 0x000fe200078e0a5b */
[----:B------:R-:W-:-:S04]  /*9020*/  ISETP.GT.U32.AND P1, PT, R247, R97, PT ;  /* 0x00000061f700720c */ /* 0x000fc80003f24070 */
[----:B------:R-:W-:Y:S01]  /*9030*/  @!P2 IMAD.IADD R195, R195, 0x1, -R247 ;  /* 0x00000001c3c3a824 */ /* 0x000fe200078e0af7 */
[----:B------:R-:W-:-:S08]  /*9040*/  ISETP.GT.U32.AND P2, PT, R247, R176, PT ;  /* 0x000000b0f700720c */ /* 0x000fd00003f44070 */
[----:B------:R-:W-:Y:S01]  /*9050*/  @!P1 IMAD.IADD R97, R97, 0x1, -R247 ;  /* 0x0000000161619824 */ /* 0x000fe200078e0af7 */
[----:B------:R-:W-:-:S04]  /*9060*/  ISETP.GT.U32.AND P1, PT, R247, R103, PT ;  /* 0x00000067f700720c */ /* 0x000fc80003f24070 */
[--C-:B------:R-:W-:Y:S01]  /*9070*/  @!P2 IMAD.IADD R176, R176, 0x1, -R247.reuse ;  /* 0x00000001b0b0a824 */ /* 0x100fe200078e0af7 */
[----:B---3--:R-:W-:Y:S02]  /*9080*/  ISETP.GE.AND P2, PT, R246, RZ, PT ;  /* 0x000000fff600720c */ /* 0x008fe40003f46270 */
[----:B------:R-:W3:Y:S06]  /*9090*/  LDL R246, [R1+0x1328] ;  /* 0x0013280001f67983 */ /* 0x000eec0000100800 */
[----:B------:R-:W-:Y:S02]  /*90a0*/  @!P1 IMAD.IADD R103, R103, 0x1, -R247 ;  /* 0x0000000167679824 */ /* 0x000fe400078e0af7 */
[----:B------:R-:W-:Y:S01]  /*90b0*/  @!P5 IMAD.MOV R209, RZ, RZ, -R209 ;  /* 0x000000ffffd1d224 */ /* 0x000fe200078e0ad1 */
[----:B------:R-:W-:-:S02]  /*90c0*/  ISETP.GT.U32.AND P5, PT, R247, R203, PT ;  /* 0x000000cbf700720c */ /* 0x000fc40003fa4070 */
[----:B--2---:R-:W-:Y:S02]  /*90d0*/  ISETP.GE.AND P1, PT, R248, RZ, PT ;  /* 0x000000fff800720c */ /* 0x004fe40003f26270 */
[----:B------:R-:W2:Y:S09]  /*90e0*/  LDL R248, [R1+0x132c] ;  /* 0x00132c0001f87983 */ /* 0x000eb20000100800 */
[----:B------:R-:W-:Y:S01]  /*90f0*/  @!P5 IMAD.IADD R203, R203, 0x1, -R247 ;  /* 0x00000001cbcbd824 */ /* 0x000fe200078e0af7 */
[----:B------:R-:W-:-:S02]  /*9100*/  ISETP.GE.AND P5, PT, R241, RZ, PT ;  /* 0x000000fff100720c */ /* 0x000fc40003fa6270 */
[----:B------:R-:W2:Y:S01]  /*9110*/  LDL R241, [R1+0x12d8] ;  /* 0x0012d80001f17983 */ /* 0x000ea20000100800 */
[C---:B------:R-:W-:Y:S01]  /*9120*/  ISETP.GT.U32.AND P4, PT, R247.reuse, R175, PT ;  /* 0x000000aff700720c */ /* 0x040fe20003f84070 */
[----:B------:R-:W-:Y:S01]  /*9130*/  @!P3 IMAD.MOV R194, RZ, RZ, -R194 ;  /* 0x000000ffffc2b224 */ /* 0x000fe200078e0ac2 */
[C---:B------:R-:W-:Y:S01]  /*9140*/  ISETP.GT.U32.AND P3, PT, R247.reuse, R173, PT ;  /* 0x000000adf700720c */ /* 0x040fe20003f64070 */
[----:B------:R-:W-:Y:S01]  /*9150*/  @!P0 IMAD.MOV R89, RZ, RZ, -R89 ;  /* 0x000000ffff598224 */ /* 0x000fe200078e0a59 */
[----:B------:R-:W-:-:S09]  /*9160*/  ISETP.GT.U32.AND P0, PT, R247, R95, PT ;  /* 0x0000005ff700720c */ /* 0x000fd20003f04070 */
[----:B------:R-:W-:Y:S02]  /*9170*/  @!P4 IMAD.IADD R175, R175, 0x1, -R247 ;  /* 0x00000001afafc824 */ /* 0x000fe400078e0af7 */
[----:B------:R-:W-:Y:S02]  /*9180*/  @!P5 IMAD.MOV R87, RZ, RZ, -R87 ;  /* 0x000000ffff57d224 */ /* 0x000fe400078e0a57 */
[--C-:B------:R-:W-:Y:S01]  /*9190*/  @!P3 IMAD.IADD R173, R173, 0x1, -R247.reuse ;  /* 0x00000001adadb824 */ /* 0x100fe200078e0af7 */
[----:B------:R-:W-:Y:S01]  /*91a0*/  ISETP.GT.U32.AND P5, PT, R247, R175, PT ;  /* 0x000000aff700720c */ /* 0x000fe20003fa4070 */
[----:B------:R-:W-:Y:S01]  /*91b0*/  @!P0 IMAD.IADD R95, R95, 0x1, -R247 ;  /* 0x000000015f5f8824 */ /* 0x000fe200078e0af7 */
[C---:B------:R-:W-:Y:S02]  /*91c0*/  ISETP.GT.U32.AND P3, PT, R247.reuse, R186, PT ;  /* 0x000000baf700720c */ /* 0x040fe40003f64070 */
[C---:B------:R-:W-:Y:S01]  /*91d0*/  ISETP.GT.U32.AND P0, PT, R247.reuse, R101, PT ;  /* 0x00000065f700720c */ /* 0x040fe20003f04070 */
[----:B------:R-:W-:Y:S01]  /*91e0*/  @!P6 IMAD.MOV R203, RZ, RZ, -R203 ;  /* 0x000000ffffcbe224 */ /* 0x000fe200078e0acb */
[----:B------:R-:W-:-:S07]  /*91f0*/  ISETP.GT.U32.AND P6, PT, R247, R99, PT ;  /* 0x00000063f700720c */ /* 0x000fce0003fc4070 */
        /* <DEDUP_REMOVED lines=9> */
[----:B------:R-:W-:Y:S01]  /*9290*/  @!P6 IMAD.IADD R99, R99, 0x1, -R247 ;  /* 0x000000016363e824 */ /* 0x000fe200078e0af7 */
[----:B------:R-:W-:-:S04]  /*92a0*/  ISETP.GT.U32.AND P6, PT, R247, R196, PT ;  /* 0x000000c4f700720c */ /* 0x000fc80003fc4070 */
[----:B------:R-:W-:Y:S01]  /*92b0*/  @!P3 IMAD.MOV R95, RZ, RZ, -R95 ;  /* 0x000000ffff5fb224 */ /* 0x000fe200078e0a5f */
[----:B------:R-:W-:-:S03]  /*92c0*/  ISETP.GT.U32.AND P3, PT, R247, R101, PT ;  /* 0x00000065f700720c */ /* 0x000fc60003f64070 */
[----:B------:R-:W-:-:S05]  /*92d0*/  @!P0 IMAD.MOV R195, RZ, RZ, -R195 ;  /* 0x000000ffffc38224 */ /* 0x000fca00078e0ac3 */
[----:B------:R-:W-:Y:S01]  /*92e0*/  @!P6 IMAD.IADD R196, R196, 0x1, -R247 ;  /* 0x00000001c4c4e824 */ /* 0x000fe200078e0af7 */
[----:B------:R-:W-:-:S04]  /*92f0*/  ISETP.GT.U32.AND P0, PT, R247, R176, PT ;  /* 0x000000b0f700720c */ /* 0x000fc80003f04070 */
[----:B------:R-:W-:Y:S01]  /*9300*/  ISETP.GT.U32.AND P6, PT, R247, R196, PT ;  /* 0x000000c4f700720c */ /* 0x000fe20003fc4070 */
[----:B------:R-:W-:Y:S01]  /*9310*/  @!P3 IMAD.IADD R101, R101, 0x1, -R247 ;  /* 0x000000016565b824 */ /* 0x000fe200078e0af7 */
[----:B------:R-:W-:-:S07]  /*9320*/  ISETP.GT.U32.AND P3, PT, R247, R204, PT ;  /* 0x000000ccf700720c */ /* 0x000fce0003f64070 */
[----:B------:R-:W-:Y:S01]  /*9330*/  @!P0 IMAD.IADD R176, R176, 0x1, -R247 ;  /* 0x00000001b0b08824 */ /* 0x000fe200078e0af7 */
[----:B------:R-:W-:-:S03]  /*9340*/  ISETP.GT.U32.AND P0, PT, R247, R109, PT ;  /* 0x0000006df700720c */ /* 0x000fc60003f04070 */
[--C-:B------:R-:W-:Y:S01]  /*9350*/  @!P6 IMAD.IADD R196, R196, 0x1, -R247.reuse ;  /* 0x00000001c4c4e824 */ /* 0x100fe200078e0af7 */
[----:B------:R-:W-:Y:S01]  /*9360*/  ISETP.GE.AND P6, PT, R252, RZ, PT ;  /* 0x000000fffc00720c */ /* 0x000fe20003fc6270 */
[----:B------:R-:W-:Y:S01]  /*9370*/  @!P3 IMAD.IADD R204, R204, 0x1, -R247 ;  /* 0x00000001ccccb824 */ /* 0x000fe200078e0af7 */
[----:B------:R-:W4:Y:S01]  /*9380*/  LDL R252, [R1+0x1330] ;  /* 0x0013300001fc7983 */ /* 0x000f220000100800 */
[----:B---3--:R-:W-:-:S03]  /*9390*/  ISETP.GE.AND P3, PT, R246, RZ, PT ;  /* 0x000000fff600720c */ /* 0x008fc60003f66270 */
[----:B------:R-:W3:Y:S03]  /*93a0*/  LDL R246, [R1+0x1354] ;  /* 0x0013540001f67983 */ /* 0x000ee60000100800 */
[--C-:B------:R-:W-:Y:S01]  /*93b0*/  @!P0 IMAD.IADD R109, R109, 0x1, -R247.reuse ;  /* 0x000000016d6d8824 */ /* 0x100fe200078e0af7 */
[----:B------:R-:W-:Y:S02]  /*93c0*/  ISETP.GT.U32.AND P4, PT, R247, R93, PT ;  /* 0x0000005df700720c */ /* 0x000fe40003f84070 */
[----:B--2---:R-:W-:Y:S02]  /*93d0*/  ISETP.GE.AND P0, PT, R248, RZ, PT ;  /* 0x000000fff800720c */ /* 0x004fe40003f06270 */
[----:B------:R-:W2:Y:S09]  /*93e0*/  LDL R248, [R1+0x1358] ;  /* 0x0013580001f87983 */ /* 0x000eb20000100800 */
[----:B------:R-:W-:Y:S01]  /*93f0*/  @!P4 IMAD.IADD R93, R93, 0x1, -R247 ;  /* 0x000000015d5dc824 */ /* 0x000fe200078e0af7 */
[----:B------:R-:W-:Y:S01]  /*9400*/  ISETP.GE.AND P4, PT, R241, RZ, PT ;  /* 0x000000fff100720c */ /* 0x000fe20003f86270 */
[----:B------:R-:W-:Y:S01]  /*9410*/  @!P5 IMAD.MOV R173, RZ, RZ, -R173 ;  /* 0x000000ffffadd224 */ /* 0x000fe200078e0aad */
[----:B------:R-:W-:-:S11]  /*9420*/  ISETP.GT.U32.AND P5, PT, R247, R186, PT ;  /* 0x000000baf700720c */ /* 0x000fd60003fa4070 */
[----:B------:R-:W-:Y:S01]  /*9430*/  @!P4 IMAD.MOV R93, RZ, RZ, -R93 ;  /* 0x000000ffff5dc224 */ /* 0x000fe200078e0a5d */
[C---:B------:R-:W-:Y:S01]  /*9440*/  ISETP.GT.U32.AND P4, PT, R247.reuse, R99, PT ;  /* 0x00000063f700720c */ /* 0x040fe20003f84070 */
[----:B------:R-:W-:Y:S01]  /*9450*/  @!P1 IMAD.MOV R175, RZ, RZ, -R175 ;  /* 0x000000ffffaf9224 */ /* 0x000fe200078e0aaf */
[C---:B------:R-:W-:Y:S01]  /*9460*/  ISETP.GT.U32.AND P1, PT, R247.reuse, R105, PT ;  /* 0x00000069f700720c */ /* 0x040fe20003f24070 */
[----:B------:R-:W-:Y:S01]  /*9470*/  @!P5 IMAD.IADD R186, R186, 0x1, -R247 ;  /* 0x00000001babad824 */ /* 0x000fe200078e0af7 */
[----:B------:R-:W-:-:S09]  /*9480*/  ISETP.GT.U32.AND P5, PT, R247, R107, PT ;  /* 0x0000006bf700720c */ /* 0x000fd20003fa4070 */
[----:B------:R-:W-:Y:S01]  /*9490*/  @!P4 IMAD.IADD R99, R99, 0x1, -R247 ;  /* 0x000000016363c824 */ /* 0x000fe200078e0af7 */
[C---:B------:R-:W-:Y:S01]  /*94a0*/  ISETP.GT.U32.AND P4, PT, R247.reuse, R177, PT ;  /* 0x000000b1f700720c */ /* 0x040fe20003f84070 */
[----:B------:R-:W-:Y:S01]  /*94b0*/  @!P2 IMAD.MOV R97, RZ, RZ, -R97 ;  /* 0x000000ffff61a224 */ /* 0x000fe200078e0a61 */
[----:B------:R-:W-:Y:S01]  /*94c0*/  ISETP.GT.U32.AND P2, PT, R247, R103, PT ;  /* 0x00000067f700720c */ /* 0x000fe20003f44070 */
[--C-:B------:R-:W-:Y:S02]  /*94d0*/  @!P1 IMAD.IADD R105, R105, 0x1, -R247.reuse ;  /* 0x0000000169699824 */ /* 0x100fe400078e0af7 */
[--C-:B------:R-:W-:Y:S01]  /*94e0*/  @!P5 IMAD.IADD R107, R107, 0x1, -R247.reuse ;  /* 0x000000016b6bd824 */ /* 0x100fe200078e0af7 */
[----:B------:R-:W-:Y:S02]  /*94f0*/  ISETP.GE.AND P1, PT, R244, RZ, PT ;  /* 0x000000fff400720c */ /* 0x000fe40003f26270 */
[----:B------:R-:W2:Y:S05]  /*9500*/  LDL R244, [R1+0x1334] ;  /* 0x0013340001f47983 */ /* 0x000eaa0000100800 */
[----:B------:R-:W-:Y:S01]  /*9510*/  @!P4 IMAD.IADD R177, R177, 0x1, -R247 ;  /* 0x00000001b1b1c824 */ /* 0x000fe200078e0af7 */
[----:B----4-:R-:W-:-:S02]  /*9520*/  ISETP.GE.AND P4, PT, R245, RZ, PT ;  /* 0x000000fff500720c */ /* 0x010fc40003f86270 */
[----:B------:R-:W4:Y:S01]  /*9530*/  LDL R245, [R1+0x134c] ;  /* 0x00134c0001f57983 */ /* 0x000f220000100800 */
[----:B------:R-:W-:-:S03]  /*9540*/  ISETP.GE.AND P5, PT, R243, RZ, PT ;  /* 0x000000fff300720c */ /* 0x000fc60003fa6270 */
[----:B------:R-:W4:Y:S01]  /*9550*/  LDL R243, [R1+0x1350] ;  /* 0x0013500001f37983 */ /* 0x000f220000100800 */
[----:B------:R-:W-:Y:S01]  /*9560*/  @!P2 IMAD.IADD R103, R103, 0x1, -R247 ;  /* 0x000000016767a824 */ /* 0x000fe200078e0af7 */
[----:B------:R-:W-:-:S05]  /*9570*/  ISETP.GT.U32.AND P2, PT, R247, R178, PT ;  /* 0x000000b2f700720c */ /* 0x000fca0003f44070 */
[----:B------:R-:W-:Y:S01]  /*9580*/  @!P4 IMAD.MOV R101, RZ, RZ, -R101 ;  /* 0x000000ffff65c224 */ /* 0x000fe200078e0a65 */
[----:B------:R-:W-:Y:S01]  /*9590*/  ISETP.GT.U32.AND P4, PT, R247, R107, PT ;  /* 0x0000006bf700720c */ /* 0x000fe20003f84070 */
[----:B------:R-:W-:-:S06]  /*95a0*/  IMAD.HI.U32 R240, R249, R239, RZ ;  /* 0x000000eff9f07227 */ /* 0x000fcc00078e00ff */
[----:B------:R-:W-:Y:S02]  /*95b0*/  @!P2 IMAD.IADD R178, R178, 0x1, -R247 ;  /* 0x00000001b2b2a824 */ /* 0x000fe400078e0af7 */
[----:B------:R-:W-:Y:S01]  /*95c0*/  @!P6 IMAD.MOV R99, RZ, RZ, -R99 ;  /* 0x000000ffff63e224 */ /* 0x000fe200078e0a63 */
[C---:B------:R-:W-:Y:S01]  /*95d0*/  ISETP.GT.U32.AND P6, PT, R247.reuse, R204, PT ;  /* 0x000000ccf700720c */ /* 0x040fe20003fc4070 */
[----:B------:R-:W-:Y:S01]  /*95e0*/  @!P5 IMAD.MOV R176, RZ, RZ, -R176 ;  /* 0x000000ffffb0d224 */ /* 0x000fe200078e0ab0 */
[----:B------:R-:W-:Y:S01]  /*95f0*/  ISETP.GT.U32.AND P5, PT, R247, R178, PT ;  /* 0x000000b2f700720c */ /* 0x000fe20003fa4070 */
[----:B------:R-:W-:Y:S01]  /*9600*/  @!P4 IMAD.IADD R107, R107, 0x1, -R247 ;  /* 0x000000016b6bc824 */ /* 0x000fe200078e0af7 */
[----:B------:R-:W-:Y:S01]  /*9610*/  ISETP.GT.U32.AND P4, PT, R247, R179, PT ;  /* 0x000000b3f700720c */ /* 0x000fe20003f84070 */
[----:B------:R-:W-:-:S04]  /*9620*/  IMAD.MOV R240, RZ, RZ, -R240 ;  /* 0x000000fffff07224 */ /* 0x000fc800078e0af0 */
[C---:B------:R-:W-:Y:S01]  /*9630*/  IMAD R239, R247.reuse, R240, R239 ;  /* 0x000000f0f7ef7224 */ /* 0x040fe200078e02ef */
[----:B------:R-:W-:Y:S02]  /*9640*/  IABS R240, R9 ;  /* 0x0000000900f07213 */ /* 0x000fe40000000000 */
[----:B-1----:R-:W-:Y:S01]  /*9650*/  IADD3 R9, R216, 0xf8, RZ ;  /* 0x000000f8d8097810 */ /* 0x002fe20007ffe0ff */
[--C-:B------:R-:W-:Y:S01]  /*9660*/  @!P6 IMAD.IADD R204, R204, 0x1, -R247.reuse ;  /* 0x00000001cccce824 */ /* 0x100fe200078e0af7 */
[----:B------:R-:W-:Y:S01]  /*9670*/  ISETP.GT.U32.AND P6, PT, R247, R115, PT ;  /* 0x00000073f700720c */ /* 0x000fe20003fc4070 */
[--C-:B------:R-:W-:Y:S01]  /*9680*/  @!P5 IMAD.IADD R178, R178, 0x1, -R247.reuse ;  /* 0x00000001b2b2d824 */ /* 0x100fe200078e0af7 */
[----:B------:R-:W-:Y:S01]  /*9690*/  ISETP.GE.AND P5, PT, R252, RZ, PT ;  /* 0x000000fffc00720c */ /* 0x000fe20003fa6270 */
[----:B------:R-:W-:Y:S01]  /*96a0*/  @!P4 IMAD.IADD R179, R179, 0x1, -R247 ;  /* 0x00000001b3b3c824 */ /* 0x000fe200078e0af7 */
[----:B------:R1:W-:Y:S04]  /*96b0*/  STL [R1+0x120c], R9 ;  /* 0x00120c0901007387 */ /* 0x0003e80000100800 */
[----:B------:R-:W4:Y:S01]  /*96c0*/  LDL R252, [R1+0x135c] ;  /* 0x00135c0001fc7983 */ /* 0x000f220000100800 */
[----:B---3--:R-:W-:-:S03]  /*96d0*/  ISETP.GE.AND P4, PT, R246, RZ, PT ;  /* 0x000000fff600720c */ /* 0x008fc60003f86270 */
[----:B------:R-:W3:Y:S01]  /*96e0*/  LDL R246, [R1+0x1380] ;  /* 0x0013800001f67983 */ /* 0x000ee20000100800 */
[----:B------:R-:W-:Y:S01]  /*96f0*/  @!P6 IMAD.IADD R115, R115, 0x1, -R247 ;  /* 0x000000017373e824 */ /* 0x000fe200078e0af7 */
[----:B--2---:R-:W-:Y:S02]  /*9700*/  ISETP.GE.AND P6, PT, R248, RZ, PT ;  /* 0x000000fff800720c */ /* 0x004fe40003fc6270 */
[----:B------:R-:W2:Y:S01]  /*9710*/  LDL R248, [R1+0x1388] ;  /* 0x0013880001f87983 */ /* 0x000ea20000100800 */
[----:B------:R-:W-:Y:S01]  /*9720*/  @!P1 IMAD.MOV R186, RZ, RZ, -R186 ;  /* 0x000000ffffba9224 */ /* 0x000fe200078e0aba */
[C---:B------:R-:W-:Y:S02]  /*9730*/  ISETP.GT.U32.AND P2, PT, R247.reuse, R105, PT ;  /* 0x00000069f700720c */ /* 0x040fe40003f44070 */
[C---:B------:R-:W-:Y:S01]  /*9740*/  ISETP.GT.U32.AND P1, PT, R247.reuse, R177, PT ;  /* 0x000000b1f700720c */ /* 0x040fe20003f24070 */
[----:B------:R-:W-:Y:S01]  /*9750*/  @!P0 IMAD.MOV R196, RZ, RZ, -R196 ;  /* 0x000000ffffc48224 */ /* 0x000fe200078e0ac4 */
[----:B------:R-:W-:-:S09]  /*9760*/  ISETP.GT.U32.AND P0, PT, R247, R111, PT ;  /* 0x0000006ff700720c */ /* 0x000fd20003f04070 */
[--C-:B------:R-:W-:Y:S01]  /*9770*/  @!P2 IMAD.IADD R105, R105, 0x1, -R247.reuse ;  /* 0x000000016969a824 */ /* 0x100fe200078e0af7 */
[----:B------:R-:W-:Y:S01]  /*9780*/  ISETP.GT.U32.AND P2, PT, R247, R197, PT ;  /* 0x000000c5f700720c */ /* 0x000fe20003f44070 */
[----:B------:R-:W-:Y:S01]  /*9790*/  @!P1 IMAD.IADD R177, R177, 0x1, -R247 ;  /* 0x00000001b1b19824 */ /* 0x000fe200078e0af7 */
[C---:B------:R-:W-:Y:S01]  /*97a0*/  ISETP.GT.U32.AND P1, PT, R247.reuse, R113, PT ;  /* 0x00000071f700720c */ /* 0x040fe20003f24070 */
[----:B------:R-:W-:Y:S01]  /*97b0*/  @!P3 IMAD.MOV R103, RZ, RZ, -R103 ;  /* 0x000000ffff67b224 */ /* 0x000fe200078e0a67 */
[----:B------:R-:W-:Y:S01]  /*97c0*/  ISETP.GT.U32.AND P3, PT, R247, R109, PT ;  /* 0x0000006df700720c */ /* 0x000fe20003f64070 */
[----:B------:R-:W-:-:S08]  /*97d0*/  @!P0 IMAD.IADD R111, R111, 0x1, -R247 ;  /* 0x000000016f6f8824 */ /* 0x000fd000078e0af7 */
[--C-:B------:R-:W-:Y:S02]  /*97e0*/  @!P2 IMAD.IADD R197, R197, 0x1, -R247.reuse ;  /* 0x00000001c5c5a824 */ /* 0x100fe400078e0af7 */
[----:B------:R-:W-:Y:S01]  /*97f0*/  @!P1 IMAD.IADD R113, R113, 0x1, -R247 ;  /* 0x0000000171719824 */ /* 0x000fe200078e0af7 */
[----:B------:R-:W-:Y:S02]  /*9800*/  ISETP.GE.AND P0, PT, R244, RZ, PT ;  /* 0x000000fff400720c */ /* 0x000fe40003f06270 */
[----:B------:R-:W2:Y:S01]  /*9810*/  LDL R244, [R1+0x1374] ;  /* 0x0013740001f47983 */ /* 0x000ea20000100800 */
[----:B----4-:R-:W-:-:S03]  /*9820*/  ISETP.GE.AND P2, PT, R245, RZ, PT ;  /* 0x000000fff500720c */ /* 0x010fc60003f46270 */
[----:B------:R-:W4:Y:S01]  /*9830*/  LDL R245, [R1+0x1378] ;  /* 0x0013780001f57983 */ /* 0x000f220000100800 */
[----:B------:R-:W-:-:S03]  /*9840*/  ISETP.GE.AND P1, PT, R243, RZ, PT ;  /* 0x000000fff300720c */ /* 0x000fc60003f26270 */
[----:B------:R-:W4:Y:S01]  /*9850*/  LDL R243, [R1+0x137c] ;  /* 0x00137c0001f37983 */ /* 0x000f220000100800 */
[----:B------:R-:W-:Y:S01]  /*9860*/  @!P3 IMAD.IADD R109, R109, 0x1, -R247 ;  /* 0x000000016d6db824 */ /* 0x000fe200078e0af7 */
[----:B------:R-:W-:-:S08]  /*9870*/  ISETP.GT.U32.AND P3, PT, R247, R210, PT ;  /* 0x000000d2f700720c */ /* 0x000fd00003f64070 */
[----:B------:R-:W-:Y:S01]  /*9880*/  @!P1 IMAD.MOV R204, RZ, RZ, -R204 ;  /* 0x000000ffffcc9224 */ /* 0x000fe200078e0acc */
[C---:B------:R-:W-:Y:S01]  /*9890*/  ISETP.GT.U32.AND P1, PT, R247.reuse, R179, PT ;  /* 0x000000b3f700720c */ /* 0x040fe20003f24070 */
[----:B------:R-:W-:Y:S01]  /*98a0*/  @!P4 IMAD.MOV R109, RZ, RZ, -R109 ;  /* 0x000000ffff6dc224 */ /* 0x000fe200078e0a6d */
[C---:B------:R-:W-:Y:S02]  /*98b0*/  ISETP.GT.U32.AND P4, PT, R247.reuse, R115, PT ;  /* 0x00000073f700720c */ /* 0x040fe40003f84070 */
[----:B------:R-:W-:Y:S01]  /*98c0*/  @!P3 IMAD.IADD R210, R210, 0x1, -R247 ;  /* 0x00000001d2d2b824 */ /* 0x000fe200078e0af7 */
[----:B------:R-:W-:-:S08]  /*98d0*/  ISETP.GT.U32.AND P3, PT, R247, R111, PT ;  /* 0x0000006ff700720c */ /* 0x000fd00003f64070 */
[--C-:B------:R-:W-:Y:S01]  /*98e0*/  @!P1 IMAD.IADD R179, R179, 0x1, -R247.reuse ;  /* 0x00000001b3b39824 */ /* 0x100fe200078e0af7 */
[----:B------:R-:W-:Y:S01]  /*98f0*/  ISETP.GT.U32.AND P1, PT, R247, R4, PT ;  /* 0x00000004f700720c */ /* 0x000fe20003f24070 */
[--C-:B------:R-:W-:Y:S01]  /*9900*/  @!P4 IMAD.IADD R115, R115, 0x1, -R247.reuse ;  /* 0x000000017373c824 */ /* 0x100fe200078e0af7 */
[----:B------:R-:W-:Y:S02]  /*9910*/  ISETP.GT.U32.AND P4, PT, R247, R121, PT ;  /* 0x00000079f700720c */ /* 0x000fe40003f84070 */
[----:B------:R-:W-:Y:S01]  /*9920*/  @!P3 IMAD.IADD R111, R111, 0x1, -R247 ;  /* 0x000000016f6fb824 */ /* 0x000fe200078e0af7 */
[----:B------:R-:W-:-:S08]  /*9930*/  ISETP.GE.AND P3, PT, R252, RZ, PT ;  /* 0x000000fffc00720c */ /* 0x000fd00003f66270 */
[----:B------:R-:W-:Y:S01]  /*9940*/  @!P1 IMAD.IADD R4, R4, 0x1, -R247 ;  /* 0x0000000104049824 */ /* 0x000fe200078e0af7 */
[----:B------:R-:W4:Y:S01]  /*9950*/  LDL R252, [R1+0x139c] ;  /* 0x00139c0001fc7983 */ /* 0x000f220000100800 */
[----:B---3--:R-:W-:-:S03]  /*9960*/  ISETP.GE.AND P1, PT, R246, RZ, PT ;  /* 0x000000fff600720c */ /* 0x008fc60003f26270 */
[----:B------:R-:W3:Y:S01]  /*9970*/  LDL R246, [R1+0x13b0] ;  /* 0x0013b00001f67983 */ /* 0x000ee20000100800 */
[----:B------:R-:W-:Y:S01]  /*9980*/  @!P4 IMAD.IADD R121, R121, 0x1, -R247 ;  /* 0x000000017979c824 */ /* 0x000fe200078e0af7 */
[----:B--2---:R-:W-:Y:S02]  /*9990*/  ISETP.GE.AND P4, PT, R248, RZ, PT ;  /* 0x000000fff800720c */ /* 0x004fe40003f86270 */
[----:B------:R-:W2:Y:S01]  /*99a0*/  LDL R248, [R1+0x13d8] ;  /* 0x0013d80001f87983 */ /* 0x000ea20000100800 */
        /* <DEDUP_REMOVED lines=8> */
[--C-:B------:R-:W-:Y:S01]  /*9a30*/  @!P2 IMAD.IADD R113, R113, 0x1, -R247.reuse ;  /* 0x000000017171a824 */ /* 0x100fe200078e0af7 */
        /* <DEDUP_REMOVED lines=40> */
[C---:B------:R-:W-:Y:S01]  /*9cc0*/  ISETP.GT.U32.AND P3, PT, R247.reuse, R205, PT ;  /* 0x000000cdf700720c */ /* 0x040fe20003f64070 */
        /* <DEDUP_REMOVED lines=16> */
[----:B------:R-:W-:Y:S01]  /*9dd0*/  ISETP.GT.U32.AND P3, PT, R247, R2, PT ;  /* 0x00000002f700720c */ /* 0x000fe20003f64070 */
[----:B------:R-:W-:-:S07]  /*9de0*/  IMAD.HI.U32 R241, R249, R240, RZ ;  /* 0x000000f0f9f17227 */ /* 0x000fce00078e00ff */
[----:B------:R-:W-:Y:S02]  /*9df0*/  @!P1 IMAD.IADD R3, R3, 0x1, -R247 ;  /* 0x0000000103039824 */ /* 0x000fe400078e0af7 */
[----:B------:R-:W-:Y:S01]  /*9e00*/  @!P6 IMAD.MOV R117, RZ, RZ, -R117 ;  /* 0x000000ffff75e224 */ /* 0x000fe200078e0a75 */
[C---:B------:R-:W-:Y:S01]  /*9e10*/  ISETP.GT.U32.AND P6, PT, R247.reuse, R182, PT ;  /* 0x000000b6f700720c */ /* 0x040fe20003fc4070 */
[----:B------:R-:W-:Y:S01]  /*9e20*/  @!P5 IMAD.MOV R4, RZ, RZ, -R4 ;  /* 0x000000ffff04d224 */ /* 0x000fe200078e0a04 */
[C---:B------:R-:W-:Y:S01]  /*9e30*/  ISETP.GT.U32.AND P5, PT, R247.reuse, R3, PT ;  /* 0x00000003f700720c */ /* 0x040fe20003fa4070 */
        /* <DEDUP_REMOVED lines=8> */
[--C-:B------:R-:W-:Y:S02]  /*9ec0*/  @!P5 IMAD.IADD R3, R3, 0x1, -R247.reuse ;  /* 0x000000010303d824 */ /* 0x100fe400078e0af7 */
[----:B------:R-:W-:Y:S01]  /*9ed0*/  @!P3 IMAD.IADD R7, R7, 0x1, -R247 ;  /* 0x000000010707b824 */ /* 0x000fe200078e0af7 */
[----:B------:R1:W-:Y:S01]  /*9ee0*/  STL [R1+0x11fc], R9 ;  /* 0x0011fc0901007387 */ /* 0x0003e20000100800 */
[----:B------:R-:W-:-:S03]  /*9ef0*/  ISETP.GE.AND P5, PT, R252, RZ, PT ;  /* 0x000000fffc00720c */ /* 0x000fc60003fa6270 */
[----:B------:R-:W4:Y:S01]  /*9f00*/  LDL R252, [R1+0x13bc] ;  /* 0x0013bc0001fc7983 */ /* 0x000f220000100800 */
[----:B---3--:R-:W-:-:S03]  /*9f10*/  ISETP.GE.AND P3, PT, R246, RZ, PT ;  /* 0x000000fff600720c */ /* 0x008fc60003f66270 */
[----:B------:R-:W3:Y:S01]  /*9f20*/  LDL R246, [R1+0x1418] ;  /* 0x0014180001f67983 */ /* 0x000ee20000100800 */
[----:B------:R-:W-:Y:S01]  /*9f30*/  @!P6 IMAD.IADD R8, R8, 0x1, -R247 ;  /* 0x000000010808e824 */ /* 0x000fe200078e0af7 */
[----:B------:R-:W-:Y:S01]  /*9f40*/  ISETP.GT.U32.AND P1, PT, R247, R0, PT ;  /* 0x00000000f700720c */ /* 0x000fe20003f24070 */
[----:B------:R-:W-:Y:S01]  /*9f50*/  @!P4 IMAD.MOV R180, RZ, RZ, -R180 ;  /* 0x000000ffffb4c224 */ /* 0x000fe200078e0ab4 */
[----:B------:R-:W3:Y:S01]  /*9f60*/  LDL R251, [R1+0x13e8] ;  /* 0x0013e80001fb7983 */ /* 0x000ee20000100800 */
[----:B------:R-:W-:Y:S02]  /*9f70*/  @!P2 IMAD.MOV R181, RZ, RZ, -R181 ;  /* 0x000000ffffb5a224 */ /* 0x000fe400078e0ab5 */
[----:B------:R-:W-:Y:S01]  /*9f80*/  @!P0 IMAD.MOV R121, RZ, RZ, -R121 ;  /* 0x000000ffff798224 */ /* 0x000fe200078e0a79 */
[----:B------:R-:W3:Y:S01]  /*9f90*/  LDL R250, [R1+0x1408] ;  /* 0x0014080001fa7983 */ /* 0x000ee20000100800 */
[----:B--2---:R-:W-:-:S03]  /*9fa0*/  ISETP.GE.AND P6, PT, R248, RZ, PT ;  /* 0x000000fff800720c */ /* 0x004fc60003fc6270 */
[----:B------:R-:W2:Y:S01]  /*9fb0*/  LDL R248, [R1+0x13d0] ;  /* 0x0013d00001f87983 */ /* 0x000ea20000100800 */
[C---:B------:R-:W-:Y:S02]  /*9fc0*/  ISETP.GT.U32.AND P4, PT, R247.reuse, R205, PT ;  /* 0x000000cdf700720c */ /* 0x040fe40003f84070 */
[----:B------:R-:W-:Y:S01]  /*9fd0*/  @!P1 IMAD.IADD R0, R0, 0x1, -R247 ;  /* 0x0000000100009824 */ /* 0x000fe200078e0af7 */
[C---:B------:R-:W-:Y:S02]  /*9fe0*/  ISETP.GT.U32.AND P2, PT, R247.reuse, R127, PT ;  /* 0x0000007ff700720c */ /* 0x040fe40003f44070 */
[----:B------:R-:W-:-:S08]  /*9ff0*/  ISETP.GT.U32.AND P1, PT, R247, R5, PT ;  /* 0x00000005f700720c */ /* 0x000fd00003f24070 */
[--C-:B------:R-:W-:Y:S01]  /*a000*/  @!P4 IMAD.IADD R205, R205, 0x1, -R247.reuse ;  /* 0x00000001cdcdc824 */ /* 0x100fe200078e0af7 */
[----:B------:R-:W-:Y:S02]  /*a010*/  ISETP.GT.U32.AND P4, PT, R247, R6, PT ;  /* 0x00000006f700720c */ /* 0x000fe40003f84070 */
[--C-:B------:R-:W-:Y:S01]  /*a020*/  @!P2 IMAD.IADD R127, R127, 0x1, -R247.reuse ;  /* 0x000000017f7fa824 */ /* 0x100fe200078e0af7 */
[----:B------:R-:W-:Y:S01]  /*a030*/  ISETP.GT.U32.AND P0, PT, R247, R125, PT ;  /* 0x0000007df700720c */ /* 0x000fe20003f04070 */
[----:B------:R-:W-:-:S09]  /*a040*/  @!P1 IMAD.IADD R5, R5, 0x1, -R247 ;  /* 0x0000000105059824 */ /* 0x000fd200078e0af7 */
[----:B------:R-:W-:Y:S01]  /*a050*/  @!P4 IMAD.IADD R6, R6, 0x1, -R247 ;  /* 0x000000010606c824 */ /* 0x000fe200078e0af7 */
[----:B------:R-:W-:Y:S02]  /*a060*/  ISETP.GE.AND P2, PT, R244, RZ, PT ;  /* 0x000000fff400720c */ /* 0x000fe40003f46270 */
[----:B------:R-:W2:Y:S01]  /*a070*/  LDL R244, [R1+0x13d4] ;  /* 0x0013d40001f47983 */ /* 0x000ea20000100800 */
[----:B----4-:R-:W-:-:S03]  /*a080*/  ISETP.GE.AND P1, PT, R245, RZ, PT ;  /* 0x000000fff500720c */ /* 0x010fc60003f26270 */
[----:B------:R-:W4:Y:S01]  /*a090*/  LDL R245, [R1+0x13dc] ;  /* 0x0013dc0001f57983 */ /* 0x000f220000100800 */
[----:B------:R-:W-:Y:S01]  /*a0a0*/  ISETP.GE.AND P4, PT, R243, RZ, PT ;  /* 0x000000fff300720c */ /* 0x000fe20003f86270 */
[--C-:B------:R-:W-:Y:S01]  /*a0b0*/  @!P0 IMAD.IADD R125, R125, 0x1, -R247.reuse ;  /* 0x000000017d7d8824 */ /* 0x100fe200078e0af7 */
[C---:B------:R-:W-:Y:S01]  /*a0c0*/  ISETP.GT.U32.AND P0, PT, R247.reuse, R10, PT ;  /* 0x0000000af700720c */ /* 0x040fe20003f04070 */
[----:B------:R-:W4:Y:S10]  /*a0d0*/  LDL R243, [R1+0x1400] ;  /* 0x0014000001f37983 */ /* 0x000f340000100800 */
[----:B------:R-:W-:Y:S01]  /*a0e0*/  @!P4 IMAD.MOV R182, RZ, RZ, -R182 ;  /* 0x000000ffffb6c224 */ /* 0x000fe200078e0ab6 */
[C---:B------:R-:W-:Y:S01]  /*a0f0*/  ISETP.GT.U32.AND P4, PT, R247.reuse, R7, PT ;  /* 0x00000007f700720c */ /* 0x040fe20003f84070 */
[----:B------:R-:W-:Y:S01]  /*a100*/  @!P0 IMAD.IADD R10, R10, 0x1, -R247 ;  /* 0x000000010a0a8824 */ /* 0x000fe200078e0af7 */
        /* <DEDUP_REMOVED lines=24> */
[--C-:B------:R-:W-:Y:S01]  /*a290*/  @!P1 IMAD.IADD R6, R6, 0x1, -R247.reuse ;  /* 0x0000000106069824 */ /* 0x100fe200078e0af7 */
[----:B------:R-:W-:Y:S01]  /*a2a0*/  ISETP.GT.U32.AND P1, PT, R247, R16, PT ;  /* 0x00000010f700720c */ /* 0x000fe20003f24070 */
[----:B------:R-:W-:-:S10]  /*a2b0*/  @!P5 IMAD.IADD R10, R10, 0x1, -R247 ;  /* 0x000000010a0ad824 */ /* 0x000fd400078e0af7 */
[----:B------:R-:W-:Y:S01]  /*a2c0*/  @!P2 IMAD.IADD R14, R14, 0x1, -R247 ;  /* 0x000000010e0ea824 */ /* 0x000fe200078e0af7 */
[----:B------:R-:W-:Y:S02]  /*a2d0*/  ISETP.GE.AND P5, PT, R244, RZ, PT ;  /* 0x000000fff400720c */ /* 0x000fe40003fa6270 */
[----:B------:R-:W2:Y:S01]  /*a2e0*/  LDL R244, [R1+0x1414] ;  /* 0x0014140001f47983 */ /* 0x000ea20000100800 */
[----:B----4-:R-:W-:-:S03]  /*a2f0*/  ISETP.GE.AND P2, PT, R245, RZ, PT ;  /* 0x000000fff500720c */ /* 0x010fc60003f46270 */
[----:B------:R-:W4:Y:S01]  /*a300*/  LDL R245, [R1+0x142c] ;  /* 0x00142c0001f57983 */ /* 0x000f220000100800 */
[----:B------:R-:W-:Y:S01]  /*a310*/  @!P1 IMAD.IADD R16, R16, 0x1, -R247 ;  /* 0x0000000110109824 */ /* 0x000fe200078e0af7 */
[----:B------:R-:W-:-:S08]  /*a320*/  ISETP.GE.AND P1, PT, R243, RZ, PT ;  /* 0x000000fff300720c */ /* 0x000fd00003f26270 */
[----:B------:R-:W-:Y:S01]  /*a330*/  @!P2 IMAD.MOV R6, RZ, RZ, -R6 ;  /* 0x000000ffff06a224 */ /* 0x000fe200078e0a06 */
[C---:B------:R-:W-:Y:S01]  /*a340*/  ISETP.GT.U32.AND P2, PT, R247.reuse, R16, PT ;  /* 0x00000010f700720c */ /* 0x040fe20003f44070 */
[----:B------:R-:W-:Y:S01]  /*a350*/  @!P3 IMAD.MOV R10, RZ, RZ, -R10 ;  /* 0x000000ffff0ab224 */ /* 0x000fe200078e0a0a */
[C---:B------:R-:W-:Y:S02]  /*a360*/  ISETP.GT.U32.AND P3, PT, R247.reuse, R24, PT ;  /* 0x00000018f700720c */ /* 0x040fe40003f64070 */
[----:B------:R-:W-:Y:S01]  /*a370*/  @!P1 IMAD.MOV R7, RZ, RZ, -R7 ;  /* 0x000000ffff079224 */ /* 0x000fe200078e0a07 */
[----:B------:R-:W-:-:S08]  /*a380*/  ISETP.GT.U32.AND P1, PT, R247, R18, PT ;  /* 0x00000012f700720c */ /* 0x000fd00003f24070 */
[--C-:B------:R-:W-:Y:S01]  /*a390*/  @!P2 IMAD.IADD R16, R16, 0x1, -R247.reuse ;  /* 0x000000011010a824 */ /* 0x100fe200078e0af7 */
[----:B------:R-:W-:Y:S01]  /*a3a0*/  ISETP.GT.U32.AND P2, PT, R247, R30, PT ;  /* 0x0000001ef700720c */ /* 0x000fe20003f44070 */
[----:B------:R-:W-:-:S03]  /*a3b0*/  @!P3 IMAD.IADD R24, R24, 0x1, -R247 ;  /* 0x000000011818b824 */ /* 0x000fc600078e0af7 */
[----:B------:R-:W-:Y:S01]  /*a3c0*/  @!P1 IMAD.IADD R18, R18, 0x1, -R247 ;  /* 0x0000000112129824 */ /* 0x000fe200078e0af7 */
[----:B------:R-:W-:-:S08]  /*a3d0*/  ISETP.GT.U32.AND P1, PT, R247, R32, PT ;  /* 0x00000020f700720c */ /* 0x000fd00003f24070 */
[----:B------:R-:W-:Y:S01]  /*a3e0*/  @!P2 IMAD.IADD R30, R30, 0x1, -R247 ;  /* 0x000000011e1ea824 */ /* 0x000fe200078e0af7 */
[----:B------:R-:W-:Y:S02]  /*a3f0*/  ISETP.GE.AND P3, PT, R252, RZ, PT ;  /* 0x000000fffc00720c */ /* 0x000fe40003f66270 */
[----:B------:R-:W4:Y:S01]  /*a400*/  LDL R252, [R1+0x1428] ;  /* 0x0014280001fc7983 */ /* 0x000f220000100800 */
[----:B---3--:R-:W-:-:S03]  /*a410*/  ISETP.GE.AND P2, PT, R246, RZ, PT ;  /* 0x000000fff600720c */ /* 0x008fc60003f46270 */
[----:B------:R-:W3:Y:S01]  /*a420*/  LDL R246, [R1+0x1410] ;  /* 0x0014100001f67983 */ /* 0x000ee20000100800 */
[----:B------:R-:W-:Y:S02]  /*a430*/  @!P1 IMAD.IADD R32, R32, 0x1, -R247 ;  /* 0x0000000120209824 */ /* 0x000fe400078e0af7 */
[----:B------:R-:W-:Y:S01]  /*a440*/  @!P6 IMAD.MOV R3, RZ, RZ, -R3 ;  /* 0x000000ffff03e224 */ /* 0x000fe200078e0a03 */
[----:B------:R-:W-:Y:S02]  /*a450*/  ISETP.GT.U32.AND P6, PT, R247, R12, PT ;  /* 0x0000000cf700720c */ /* 0x000fe40003fc4070 */
[----:B--2---:R-:W-:Y:S02]  /*a460*/  ISETP.GE.AND P1, PT, R248, RZ, PT ;  /* 0x000000fff800720c */ /* 0x004fe40003f26270 */
[----:B------:R-:W2:Y:S09]  /*a470*/  LDL R248, [R1+0x141c] ;  /* 0x00141c0001f87983 */ /* 0x000eb20000100800 */
[----:B------:R-:W-:-:S02]  /*a480*/  @!P6 IMAD.IADD R12, R12, 0x1, -R247 ;  /* 0x000000010c0ce824 */ /* 0x000fc400078e0af7 */
[----:B------:R-:W-:Y:S02]  /*a490*/  @!P0 IMAD.MOV R127, RZ, RZ, -R127 ;  /* 0x000000ffff7f8224 */ /* 0x000fe400078e0a7f */
[----:B------:R-:W-:Y:S01]  /*a4a0*/  @!P5 IMAD.MOV R5, RZ, RZ, -R5 ;  /* 0x000000ffff05d224 */ /* 0x000fe200078e0a05 */
[C---:B------:R-:W-:Y:S02]  /*a4b0*/  ISETP.GT.U32.AND P0, PT, R247.reuse, R12, PT ;  /* 0x0000000cf700720c */ /* 0x040fe40003f04070 */
[C---:B------:R-:W-:Y:S02]  /*a4c0*/  ISETP.GT.U32.AND P5, PT, R247.reuse, R14, PT ;  /* 0x0000000ef700720c */ /* 0x040fe40003fa4070 */
[----:B------:R-:W-:-:S09]  /*a4d0*/  ISETP.GT.U32.AND P6, PT, R247, R22, PT ;  /* 0x00000016f700720c */ /* 0x000fd20003fc4070 */
[--C-:B------:R-:W-:Y:S01]  /*a4e0*/  @!P0 IMAD.IADD R12, R12, 0x1, -R247.reuse ;  /* 0x000000010c0c8824 */ /* 0x100fe200078e0af7 */
[C---:B------:R-:W-:Y:S01]  /*a4f0*/  ISETP.GT.U32.AND P0, PT, R247.reuse, R26, PT ;  /* 0x0000001af700720c */ /* 0x040fe20003f04070 */
[--C-:B------:R-:W-:Y:S01]  /*a500*/  @!P5 IMAD.IADD R14, R14, 0x1, -R247.reuse ;  /* 0x000000010e0ed824 */ /* 0x100fe200078e0af7 */
[----:B------:R-:W-:Y:S01]  /*a510*/  ISETP.GT.U32.AND P5, PT, R247, R28, PT ;  /* 0x0000001cf700720c */ /* 0x000fe20003fa4070 */
[----:B------:R-:W-:-:S05]  /*a520*/  @!P6 IMAD.IADD R22, R22, 0x1, -R247 ;  /* 0x000000011616e824 */ /* 0x000fca00078e0af7 */
[----:B------:R-:W-:-:S05]  /*a530*/  ISETP.GT.U32.AND P6, PT, R247, R22, PT ;  /* 0x00000016f700720c */ /* 0x000fca0003fc4070 */
[--C-:B------:R-:W-:Y:S02]  /*a540*/  @!P0 IMAD.IADD R26, R26, 0x1, -R247.reuse ;  /* 0x000000011a1a8824 */ /* 0x100fe400078e0af7 */
[----:B------:R-:W-:Y:S01]  /*a550*/  @!P5 IMAD.IADD R28, R28, 0x1, -R247 ;  /* 0x000000011c1cd824 */ /* 0x000fe200078e0af7 */
[----:B------:R-:W-:Y:S02]  /*a560*/  ISETP.GE.AND P0, PT, R244, RZ, PT ;  /* 0x000000fff400720c */ /* 0x000fe40003f06270 */
[----:B------:R-:W2:Y:S01]  /*a570*/  LDL R244, [R1+0x1440] ;  /* 0x0014400001f47983 */ /* 0x000ea20000100800 */
[----:B----4-:R-:W-:-:S03]  /*a580*/  ISETP.GE.AND P5, PT, R245, RZ, PT ;  /* 0x000000fff500720c */ /* 0x010fc60003fa6270 */
[----:B------:R-:W4:Y:S01]  /*a590*/  LDL R245, [R1+0x13f8] ;  /* 0x0013f80001f57983 */ /* 0x000f220000100800 */
[----:B------:R-:W-:Y:S01]  /*a5a0*/  @!P6 IMAD.IADD R22, R22, 0x1, -R247 ;  /* 0x000000011616e824 */ /* 0x000fe200078e0af7 */
[----:B------:R-:W-:-:S05]  /*a5b0*/  ISETP.GE.AND P6, PT, R251, RZ, PT ;  /* 0x000000fffb00720c */ /* 0x000fca0003fc6270 */
[----:B------:R-:W-:Y:S01]  /*a5c0*/  @!P0 IMAD.MOV R16, RZ, RZ, -R16 ;  /* 0x000000ffff108224 */ /* 0x000fe200078e0a10 */
[C---:B------:R-:W-:Y:S01]  /*a5d0*/  ISETP.GT.U32.AND P0, PT, R247.reuse, R28, PT ;  /* 0x0000001cf700720c */ /* 0x040fe20003f04070 */
[----:B------:R-:W-:Y:S01]  /*a5e0*/  @!P1 IMAD.MOV R22, RZ, RZ, -R22 ;  /* 0x000000ffff169224 */ /* 0x000fe200078e0a16 */
[----:B------:R-:W-:-:S05]  /*a5f0*/  ISETP.GT.U32.AND P1, PT, R247, R36, PT ;  /* 0x00000024f700720c */ /* 0x000fca0003f24070 */
[----:B------:R-:W-:Y:S01]  /*a600*/  @!P6 IMAD.MOV R12, RZ, RZ, -R12 ;  /* 0x000000ffff0ce224 */ /* 0x000fe200078e0a0c */
[----:B------:R-:W-:-:S05]  /*a610*/  ISETP.GT.U32.AND P6, PT, R247, R30, PT ;  /* 0x0000001ef700720c */ /* 0x000fca0003fc4070 */
[--C-:B------:R-:W-:Y:S01]  /*a620*/  @!P0 IMAD.IADD R28, R28, 0x1, -R247.reuse ;  /* 0x000000011c1c8824 */ /* 0x100fe200078e0af7 */
[----:B------:R-:W-:Y:S02]  /*a630*/  ISETP.GT.U32.AND P0, PT, R247, R42, PT ;  /* 0x0000002af700720c */ /* 0x000fe40003f04070 */
[----:B------:R-:W-:Y:S01]  /*a640*/  IADD3 R251, R216, 0xfa, RZ ;  /* 0x000000fad8fb7810 */ /* 0x000fe20007ffe0ff */
[----:B------:R-:W-:-:S04]  /*a650*/  @!P1 IMAD.IADD R36, R36, 0x1, -R247 ;  /* 0x0000000124249824 */ /* 0x000fc800078e0af7 */
[----:B------:R-:W-:Y:S01]  /*a660*/  STL [R1+0x11f0], R251 ;  /* 0x0011f0fb01007387 */ /* 0x000fe20000100800 */
[--C-:B------:R-:W-:Y:S01]  /*a670*/  @!P6 IMAD.IADD R30, R30, 0x1, -R247.reuse ;  /* 0x000000011e1ee824 */ /* 0x100fe200078e0af7 */
[----:B------:R-:W-:Y:S01]  /*a680*/  ISETP.GT.U32.AND P6, PT, R247, R44, PT ;  /* 0x0000002cf700720c */ /* 0x000fe20003fc4070 */
[----:B------:R-:W-:Y:S01]  /*a690*/  @!P4 IMAD.MOV R8, RZ, RZ, -R8 ;  /* 0x000000ffff08c224 */ /* 0x000fe200078e0a08 */
[----:B------:R-:W4:Y:S02]  /*a6a0*/  LDL R183, [R1+0x1480] ;  /* 0x0014800001b77983 */ /* 0x000f240000100800 */
[----:B------:R-:W-:Y:S01]  /*a6b0*/  @!P0 IMAD.IADD R42, R42, 0x1, -R247 ;  /* 0x000000012a2a8824 */ /* 0x000fe200078e0af7 */
[----:B------:R-:W-:Y:S02]  /*a6c0*/  ISETP.GE.AND P1, PT, R252, RZ, PT ;  /* 0x000000fffc00720c */ /* 0x000fe40003f26270 */
[----:B------:R-:W4:Y:S01]  /*a6d0*/  LDL R252, [R1+0x1464] ;  /* 0x0014640001fc7983 */ /* 0x000f220000100800 */
[----:B---3--:R-:W-:-:S03]  /*a6e0*/  ISETP.GE.AND P0, PT, R246, RZ, PT ;  /* 0x000000fff600720c */ /* 0x008fc60003f06270 */
[----:B------:R-:W3:Y:S02]  /*a6f0*/  LDL R246, [R1+0x1430] ;  /* 0x0014300001f67983 */ /* 0x000ee40000100800 */
[--C-:B------:R-:W-:Y:S01]  /*a700*/  @!P6 IMAD.IADD R44, R44, 0x1, -R247.reuse ;  /* 0x000000012c2ce824 */ /* 0x100fe200078e0af7 */
[C---:B------:R-:W-:Y:S02]  /*a710*/  ISETP.GT.U32.AND P4, PT, R247.reuse, R20, PT ;  /* 0x00000014f700720c */ /* 0x040fe40003f84070 */
[----:B--2---:R-:W-:Y:S02]  /*a720*/  ISETP.GE.AND P6, PT, R248, RZ, PT ;  /* 0x000000fff800720c */ /* 0x004fe40003fc6270 */
[----:B------:R-:W2:Y:S09]  /*a730*/  LDL R248, [R1+0x1460] ;  /* 0x0014600001f87983 */ /* 0x000eb20000100800 */
[----:B------:R-:W-:Y:S01]  /*a740*/  @!P4 IMAD.IADD R20, R20, 0x1, -R247 ;  /* 0x000000011414c824 */ /* 0x000fe200078e0af7 */
[C---:B------:R-:W-:Y:S01]  /*a750*/  ISETP.GT.U32.AND P4, PT, R247.reuse, R34, PT ;  /* 0x00000022f700720c */ /* 0x040fe20003f84070 */
[----:B------:R-:W-:Y:S01]  /*a760*/  @!P3 IMAD.MOV R14, RZ, RZ, -R14 ;  /* 0x000000ffff0eb224 */ /* 0x000fe200078e0a0e */
[----:B------:R-:W-:-:S11]  /*a770*/  ISETP.GT.U32.AND P3, PT, R247, R26, PT ;  /* 0x0000001af700720c */ /* 0x000fd60003f64070 */
[--C-:B------:R-:W-:Y:S01]  /*a780*/  @!P4 IMAD.IADD R34, R34, 0x1, -R247.reuse ;  /* 0x000000012222c824 */ /* 0x100fe200078e0af7 */
[C---:B------:R-:W-:Y:S01]  /*a790*/  ISETP.GT.U32.AND P4, PT, R247.reuse, R24, PT ;  /* 0x00000018f700720c */ /* 0x040fe20003f84070 */
[----:B------:R-:W-:Y:S02]  /*a7a0*/  @!P5 IMAD.MOV R18, RZ, RZ, -R18 ;  /* 0x000000ffff12d224 */ /* 0x000fe400078e0a12 */
[----:B------:R-:W-:Y:S01]  /*a7b0*/  @!P3 IMAD.IADD R26, R26, 0x1, -R247 ;  /* 0x000000011a1ab824 */ /* 0x000fe200078e0af7 */
[C---:B------:R-:W-:Y:S02]  /*a7c0*/  ISETP.GT.U32.AND P5, PT, R247.reuse, R34, PT ;  /* 0x00000022f700720c */ /* 0x040fe40003fa4070 */
[----:B------:R-:W-:-:S07]  /*a7d0*/  ISETP.GT.U32.AND P3, PT, R247, R40, PT ;  /* 0x00000028f700720c */ /* 0x000fce0003f64070 */
[--C-:B------:R-:W-:Y:S01]  /*a7e0*/  @!P4 IMAD.IADD R24, R24, 0x1, -R247.reuse ;  /* 0x000000011818c824 */ /* 0x100fe200078e0af7 */
[C---:B------:R-:W-:Y:S01]  /*a7f0*/  ISETP.GT.U32.AND P4, PT, R247.reuse, R38, PT ;  /* 0x00000026f700720c */ /* 0x040fe20003f84070 */
[----:B------:R-:W-:Y:S01]  /*a800*/  @!P2 IMAD.MOV R20, RZ, RZ, -R20 ;  /* 0x000000ffff14a224 */ /* 0x000fe200078e0a14 */
[----:B------:R-:W-:Y:S01]  /*a810*/  ISETP.GT.U32.AND P2, PT, R247, R32, PT ;  /* 0x00000020f700720c */ /* 0x000fe20003f44070 */
[--C-:B------:R-:W-:Y:S01]  /*a820*/  @!P5 IMAD.IADD R34, R34, 0x1, -R247.reuse ;  /* 0x000000012222d824 */ /* 0x100fe200078e0af7 */
[----:B------:R-:W-:Y:S01]  /*a830*/  ISETP.GE.AND P5, PT, R250, RZ, PT ;  /* 0x000000fffa00720c */ /* 0x000fe20003fa6270 */
[--C-:B------:R-:W-:Y:S01]  /*a840*/  @!P3 IMAD.IADD R40, R40, 0x1, -R247.reuse ;  /* 0x000000012828b824 */ /* 0x100fe200078e0af7 */
[----:B------:R-:W2:Y:S07]  /*a850*/  LDL R250, [R1+0x143c] ;  /* 0x00143c0001fa7983 */ /* 0x000eae0000100800 */
[----:B------:R-:W-:Y:S01]  /*a860*/  @!P4 IMAD.IADD R38, R38, 0x1, -R247 ;  /* 0x000000012626c824 */ /* 0x000fe200078e0af7 */
[----:B------:R-:W-:-:S02]  /*a870*/  ISETP.GE.AND P4, PT, R244, RZ, PT ;  /* 0x000000fff400720c */ /* 0x000fc40003f86270 */
[----:B----4-:R-:W-:Y:S01]  /*a880*/  ISETP.GE.AND P3, PT, R245, RZ, PT ;  /* 0x000000fff500720c */ /* 0x010fe20003f66270 */
[----:B------:R-:W4:Y:S04]  /*a890*/  LDL R244, [R1+0x140c] ;  /* 0x00140c0001f47983 */ /* 0x000f280000100800 */
[----:B------:R-:W4:Y:S01]  /*a8a0*/  LDL R245, [R1+0x1424] ;  /* 0x0014240001f57983 */ /* 0x000f220000100800 */
[----:B------:R-:W-:Y:S01]  /*a8b0*/  @!P2 IMAD.IADD R32, R32, 0x1, -R247 ;  /* 0x000000012020a824 */ /* 0x000fe200078e0af7 */
[----:B------:R-:W-:-:S04]  /*a8c0*/  ISETP.GT.U32.AND P2, PT, R247, R46, PT ;  /* 0x0000002ef700720c */ /* 0x000fc80003f44070 */
[----:B------:R-:W-:Y:S01]  /*a8d0*/  @!P4 IMAD.MOV R28, RZ, RZ, -R28 ;  /* 0x000000ffff1cc224 */ /* 0x000fe200078e0a1c */
[----:B------:R-:W-:Y:S01]  /*a8e0*/  ISETP.GT.U32.AND P4, PT, R247, R42, PT ;  /* 0x0000002af700720c */ /* 0x000fe20003f84070 */
[----:B------:R-:W-:Y:S02]  /*a8f0*/  @!P3 IMAD.MOV R30, RZ, RZ, -R30 ;  /* 0x000000ffff1eb224 */ /* 0x000fe400078e0a1e */
[----:B------:R-:W-:-:S05]  /*a900*/  @!P0 IMAD.MOV R32, RZ, RZ, -R32 ;  /* 0x000000ffff208224 */ /* 0x000fca00078e0a20 */
[----:B------:R-:W-:Y:S01]  /*a910*/  @!P2 IMAD.IADD R46, R46, 0x1, -R247 ;  /* 0x000000012e2ea824 */ /* 0x000fe200078e0af7 */
[----:B------:R-:W-:-:S04]  /*a920*/  ISETP.GT.U32.AND P0, PT, R247, R44, PT ;  /* 0x0000002cf700720c */ /* 0x000fc80003f04070 */
[----:B------:R-:W-:Y:S01]  /*a930*/  @!P4 IMAD.IADD R42, R42, 0x1, -R247 ;  /* 0x000000012a2ac824 */ /* 0x000fe200078e0af7 */
[C---:B------:R-:W-:Y:S02]  /*a940*/  ISETP.GT.U32.AND P3, PT, R247.reuse, R46, PT ;  /* 0x0000002ef700720c */ /* 0x040fe40003f64070 */
[----:B------:R-:W-:-:S06]  /*a950*/  ISETP.GT.U32.AND P4, PT, R247, R54, PT ;  /* 0x00000036f700720c */ /* 0x000fcc0003f84070 */
[----:B------:R-:W-:Y:S01]  /*a960*/  @!P0 IMAD.IADD R44, R44, 0x1, -R247 ;  /* 0x000000012c2c8824 */ /* 0x000fe200078e0af7 */
[----:B------:R-:W-:-:S04]  /*a970*/  ISETP.GT.U32.AND P0, PT, R247, R56, PT ;  /* 0x00000038f700720c */ /* 0x000fc80003f04070 */
        /* <DEDUP_REMOVED lines=17> */
[C---:B------:R-:W-:Y:S01]  /*aa90*/  ISETP.GT.U32.AND P1, PT, R247.reuse, R50, PT ;  /* 0x00000032f700720c */ /* 0x040fe20003f24070 */
[----:B------:R-:W-:Y:S01]  /*aaa0*/  @!P6 IMAD.MOV R34, RZ, RZ, -R34 ;  /* 0x000000ffff22e224 */ /* 0x000fe200078e0a22 */
[----:B------:R-:W-:Y:S01]  /*aab0*/  ISETP.GT.U32.AND P6, PT, R247, R48, PT ;  /* 0x00000030f700720c */ /* 0x000fe20003fc4070 */
[----:B------:R-:W-:-:S08]  /*aac0*/  @!P2 IMAD.IADD R36, R36, 0x1, -R247 ;  /* 0x000000012424a824 */ /* 0x000fd000078e0af7 */
[--C-:B------:R-:W-:Y:S02]  /*aad0*/  @!P5 IMAD.IADD R52, R52, 0x1, -R247.reuse ;  /* 0x000000013434d824 */ /* 0x100fe400078e0af7 */
[--C-:B------:R-:W-:Y:S01]  /*aae0*/  @!P1 IMAD.IADD R50, R50, 0x1, -R247.reuse ;  /* 0x0000000132329824 */ /* 0x100fe200078e0af7 */
[----:B------:R-:W-:Y:S01]  /*aaf0*/  ISETP.GE.AND P2, PT, R250, RZ, PT ;  /* 0x000000fffa00720c */ /* 0x000fe20003f46270 */
[----:B------:R-:W-:Y:S01]  /*ab00*/  @!P6 IMAD.IADD R48, R48, 0x1, -R247 ;  /* 0x000000013030e824 */ /* 0x000fe200078e0af7 */
[----:B----4-:R-:W-:Y:S01]  /*ab10*/  ISETP.GE.AND P1, PT, R244, RZ, PT ;  /* 0x000000fff400720c */ /* 0x010fe20003f26270 */
[----:B------:R-:W-:Y:S01]  /*ab20*/  IMAD.HI.U32 R242, R249, R241, RZ ;  /* 0x000000f1f9f27227 */ /* 0x000fe200078e00ff */
[----:B------:R-:W-:Y:S01]  /*ab30*/  ISETP.GE.AND P5, PT, R245, RZ, PT ;  /* 0x000000fff500720c */ /* 0x000fe20003fa6270 */
[----:B------:R-:W4:Y:S04]  /*ab40*/  LDL R250, [R1+0x1420] ;  /* 0x0014200001fa7983 */ /* 0x000f280000100800 */
[----:B------:R-:W4:Y:S04]  /*ab50*/  LDL R245, [R1+0x1448] ;  /* 0x0014480001f57983 */ /* 0x000f280000100800 */
[----:B------:R-:W-:Y:S01]  /*ab60*/  @!P2 IMAD.MOV R36, RZ, RZ, -R36 ;  /* 0x000000ffff24a224 */ /* 0x000fe200078e0a24 */
[C---:B------:R-:W-:Y:S01]  /*ab70*/  ISETP.GT.U32.AND P6, PT, R247.reuse, R58, PT ;  /* 0x0000003af700720c */ /* 0x040fe20003fc4070 */
[----:B------:R-:W-:Y:S01]  /*ab80*/  @!P1 IMAD.MOV R40, RZ, RZ, -R40 ;  /* 0x000000ffff289224 */ /* 0x000fe200078e0a28 */
[----:B------:R-:W-:-:S02]  /*ab90*/  ISETP.GT.U32.AND P2, PT, R247, R48, PT ;  /* 0x00000030f700720c */ /* 0x000fc40003f44070 */
[----:B------:R-:W-:-:S09]  /*aba0*/  ISETP.GT.U32.AND P1, PT, R247, R52, PT ;  /* 0x00000034f700720c */ /* 0x000fd20003f24070 */
[--C-:B------:R-:W-:Y:S01]  /*abb0*/  @!P6 IMAD.IADD R58, R58, 0x1, -R247.reuse ;  /* 0x000000013a3ae824 */ /* 0x100fe200078e0af7 */
[C---:B------:R-:W-:Y:S01]  /*abc0*/  ISETP.GT.U32.AND P6, PT, R247.reuse, R54, PT ;  /* 0x00000036f700720c */ /* 0x040fe20003fc4070 */
[--C-:B------:R-:W-:Y:S01]  /*abd0*/  @!P2 IMAD.IADD R48, R48, 0x1, -R247.reuse ;  /* 0x000000013030a824 */ /* 0x100fe200078e0af7 */
[C---:B------:R-:W-:Y:S01]  /*abe0*/  ISETP.GT.U32.AND P2, PT, R247.reuse, R62, PT ;  /* 0x0000003ef700720c */ /* 0x040fe20003f44070 */
[----:B------:R-:W-:Y:S01]  /*abf0*/  @!P1 IMAD.IADD R52, R52, 0x1, -R247 ;  /* 0x0000000134349824 */ /* 0x000fe200078e0af7 */
[----:B------:R-:W-:Y:S01]  /*ac00*/  ISETP.GT.U32.AND P1, PT, R247, R66, PT ;  /* 0x00000042f700720c */ /* 0x000fe20003f24070 */
[----:B------:R-:W-:-:S04]  /*ac10*/  IMAD.MOV R242, RZ, RZ, -R242 ;  /* 0x000000fffff27224 */ /* 0x000fc800078e0af2 */
[----:B------:R-:W-:Y:S01]  /*ac20*/  IMAD R241, R247, R242, R241 ;  /* 0x000000f2f7f17224 */ /* 0x000fe200078e02f1 */
[----:B------:R-:W-:-:S03]  /*ac30*/  IABS R242, R9 ;  /* 0x0000000900f27213 */ /* 0x000fc60000000000 */
[--C-:B------:R-:W-:Y:S01]  /*ac40*/  @!P6 IMAD.IADD R54, R54, 0x1, -R247.reuse ;  /* 0x000000013636e824 */ /* 0x100fe200078e0af7 */
[----:B------:R-:W-:Y:S01]  /*ac50*/  ISETP.GT.U32.AND P6, PT, R247, R68, PT ;  /* 0x00000044f700720c */ /* 0x000fe20003fc4070 */
[----:B-1----:R-:W4:Y:S01]  /*ac60*/  LDL R9, [R1+0x1434] ;  /* 0x0014340001097983 */ /* 0x002f220000100800 */
[--C-:B------:R-:W-:Y:S02]  /*ac70*/  @!P2 IMAD.IADD R62, R62, 0x1, -R247.reuse ;  /* 0x000000013e3ea824 */ /* 0x100fe400078e0af7 */
[----:B------:R-:W-:Y:S01]  /*ac80*/  @!P1 IMAD.IADD R66, R66, 0x1, -R247 ;  /* 0x0000000142429824 */ /* 0x000fe200078e0af7 */
[----:B------:R-:W-:Y:S02]  /*ac90*/  ISETP.GE.AND P2, PT, R252, RZ, PT ;  /* 0x000000fffc00720c */ /* 0x000fe40003f46270 */
[----:B------:R-:W4:Y:S01]  /*aca0*/  LDL R252, [R1+0x1474] ;  /* 0x0014740001fc7983 */ /* 0x000f220000100800 */
[----:B---3--:R-:W-:-:S03]  /*acb0*/  ISETP.GE.AND P1, PT, R246, RZ, PT ;  /* 0x000000fff600720c */ /* 0x008fc60003f26270 */
[----:B------:R-:W3:Y:S02]  /*acc0*/  LDL R246, [R1+0x14c8] ;  /* 0x0014c80001f67983 */ /* 0x000ee40000100800 */
[----:B------:R-:W-:Y:S01]  /*acd0*/  @!P6 IMAD.IADD R68, R68, 0x1, -R247 ;  /* 0x000000014444e824 */ /* 0x000fe200078e0af7 */
[----:B--2---:R-:W-:Y:S02]  /*ace0*/  ISETP.GE.AND P6, PT, R248, RZ, PT ;  /* 0x000000fff800720c */ /* 0x004fe40003fc6270 */
[----:B------:R-:W2:Y:S01]  /*acf0*/  LDL R248, [R1+0x1458] ;  /* 0x0014580001f87983 */ /* 0x000ea20000100800 */
[----:B------:R-:W-:Y:S01]  /*ad00*/  @!P3 IMAD.MOV R38, RZ, RZ, -R38 ;  /* 0x000000ffff26b224 */ /* 0x000fe200078e0a26 */
[C---:B------:R-:W-:Y:S01]  /*ad10*/  ISETP.GT.U32.AND P3, PT, R247.reuse, R50, PT ;  /* 0x00000032f700720c */ /* 0x040fe20003f64070 */
[----:B------:R-:W-:Y:S01]  /*ad20*/  @!P4 IMAD.MOV R44, RZ, RZ, -R44 ;  /* 0x000000ffff2cc224 */ /* 0x000fe200078e0a2c */
[----:B------:R-:W-:Y:S01]  /*ad30*/  ISETP.GT.U32.AND P4, PT, R247, R58, PT ;  /* 0x0000003af700720c */ /* 0x000fe20003f84070 */
[----:B------:R-:W-:-:S10]  /*ad40*/  @!P0 IMAD.MOV R46, RZ, RZ, -R46 ;  /* 0x000000ffff2e8224 */ /* 0x000fd400078e0a2e */
[--C-:B------:R-:W-:Y:S01]  /*ad50*/  @!P3 IMAD.IADD R50, R50, 0x1, -R247.reuse ;  /* 0x000000013232b824 */ /* 0x100fe200078e0af7 */
[C---:B------:R-:W-:Y:S01]  /*ad60*/  ISETP.GT.U32.AND P3, PT, R247.reuse, R64, PT ;  /* 0x00000040f700720c */ /* 0x040fe20003f64070 */
[----:B------:R-:W-:Y:S01]  /*ad70*/  @!P5 IMAD.MOV R42, RZ, RZ, -R42 ;  /* 0x000000ffff2ad224 */ /* 0x000fe200078e0a2a */
[C---:B------:R-:W-:Y:S02]  /*ad80*/  ISETP.GT.U32.AND P0, PT, R247.reuse, R60, PT ;  /* 0x0000003cf700720c */ /* 0x040fe40003f04070 */
[----:B------:R-:W-:Y:S01]  /*ad90*/  ISETP.GT.U32.AND P5, PT, R247, R56, PT ;  /* 0x00000038f700720c */ /* 0x000fe20003fa4070 */
[--C-:B------:R-:W-:Y:S01]  /*ada0*/  @!P4 IMAD.IADD R58, R58, 0x1, -R247.reuse ;  /* 0x000000013a3ac824 */ /* 0x100fe200078e0af7 */
[----:B------:R-:W-:Y:S02]  /*adb0*/  ISETP.GE.AND P4, PT, R183, RZ, PT ;  /* 0x000000ffb700720c */ /* 0x000fe40003f86270 */
[----:B------:R-:W2:Y:S05]  /*adc0*/  LDL R183, [R1+0x145c] ;  /* 0x00145c0001b77983 */ /* 0x000eaa0000100800 */
[----:B------:R-:W-:-:S02]  /*add0*/  @!P3 IMAD.IADD R64, R64, 0x1, -R247 ;  /* 0x000000014040b824 */ /* 0x000fc400078e0af7 */
[--C-:B------:R-:W-:Y:S02]  /*ade0*/  @!P0 IMAD.IADD R60, R60, 0x1, -R247.reuse ;  /* 0x000000013c3c8824 */ /* 0x100fe400078e0af7 */
[--C-:B------:R-:W-:Y:S01]  /*adf0*/  @!P5 IMAD.IADD R56, R56, 0x1, -R247.reuse ;  /* 0x000000013838d824 */ /* 0x100fe200078e0af7 */
[C---:B------:R-:W-:Y:S01]  /*ae00*/  ISETP.GT.U32.AND P5, PT, R247.reuse, R70, PT ;  /* 0x00000046f700720c */ /* 0x040fe20003fa4070 */
[----:B------:R-:W-:Y:S01]  /*ae10*/  @!P4 IMAD.MOV R48, RZ, RZ, -R48 ;  /* 0x000000ffff30c224 */ /* 0x000fe200078e0a30 */
[C---:B------:R-:W-:Y:S01]  /*ae20*/  ISETP.GT.U32.AND P4, PT, R247.reuse, R60, PT ;  /* 0x0000003cf700720c */ /* 0x040fe20003f84070 */
[----:B------:R-:W-:Y:S01]  /*ae30*/  @!P2 IMAD.MOV R52, RZ, RZ, -R52 ;  /* 0x000000ffff34a224 */ /* 0x000fe200078e0a34 */
[----:B------:R-:W-:Y:S02]  /*ae40*/  ISETP.GT.U32.AND P2, PT, R247, R64, PT ;  /* 0x00000040f700720c */ /* 0x000fe40003f44070 */
[----:B----4-:R-:W-:Y:S02]  /*ae50*/  ISETP.GE.AND P3, PT, R245, RZ, PT ;  /* 0x000000fff500720c */ /* 0x010fe40003f66270 */
[----:B------:R-:W4:Y:S05]  /*ae60*/  LDL R245, [R1+0x14a8] ;  /* 0x0014a80001f57983 */ /* 0x000f2a0000100800 */
[----:B------:R-:W-:-:S02]  /*ae70*/  @!P5 IMAD.IADD R70, R70, 0x1, -R247 ;  /* 0x000000014646d824 */ /* 0x000fc400078e0af7 */
[--C-:B------:R-:W-:Y:S01]  /*ae80*/  @!P4 IMAD.IADD R60, R60, 0x1, -R247.reuse ;  /* 0x000000013c3cc824 */ /* 0x100fe200078e0af7 */
[C---:B------:R-:W-:Y:S01]  /*ae90*/  ISETP.GT.U32.AND P4, PT, R247.reuse, R74, PT ;  /* 0x0000004af700720c */ /* 0x040fe20003f84070 */
[----:B------:R-:W-:Y:S01]  /*aea0*/  @!P2 IMAD.IADD R64, R64, 0x1, -R247 ;  /* 0x000000014040a824 */ /* 0x000fe200078e0af7 */
[C---:B------:R-:W-:Y:S02]  /*aeb0*/  ISETP.GT.U32.AND P2, PT, R247.reuse, R78, PT ;  /* 0x0000004ef700720c */ /* 0x040fe40003f44070 */
[C---:B------:R-:W-:Y:S01]  /*aec0*/  ISETP.GT.U32.AND P5, PT, R247.reuse, R70, PT ;  /* 0x00000046f700720c */ /* 0x040fe20003fa4070 */
[----:B------:R-:W-:Y:S01]  /*aed0*/  @!P3 IMAD.MOV R54, RZ, RZ, -R54 ;  /* 0x000000ffff36b224 */ /* 0x000fe200078e0a36 */
[----:B------:R-:W-:Y:S02]  /*aee0*/  ISETP.GT.U32.AND P3, PT, R247, R66, PT ;  /* 0x00000042f700720c */ /* 0x000fe40003f64070 */
[----:B------:R-:W-:Y:S02]  /*aef0*/  ISETP.GE.AND P0, PT, R250, RZ, PT ;  /* 0x000000fffa00720c */ /* 0x000fe40003f06270 */
[----:B------:R-:W-:-:S03]  /*af00*/  IADD3 R250, R216, 0xfb, RZ ;  /* 0x000000fbd8fa7810 */ /* 0x000fc60007ffe0ff */
[--C-:B------:R-:W-:Y:S02]  /*af10*/  @!P4 IMAD.IADD R74, R74, 0x1, -R247.reuse ;  /* 0x000000014a4ac824 */ /* 0x100fe400078e0af7 */
[--C-:B------:R-:W-:Y:S01]  /*af20*/  @!P2 IMAD.IADD R78, R78, 0x1, -R247.reuse ;  /* 0x000000014e4ea824 */ /* 0x100fe200078e0af7 */
[----:B------:R-:W-:Y:S01]  /*af30*/  STL [R1+0x11dc], R250 ;  /* 0x0011dcfa01007387 */ /* 0x000fe20000100800 */
[--C-:B------:R-:W-:Y:S02]  /*af40*/  @!P5 IMAD.IADD R70, R70, 0x1, -R247.reuse ;  /* 0x000000014646d824 */ /* 0x100fe400078e0af7 */
[----:B------:R-:W-:Y:S01]  /*af50*/  @!P3 IMAD.IADD R66, R66, 0x1, -R247 ;  /* 0x000000014242b824 */ /* 0x000fe200078e0af7 */
[----:B------:R-:W-:Y:S01]  /*af60*/  ISETP.GT.U32.AND P3, PT, R247, R80, PT ;  /* 0x00000050f700720c */ /* 0x000fe20003f64070 */
[----:B------:R-:W-:Y:S01]  /*af70*/  @!P0 IMAD.MOV R50, RZ, RZ, -R50 ;  /* 0x000000ffff328224 */ /* 0x000fe200078e0a32 */
[----:B------:R-:W4:Y:S01]  /*af80*/  LDL R131, [R1+0x14b4] ;  /* 0x0014b40001837983 */ /* 0x000f220000100800 */
[----:B------:R-:W-:-:S03]  /*af90*/  ISETP.GE.AND P5, PT, R9, RZ, PT ;  /* 0x000000ff0900720c */ /* 0x000fc60003fa6270 */
[----:B------:R-:W4:Y:S01]  /*afa0*/  LDL R9, [R1+0x1478] ;  /* 0x0014780001097983 */ /* 0x000f220000100800 */
[----:B------:R-:W-:-:S03]  /*afb0*/  ISETP.GE.AND P4, PT, R252, RZ, PT ;  /* 0x000000fffc00720c */ /* 0x000fc60003f86270 */
[----:B------:R-:W4:Y:S01]  /*afc0*/  LDL R252, [R1+0x14c4] ;  /* 0x0014c40001fc7983 */ /* 0x000f220000100800 */
[----:B---3--:R-:W-:-:S03]  /*afd0*/  ISETP.GE.AND P2, PT, R246, RZ, PT ;  /* 0x000000fff600720c */ /* 0x008fc60003f46270 */
[----:B------:R-:W3:Y:S01]  /*afe0*/  LDL R246, [R1+0x1470] ;  /* 0x0014700001f67983 */ /* 0x000ee20000100800 */
[----:B------:R-:W-:Y:S01]  /*aff0*/  @!P3 IMAD.IADD R80, R80, 0x1, -R247 ;  /* 0x000000015050b824 */ /* 0x000fe200078e0af7 */
[----:B--2---:R-:W-:Y:S02]  /*b000*/  ISETP.GE.AND P3, PT, R248, RZ, PT ;  /* 0x000000fff800720c */ /* 0x004fe40003f66270 */
[----:B------:R-:W2:Y:S01]  /*b010*/  LDL R248, [R1+0x14a4] ;  /* 0x0014a40001f87983 */ /* 0x000ea20000100800 */
[C---:B------:R-:W-:Y:S01]  /*b020*/  ISETP.GT.U32.AND P0, PT, R247.reuse, R62, PT ;  /* 0x0000003ef700720c */ /* 0x040fe20003f04070 */
[----:B------:R-:W-:Y:S01]  /*b030*/  @!P6 IMAD.MOV R58, RZ, RZ, -R58 ;  /* 0x000000ffff3ae224 */ /* 0x000fe200078e0a3a */
[----:B------:R-:W-:-:S11]  /*b040*/  ISETP.GT.U32.AND P6, PT, R247, R72, PT ;  /* 0x00000048f700720c */ /* 0x000fd60003fc4070 */
[--C-:B------:R-:W-:Y:S01]  /*b050*/  @!P0 IMAD.IADD R62, R62, 0x1, -R247.reuse ;  /* 0x000000013e3e8824 */ /* 0x100fe200078e0af7 */
[C---:B------:R-:W-:Y:S01]  /*b060*/  ISETP.GT.U32.AND P0, PT, R247.reuse, R76, PT ;  /* 0x0000004cf700720c */ /* 0x040fe20003f04070 */
[--C-:B------:R-:W-:Y:S02]  /*b070*/  @!P6 IMAD.IADD R72, R72, 0x1, -R247.reuse ;  /* 0x000000014848e824 */ /* 0x100fe400078e0af7 */
[----:B------:R-:W-:Y:S01]  /*b080*/  @!P1 IMAD.MOV R56, RZ, RZ, -R56 ;  /* 0x000000ffff389224 */ /* 0x000fe200078e0a38 */
[----:B------:R-:W-:Y:S02]  /*b090*/  ISETP.GT.U32.AND P1, PT, R247, R68, PT ;  /* 0x00000044f700720c */ /* 0x000fe40003f24070 */
[----:B------:R-:W-:Y:S02]  /*b0a0*/  ISETP.GE.AND P6, PT, R183, RZ, PT ;  /* 0x000000ffb700720c */ /* 0x000fe40003fc6270 */
[----:B------:R-:W2:Y:S05]  /*b0b0*/  LDL R183, [R1+0x1490] ;  /* 0x0014900001b77983 */ /* 0x000eaa0000100800 */
[----:B------:R-:W-:-:S02]  /*b0c0*/  @!P0 IMAD.IADD R76, R76, 0x1, -R247 ;  /* 0x000000014c4c8824 */ /* 0x000fc400078e0af7 */
[----:B------:R-:W-:Y:S01]  /*b0d0*/  @!P5 IMAD.MOV R60, RZ, RZ, -R60 ;  /* 0x000000ffff3cd224 */ /* 0x000fe200078e0a3c */
[C---:B------:R-:W-:Y:S01]  /*b0e0*/  ISETP.GT.U32.AND P5, PT, R247.reuse, R74, PT ;  /* 0x0000004af700720c */ /* 0x040fe20003fa4070 */
[--C-:B------:R-:W-:Y:S01]  /*b0f0*/  @!P1 IMAD.IADD R68, R68, 0x1, -R247.reuse ;  /* 0x0000000144449824 */ /* 0x100fe200078e0af7 */
[----:B------:R-:W-:Y:S02]  /*b100*/  ISETP.GT.U32.AND P1, PT, R247, R82, PT ;  /* 0x00000052f700720c */ /* 0x000fe40003f24070 */
[----:B----4-:R-:W-:Y:S02]  /*b110*/  ISETP.GE.AND P0, PT, R245, RZ, PT ;  /* 0x000000fff500720c */ /* 0x010fe40003f06270 */
[----:B------:R-:W4:Y:S11]  /*b120*/  LDL R245, [R1+0x14dc] ;  /* 0x0014dc0001f57983 */ /* 0x000f360000100800 */
[----:B------:R-:W-:Y:S01]  /*b130*/  @!P0 IMAD.MOV R66, RZ, RZ, -R66 ;  /* 0x000000ffff428224 */ /* 0x000fe200078e0a42 */
[C---:B------:R-:W-:Y:S01]  /*b140*/  ISETP.GT.U32.AND P0, PT, R247.reuse, R78, PT ;  /* 0x0000004ef700720c */ /* 0x040fe20003f04070 */
[----:B------:R-:W-:Y:S01]  /*b150*/  @!P6 IMAD.MOV R62, RZ, RZ, -R62 ;  /* 0x000000ffff3ee224 */ /* 0x000fe200078e0a3e */
[C---:B------:R-:W-:Y:S01]  /*b160*/  ISETP.GT.U32.AND P6, PT, R247.reuse, R80, PT ;  /* 0x00000050f700720c */ /* 0x040fe20003fc4070 */
[--C-:B------:R-:W-:Y:S01]  /*b170*/  @!P5 IMAD.IADD R74, R74, 0x1, -R247.reuse ;  /* 0x000000014a4ad824 */ /* 0x100fe200078e0af7 */
[C---:B------:R-:W-:Y:S01]  /*b180*/  ISETP.GT.U32.AND P5, PT, R247.reuse, R86, PT ;  /* 0x00000056f700720c */ /* 0x040fe20003fa4070 */
[----:B------:R-:W-:Y:S01]  /*b190*/  @!P1 IMAD.IADD R82, R82, 0x1, -R247 ;  /* 0x0000000152529824 */ /* 0x000fe200078e0af7 */
[----:B------:R-:W-:-:S07]  /*b1a0*/  ISETP.GT.U32.AND P1, PT, R247, R72, PT ;  /* 0x00000048f700720c */ /* 0x000fce0003f24070 */
[--C-:B------:R-:W-:Y:S01]  /*b1b0*/  @!P0 IMAD.IADD R78, R78, 0x1, -R247.reuse ;  /* 0x000000014e4e8824 */ /* 0x100fe200078e0af7 */
[C---:B------:R-:W-:Y:S01]  /*b1c0*/  ISETP.GT.U32.AND P0, PT, R247.reuse, R90, PT ;  /* 0x0000005af700720c */ /* 0x040fe20003f04070 */
[--C-:B------:R-:W-:Y:S01]  /*b1d0*/  @!P6 IMAD.IADD R80, R80, 0x1, -R247.reuse ;  /* 0x000000015050e824 */ /* 0x100fe200078e0af7 */
[----:B------:R-:W-:Y:S01]  /*b1e0*/  ISETP.GT.U32.AND P6, PT, R247, R92, PT ;  /* 0x0000005cf700720c */ /* 0x000fe20003fc4070 */
[--C-:B------:R-:W-:Y:S02]  /*b1f0*/  @!P5 IMAD.IADD R86, R86, 0x1, -R247.reuse ;  /* 0x000000015656d824 */ /* 0x100fe400078e0af7 */
[----:B------:R-:W-:Y:S01]  /*b200*/  @!P1 IMAD.IADD R72, R72, 0x1, -R247 ;  /* 0x0000000148489824 */ /* 0x000fe200078e0af7 */
[----:B------:R-:W-:Y:S02]  /*b210*/  ISETP.GE.AND P1, PT, R9, RZ, PT ;  /* 0x000000ff0900720c */ /* 0x000fe40003f26270 */
[----:B------:R-:W4:Y:S01]  /*b220*/  LDL R9, [R1+0x14d8] ;  /* 0x0014d80001097983 */ /* 0x000f220000100800 */
[----:B------:R-:W-:-:S03]  /*b230*/  ISETP.GE.AND P5, PT, R252, RZ, PT ;  /* 0x000000fffc00720c */ /* 0x000fc60003fa6270 */
[----:B------:R-:W4:Y:S01]  /*b240*/  LDL R252, [R1+0x146c] ;  /* 0x00146c0001fc7983 */ /* 0x000f220000100800 */
[--C-:B------:R-:W-:Y:S01]  /*b250*/  @!P0 IMAD.IADD R90, R90, 0x1, -R247.reuse ;  /* 0x000000015a5a8824 */ /* 0x100fe200078e0af7 */
[----:B---3--:R-:W-:Y:S02]  /*b260*/  ISETP.GE.AND P0, PT, R246, RZ, PT ;  /* 0x000000fff600720c */ /* 0x008fe40003f06270 */
        /* <DEDUP_REMOVED lines=12> */
[--C-:B------:R-:W-:Y:S02]  /*b330*/  @!P2 IMAD.IADD R82, R82, 0x1, -R247.reuse ;  /* 0x000000015252a824 */ /* 0x100fe400078e0af7 */
[----:B------:R-:W-:Y:S01]  /*b340*/  @!P3 IMAD.IADD R84, R84, 0x1, -R247 ;  /* 0x000000015454b824 */ /* 0x000fe200078e0af7 */
[----:B------:R-:W-:Y:S02]  /*b350*/  ISETP.GT.U32.AND P3, PT, R247, R94, PT ;  /* 0x0000005ef700720c */ /* 0x000fe40003f64070 */
[----:B------:R-:W-:Y:S02]  /*b360*/  ISETP.GE.AND P2, PT, R183, RZ, PT ;  /* 0x000000ffb700720c */ /* 0x000fe40003f46270 */
[----:B------:R-:W2:Y:S01]  /*b370*/  LDL R183, [R1+0x14e4] ;  /* 0x0014e40001b77983 */ /* 0x000ea20000100800 */
[----:B------:R-:W-:-:S04]  /*b380*/  IMAD.HI.U32 R243, R249, R242, RZ ;  /* 0x000000f2f9f37227 */ /* 0x000fc800078e00ff */
[----:B------:R-:W-:Y:S02]  /*b390*/  IMAD.MOV R243, RZ, RZ, -R243 ;  /* 0x000000fffff37224 */ /* 0x000fe400078e0af3 */
[--C-:B------:R-:W-:Y:S02]  /*b3a0*/  @!P4 IMAD.IADD R88, R88, 0x1, -R247.reuse ;  /* 0x000000015858c824 */ /* 0x100fe400078e0af7 */
[C---:B------:R-:W-:Y:S01]  /*b3b0*/  IMAD R242, R247.reuse, R243, R242 ;  /* 0x000000f3f7f27224 */ /* 0x040fe200078e02f2 */
[----:B------:R-:W-:Y:S01]  /*b3c0*/  IABS R243, R251 ;  /* 0x000000fb00f37213 */ /* 0x000fe20000000000 */
[----:B------:R-:W-:Y:S01]  /*b3d0*/  @!P3 IMAD.IADD R94, R94, 0x1, -R247 ;  /* 0x000000015e5eb824 */ /* 0x000fe200078e0af7 */
[C---:B------:R-:W-:Y:S01]  /*b3e0*/  ISETP.GT.U32.AND P3, PT, R247.reuse, R88, PT ;  /* 0x00000058f700720c */ /* 0x040fe20003f64070 */
[----:B------:R-:W-:Y:S01]  /*b3f0*/  @!P2 IMAD.MOV R74, RZ, RZ, -R74 ;  /* 0x000000ffff4aa224 */ /* 0x000fe200078e0a4a */
[----:B------:R-:W-:Y:S01]  /*b400*/  ISETP.GT.U32.AND P2, PT, R247, R86, PT ;  /* 0x00000056f700720c */ /* 0x000fe20003f44070 */
[----:B------:R-:W-:-:S04]  /*b410*/  IMAD.HI.U32 R244, R249, R243, RZ ;  /* 0x000000f3f9f47227 */ /* 0x000fc800078e00ff */
[----:B------:R-:W-:Y:S01]  /*b420*/  IMAD.MOV R244, RZ, RZ, -R244 ;  /* 0x000000fffff47224 */ /* 0x000fe200078e0af4 */
[----:B----4-:R-:W-:-:S03]  /*b430*/  ISETP.GE.AND P4, PT, R245, RZ, PT ;  /* 0x000000fff500720c */ /* 0x010fc60003f86270 */
[C---:B------:R-:W-:Y:S01]  /*b440*/  IMAD R243, R247.reuse, R244, R243 ;  /* 0x000000f4f7f37224 */ /* 0x040fe200078e02f3 */
[----:B------:R-:W-:Y:S01]  /*b450*/  IABS R244, R250 ;  /* 0x000000fa00f47213 */ /* 0x000fe20000000000 */
[----:B------:R-:W-:Y:S01]  /*b460*/  @!P0 IMAD.MOV R80, RZ, RZ, -R80 ;  /* 0x000000ffff508224 */ /* 0x000fe200078e0a50 */
[C---:B------:R-:W-:Y:S01]  /*b470*/  ISETP.GT.U32.AND P0, PT, R247.reuse, R94, PT ;  /* 0x0000005ef700720c */ /* 0x040fe20003f04070 */
[--C-:B------:R-:W-:Y:S01]  /*b480*/  @!P2 IMAD.IADD R86, R86, 0x1, -R247.reuse ;  /* 0x000000015656a824 */ /* 0x100fe200078e0af7 */
[C---:B------:R-:W-:Y:S01]  /*b490*/  ISETP.GT.U32.AND P2, PT, R247.reuse, R100, PT ;  /* 0x00000064f700720c */ /* 0x040fe20003f44070 */
[----:B------:R-:W-:Y:S01]  /*b4a0*/  @!P3 IMAD.IADD R88, R88, 0x1, -R247 ;  /* 0x000000015858b824 */ /* 0x000fe200078e0af7 */
[C---:B------:R-:W-:Y:S01]  /*b4b0*/  ISETP.GT.U32.AND P3, PT, R247.reuse, R102, PT ;  /* 0x00000066f700720c */ /* 0x040fe20003f64070 */
[----:B------:R-:W-:Y:S01]  /*b4c0*/  @!P6 IMAD.MOV R82, RZ, RZ, -R82 ;  /* 0x000000ffff52e224 */ /* 0x000fe200078e0a52 */
[C---:B------:R-:W-:Y:S01]  /*b4d0*/  ISETP.GT.U32.AND P6, PT, R247.reuse, R96, PT ;  /* 0x00000060f700720c */ /* 0x040fe20003fc4070 */
[----:B------:R-:W-:Y:S01]  /*b4e0*/  @!P4 IMAD.MOV R78, RZ, RZ, -R78 ;  /* 0x000000ffff4ec224 */ /* 0x000fe200078e0a4e */
[----:B------:R-:W-:Y:S01]  /*b4f0*/  ISETP.GT.U32.AND P4, PT, R247, R90, PT ;  /* 0x0000005af700720c */ /* 0x000fe20003f84070 */
[----:B------:R-:W-:-:S04]  /*b500*/  IMAD.HI.U32 R245, R249, R244, RZ ;  /* 0x000000f4f9f57227 */ /* 0x000fc800078e00ff */
[----:B------:R-:W-:Y:S02]  /*b510*/  IMAD.MOV R245, RZ, RZ, -R245 ;  /* 0x000000fffff57224 */ /* 0x000fe400078e0af5 */
[--C-:B------:R-:W-:Y:S01]  /*b520*/  @!P0 IMAD.IADD R94, R94, 0x1, -R247.reuse ;  /* 0x000000015e5e8824 */ /* 0x100fe200078e0af7 */
[----:B------:R-:W-:Y:S01]  /*b530*/  ISETP.GE.AND P0, PT, R131, RZ, PT ;  /* 0x000000ff8300720c */ /* 0x000fe20003f06270 */
[--C-:B------:R-:W-:Y:S01]  /*b540*/  @!P2 IMAD.IADD R100, R100, 0x1, -R247.reuse ;  /* 0x000000016464a824 */ /* 0x100fe200078e0af7 */
[----:B------:R-:W4:Y:S01]  /*b550*/  LDL R131, [R1+0x14f4] ;  /* 0x0014f40001837983 */ /* 0x000f220000100800 */
[--C-:B------:R-:W-:Y:S02]  /*b560*/  @!P3 IMAD.IADD R102, R102, 0x1, -R247.reuse ;  /* 0x000000016666b824 */ /* 0x100fe400078e0af7 */
[----:B------:R-:W-:Y:S01]  /*b570*/  @!P4 IMAD.IADD R90, R90, 0x1, -R247 ;  /* 0x000000015a5ac824 */ /* 0x000fe200078e0af7 */
[C---:B------:R-:W-:Y:S01]  /*b580*/  ISETP.GT.U32.AND P4, PT, R247.reuse, R104, PT ;  /* 0x00000068f700720c */ /* 0x040fe20003f84070 */
[----:B------:R-:W-:-:S02]  /*b590*/  IMAD R244, R247, R245, R244 ;  /* 0x000000f5f7f47224 */ /* 0x000fc400078e02f4 */
[----:B------:R-:W-:Y:S01]  /*b5a0*/  @!P6 IMAD.IADD R96, R96, 0x1, -R247 ;  /* 0x000000016060e824 */ /* 0x000fe200078e0af7 */
        /* <DEDUP_REMOVED lines=13> */
[----:B------:R-:W-:-:S11]  /*b680*/  ISETP.GT.U32.AND P5, PT, R247, R92, PT ;  /* 0x0000005cf700720c */ /* 0x000fd60003fa4070 */
[--C-:B------:R-:W-:Y:S01]  /*b690*/  @!P1 IMAD.IADD R84, R84, 0x1, -R247.reuse ;  /* 0x0000000154549824 */ /* 0x100fe200078e0af7 */
[C---:B------:R-:W-:Y:S01]  /*b6a0*/  ISETP.GT.U32.AND P1, PT, R247.reuse, R98, PT ;  /* 0x00000062f700720c */ /* 0x040fe20003f24070 */
[----:B------:R-:W-:Y:S01]  /*b6b0*/  @!P5 IMAD.IADD R92, R92, 0x1, -R247 ;  /* 0x000000015c5cd824 */ /* 0x000fe200078e0af7 */
[----:B------:R-:W-:-:S11]  /*b6c0*/  ISETP.GT.U32.AND P5, PT, R247, R106, PT ;  /* 0x0000006af700720c */ /* 0x000fd60003fa4070 */
[--C-:B------:R-:W-:Y:S01]  /*b6d0*/  @!P1 IMAD.IADD R98, R98, 0x1, -R247.reuse ;  /* 0x0000000162629824 */ /* 0x100fe200078e0af7 */
[----:B------:R-:W-:Y:S01]  /*b6e0*/  ISETP.GE.AND P1, PT, R183, RZ, PT ;  /* 0x000000ffb700720c */ /* 0x000fe20003f26270 */
[----:B------:R-:W-:Y:S02]  /*b6f0*/  @!P5 IMAD.IADD R106, R106, 0x1, -R247 ;  /* 0x000000016a6ad824 */ /* 0x000fe400078e0af7 */
[----:B------:R-:W-:Y:S01]  /*b700*/  @!P0 IMAD.MOV R84, RZ, RZ, -R84 ;  /* 0x000000ffff548224 */ /* 0x000fe200078e0a54 */
[C---:B------:R-:W-:Y:S02]  /*b710*/  ISETP.GT.U32.AND P5, PT, R247.reuse, R98, PT ;  /* 0x00000062f700720c */ /* 0x040fe40003fa4070 */
[----:B------:R-:W-:-:S07]  /*b720*/  ISETP.GT.U32.AND P0, PT, R247, R96, PT ;  /* 0x00000060f700720c */ /* 0x000fce0003f04070 */
[----:B------:R-:W-:Y:S01]  /*b730*/  @!P1 IMAD.MOV R88, RZ, RZ, -R88 ;  /* 0x000000ffff589224 */ /* 0x000fe200078e0a58 */
[C---:B------:R-:W-:Y:S01]  /*b740*/  ISETP.GT.U32.AND P1, PT, R247.reuse, R100, PT ;  /* 0x00000064f700720c */ /* 0x040fe20003f24070 */
[----:B------:R-:W-:Y:S01]  /*b750*/  @!P6 IMAD.MOV R86, RZ, RZ, -R86 ;  /* 0x000000ffff56e224 */ /* 0x000fe200078e0a56 */
[C---:B------:R-:W-:Y:S01]  /*b760*/  ISETP.GT.U32.AND P6, PT, R247.reuse, R106, PT ;  /* 0x0000006af700720c */ /* 0x040fe20003fc4070 */
[----:B------:R-:W-:Y:S01]  /*b770*/  @!P2 IMAD.MOV R90, RZ, RZ, -R90 ;  /* 0x000000ffff5aa224 */ /* 0x000fe200078e0a5a */
[C---:B------:R-:W-:Y:S01]  /*b780*/  ISETP.GT.U32.AND P2, PT, R247.reuse, R102, PT ;  /* 0x00000066f700720c */ /* 0x040fe20003f44070 */
[----:B------:R-:W-:Y:S01]  /*b790*/  @!P4 IMAD.MOV R94, RZ, RZ, -R94 ;  /* 0x000000ffff5ec224 */ /* 0x000fe200078e0a5e */
[C---:B------:R-:W-:Y:S01]  /*b7a0*/  ISETP.GT.U32.AND P4, PT, R247.reuse, R108, PT ;  /* 0x0000006cf700720c */ /* 0x040fe20003f84070 */
[--C-:B------:R-:W-:Y:S01]  /*b7b0*/  @!P5 IMAD.IADD R98, R98, 0x1, -R247.reuse ;  /* 0x000000016262d824 */ /* 0x100fe200078e0af7 */
[C---:B------:R-:W-:Y:S01]  /*b7c0*/  ISETP.GT.U32.AND P5, PT, R247.reuse, R112, PT ;  /* 0x00000070f700720c */ /* 0x040fe20003fa4070 */
[----:B------:R-:W-:Y:S01]  /*b7d0*/  @!P0 IMAD.IADD R96, R96, 0x1, -R247 ;  /* 0x0000000160608824 */ /* 0x000fe200078e0af7 */
[----:B------:R-:W-:-:S03]  /*b7e0*/  ISETP.GT.U32.AND P0, PT, R247, R110, PT ;  /* 0x0000006ef700720c */ /* 0x000fc60003f04070 */
[--C-:B------:R-:W-:Y:S01]  /*b7f0*/  @!P1 IMAD.IADD R100, R100, 0x1, -R247.reuse ;  /* 0x0000000164649824 */ /* 0x100fe200078e0af7 */
[C---:B------:R-:W-:Y:S02]  /*b800*/  ISETP.GT.U32.AND P1, PT, R247.reuse, R114, PT ;  /* 0x00000072f700720c */ /* 0x040fe40003f24070 */
[----:B------:R-:W-:Y:S01]  /*b810*/  IADD3 R183, R216, 0xfc, RZ ;  /* 0x000000fcd8b77810 */ /* 0x000fe20007ffe0ff */
[--C-:B------:R-:W-:Y:S01]  /*b820*/  @!P2 IMAD.IADD R102, R102, 0x1, -R247.reuse ;  /* 0x000000016666a824 */ /* 0x100fe200078e0af7 */
[----:B------:R-:W-:Y:S01]  /*b830*/  ISETP.GT.U32.AND P2, PT, R247, R116, PT ;  /* 0x00000074f700720c */ /* 0x000fe20003f44070 */
[--C-:B------:R-:W-:Y:S02]  /*b840*/  @!P6 IMAD.IADD R106, R106, 0x1, -R247.reuse ;  /* 0x000000016a6ae824 */ /* 0x100fe400078e0af7 */
[--C-:B------:R-:W-:Y:S01]  /*b850*/  @!P4 IMAD.IADD R108, R108, 0x1, -R247.reuse ;  /* 0x000000016c6cc824 */ /* 0x100fe200078e0af7 */
[----:B------:R1:W-:Y:S01]  /*b860*/  STL [R1+0x11d4], R183 ;  /* 0x0011d4b701007387 */ /* 0x0003e20000100800 */
[----:B------:R-:W-:-:S02]  /*b870*/  @!P5 IMAD.IADD R112, R112, 0x1, -R247 ;  /* 0x000000017070d824 */ /* 0x000fc400078e0af7 */
[--C-:B------:R-:W-:Y:S02]  /*b880*/  @!P0 IMAD.IADD R110, R110, 0x1, -R247.reuse ;  /* 0x000000016e6e8824 */ /* 0x100fe400078e0af7 */
[----:B------:R-:W-:Y:S01]  /*b890*/  @!P1 IMAD.IADD R114, R114, 0x1, -R247 ;  /* 0x0000000172729824 */ /* 0x000fe200078e0af7 */
[----:B----4-:R-:W-:Y:S02]  /*b8a0*/  ISETP.GE.AND P4, PT, R131, RZ, PT ;  /* 0x000000ff8300720c */ /* 0x010fe40003f86270 */
[----:B------:R-:W4:Y:S01]  /*b8b0*/  LDL R131, [R1+0x1454] ;  /* 0x0014540001837983 */ /* 0x000f220000100800 */
[----:B------:R-:W-:-:S03]  /*b8c0*/  ISETP.GE.AND P6, PT, R245, RZ, PT ;  /* 0x000000fff500720c */ /* 0x000fc60003fc6270 */
        /* <DEDUP_REMOVED lines=15> */
[C---:B------:R-:W-:Y:S01]  /*b9c0*/  ISETP.GT.U32.AND P5, PT, R247.reuse, R114, PT ;  /* 0x00000072f700720c */ /* 0x040fe20003fa4070 */
[----:B------:R-:W-:Y:S01]  /*b9d0*/  @!P4 IMAD.MOV R98, RZ, RZ, -R98 ;  /* 0x000000ffff62c224 */ /* 0x000fe200078e0a62 */
[----:B------:R-:W-:-:S07]  /*b9e0*/  ISETP.GT.U32.AND P4, PT, R247, R110, PT ;  /* 0x0000006ef700720c */ /* 0x000fce0003f84070 */
[--C-:B------:R-:W-:Y:S01]  /*b9f0*/  @!P3 IMAD.IADD R104, R104, 0x1, -R247.reuse ;  /* 0x000000016868b824 */ /* 0x100fe200078e0af7 */
[C---:B------:R-:W-:Y:S01]  /*ba00*/  ISETP.GT.U32.AND P3, PT, R247.reuse, R118, PT ;  /* 0x00000076f700720c */ /* 0x040fe20003f64070 */
[----:B------:R-:W-:Y:S01]  /*ba10*/  @!P6 IMAD.MOV R96, RZ, RZ, -R96 ;  /* 0x000000ffff60e224 */ /* 0x000fe200078e0a60 */
[C---:B------:R-:W-:Y:S01]  /*ba20*/  ISETP.GT.U32.AND P6, PT, R247.reuse, R116, PT ;  /* 0x00000074f700720c */ /* 0x040fe20003fc4070 */
[----:B------:R-:W-:Y:S01]  /*ba30*/  @!P2 IMAD.MOV R106, RZ, RZ, -R106 ;  /* 0x000000ffff6aa224 */ /* 0x000fe200078e0a6a */
[C---:B------:R-:W-:Y:S01]  /*ba40*/  ISETP.GT.U32.AND P2, PT, R247.reuse, R120, PT ;  /* 0x00000078f700720c */ /* 0x040fe20003f44070 */
[----:B------:R-:W-:Y:S02]  /*ba50*/  @!P1 IMAD.MOV R104, RZ, RZ, -R104 ;  /* 0x000000ffff689224 */ /* 0x000fe400078e0a68 */
[--C-:B------:R-:W-:Y:S01]  /*ba60*/  @!P0 IMAD.IADD R112, R112, 0x1, -R247.reuse ;  /* 0x0000000170708824 */ /* 0x100fe200078e0af7 */
[----:B------:R-:W-:Y:S01]  /*ba70*/  ISETP.GT.U32.AND P0, PT, R247, R123, PT ;  /* 0x0000007bf700720c */ /* 0x000fe20003f04070 */
[----:B------:R-:W-:-:S04]  /*ba80*/  @!P5 IMAD.IADD R114, R114, 0x1, -R247 ;  /* 0x000000017272d824 */ /* 0x000fc800078e0af7 */
[--C-:B------:R-:W-:Y:S01]  /*ba90*/  @!P3 IMAD.IADD R118, R118, 0x1, -R247.reuse ;  /* 0x000000017676b824 */ /* 0x100fe200078e0af7 */
[C---:B------:R-:W-:Y:S01]  /*baa0*/  ISETP.GT.U32.AND P3, PT, R247.reuse, R108, PT ;  /* 0x0000006cf700720c */ /* 0x040fe20003f64070 */
[--C-:B------:R-:W-:Y:S01]  /*bab0*/  @!P4 IMAD.IADD R110, R110, 0x1, -R247.reuse ;  /* 0x000000016e6ec824 */ /* 0x100fe200078e0af7 */
[C---:B------:R-:W-:Y:S02]  /*bac0*/  ISETP.GT.U32.AND P5, PT, R247.reuse, R124, PT ;  /* 0x0000007cf700720c */ /* 0x040fe40003fa4070 */
[C---:B------:R-:W-:Y:S02]  /*bad0*/  ISETP.GT.U32.AND P1, PT, R247.reuse, R118, PT ;  /* 0x00000076f700720c */ /* 0x040fe40003f24070 */
[C---:B------:R-:W-:Y:S01]  /*bae0*/  ISETP.GT.U32.AND P4, PT, R247.reuse, R122, PT ;  /* 0x0000007af700720c */ /* 0x040fe20003f84070 */
[--C-:B------:R-:W-:Y:S01]  /*baf0*/  @!P6 IMAD.IADD R116, R116, 0x1, -R247.reuse ;  /* 0x000000017474e824 */ /* 0x100fe200078e0af7 */
[C---:B------:R-:W-:Y:S01]  /*bb00*/  ISETP.GT.U32.AND P6, PT, R247.reuse, R126, PT ;  /* 0x0000007ef700720c */ /* 0x040fe20003fc4070 */
[--C-:B------:R-:W-:Y:S01]  /*bb10*/  @!P2 IMAD.IADD R120, R120, 0x1, -R247.reuse ;  /* 0x000000017878a824 */ /* 0x100fe200078e0af7 */
[----:B------:R-:W-:Y:S01]  /*bb20*/  ISETP.GT.U32.AND P2, PT, R247, R128, PT ;  /* 0x00000080f700720c */ /* 0x000fe20003f44070 */
[----:B------:R-:W-:-:S02]  /*bb30*/  @!P0 IMAD.IADD R123, R123, 0x1, -R247 ;  /* 0x000000017b7b8824 */ /* 0x000fc400078e0af7 */
[--C-:B------:R-:W-:Y:S02]  /*bb40*/  @!P3 IMAD.IADD R108, R108, 0x1, -R247.reuse ;  /* 0x000000016c6cb824 */ /* 0x100fe400078e0af7 */
[--C-:B------:R-:W-:Y:S02]  /*bb50*/  @!P5 IMAD.IADD R124, R124, 0x1, -R247.reuse ;  /* 0x000000017c7cd824 */ /* 0x100fe400078e0af7 */
[--C-:B------:R-:W-:Y:S02]  /*bb60*/  @!P1 IMAD.IADD R118, R118, 0x1, -R247.reuse ;  /* 0x0000000176769824 */ /* 0x100fe400078e0af7 */
[--C-:B------:R-:W-:Y:S02]  /*bb70*/  @!P4 IMAD.IADD R122, R122, 0x1, -R247.reuse ;  /* 0x000000017a7ac824 */ /* 0x100fe400078e0af7 */
[--C-:B------:R-:W-:Y:S02]  /*bb80*/  @!P6 IMAD.IADD R126, R126, 0x1, -R247.reuse ;  /* 0x000000017e7ee824 */ /* 0x100fe400078e0af7 */
[----:B------:R-:W-:Y:S01]  /*bb90*/  @!P2 IMAD.IADD R128, R128, 0x1, -R247 ;  /* 0x000000018080a824 */ /* 0x000fe200078e0af7 */
[----:B------:R-:W-:-:S02]  /*bba0*/  ISETP.GT.U32.AND P2, PT, R247, R120, PT ;  /* 0x00000078f700720c */ /* 0x000fc40003f44070 */
[----:B----4-:R-:W-:Y:S02]  /*bbb0*/  ISETP.GE.AND P1, PT, R131, RZ, PT ;  /* 0x000000ff8300720c */ /* 0x010fe40003f26270 */
[----:B------:R-:W-:Y:S02]  /*bbc0*/  ISETP.GE.AND P3, PT, R245, RZ, PT ;  /* 0x000000fff500720c */ /* 0x000fe40003f66270 */
[----:B------:R-:W-:Y:S02]  /*bbd0*/  ISETP.GE.AND P4, PT, R9, RZ, PT ;  /* 0x000000ff0900720c */ /* 0x000fe40003f86270 */
[----:B------:R-:W-:Y:S02]  /*bbe0*/  ISETP.GE.AND P5, PT, R252, RZ, PT ;  /* 0x000000fffc00720c */ /* 0x000fe40003fa6270 */
[----:B---3--:R-:W-:-:S07]  /*bbf0*/  ISETP.GE.AND P0, PT, R246, RZ, PT ;  /* 0x000000fff600720c */ /* 0x008fce0003f06270 */
[----:B------:R-:W-:Y:S01]  /*bc00*/  @!P3 IMAD.MOV R108, RZ, RZ, -R108 ;  /* 0x000000ffff6cb224 */ /* 0x000fe200078e0a6c */
[C---:B------:R-:W-:Y:S01]  /*bc10*/  ISETP.GT.U32.AND P3, PT, R247.reuse, R123, PT ;  /* 0x0000007bf700720c */ /* 0x040fe20003f64070 */
[----:B------:R-:W-:Y:S01]  /*bc20*/  @!P1 IMAD.MOV R110, RZ, RZ, -R110 ;  /* 0x000000ffff6e9224 */ /* 0x000fe200078e0a6e */
[C---:B------:R-:W-:Y:S01]  /*bc30*/  ISETP.GT.U32.AND P1, PT, R247.reuse, R122, PT ;  /* 0x0000007af700720c */ /* 0x040fe20003f24070 */
[----:B------:R-:W-:Y:S01]  /*bc40*/  @!P4 IMAD.MOV R112, RZ, RZ, -R112 ;  /* 0x000000ffff70c224 */ /* 0x000fe200078e0a70 */
[----:B------:R-:W-:Y:S01]  /*bc50*/  IABS R245, R183 ;  /* 0x000000b700f57213 */ /* 0x000fe20000000000 */
[----:B------:R-:W-:Y:S01]  /*bc60*/  @!P2 IMAD.IADD R120, R120, 0x1, -R247 ;  /* 0x000000017878a824 */ /* 0x000fe200078e0af7 */
[----:B------:R-:W3:Y:S01]  /*bc70*/  LDL R131, [R1+0x14b0] ;  /* 0x0014b00001837983 */ /* 0x000ee20000100800 */
[----:B------:R-:W-:Y:S01]  /*bc80*/  @!P5 IMAD.MOV R116, RZ, RZ, -R116 ;  /* 0x000000ffff74d224 */ /* 0x000fe200078e0a74 */
[C---:B------:R-:W-:Y:S02]  /*bc90*/  ISETP.GT.U32.AND P5, PT, R247.reuse, R126, PT ;  /* 0x0000007ef700720c */ /* 0x040fe40003fa4070 */
[----:B------:R-:W4:Y:S01]  /*bca0*/  LDL R9, [R1+0x14cc] ;  /* 0x0014cc0001097983 */ /* 0x000f220000100800 */
[----:B------:R-:W-:Y:S01]  /*bcb0*/  @!P0 IMAD.MOV R114, RZ, RZ, -R114 ;  /* 0x000000ffff728224 */ /* 0x000fe200078e0a72 */
[----:B------:R-:W-:-:S02]  /*bcc0*/  ISETP.GT.U32.AND P0, PT, R247, R124, PT ;  /* 0x0000007cf700720c */ /* 0x000fc40003f04070 */
[----:B------:R-:W-:Y:S01]  /*bcd0*/  ISETP.GT.U32.AND P4, PT, R247, R128, PT ;  /* 0x00000080f700720c */ /* 0x000fe20003f84070 */
[----:B------:R-:W-:Y:S01]  /*bce0*/  IMAD.HI.U32 R246, R249, R245, RZ ;  /* 0x000000f5f9f67227 */ /* 0x000fe200078e00ff */
[----:B------:R-:W3:Y:S03]  /*bcf0*/  LDL R252, [R1+0x14e8] ;  /* 0x0014e80001fc7983 */ /* 0x000ee60000100800 */
[----:B------:R-:W-:Y:S01]  /*bd00*/  IMAD.MOV R246, RZ, RZ, -R246 ;  /* 0x000000fffff67224 */ /* 0x000fe200078e0af6 */
[C---:B------:R-:W-:Y:S01]  /*bd10*/  ISETP.GT.U32.AND P2, PT, R247.reuse, R130, PT ;  /* 0x00000082f700720c */ /* 0x040fe20003f44070 */
[--C-:B------:R-:W-:Y:S01]  /*bd20*/  @!P1 IMAD.IADD R122, R122, 0x1, -R247.reuse ;  /* 0x000000017a7a9824 */ /* 0x100fe200078e0af7 */
[----:B------:R-:W-:Y:S01]  /*bd30*/  ISETP.GT.U32.AND P1, PT, R247, R132, PT ;  /* 0x00000084f700720c */ /* 0x000fe20003f24070 */
[--C-:B------:R-:W-:Y:S01]  /*bd40*/  @!P3 IMAD.IADD R123, R123, 0x1, -R247.reuse ;  /* 0x000000017b7bb824 */ /* 0x100fe200078e0af7 */
[C---:B------:R-:W-:Y:S01]  /*bd50*/  ISETP.GT.U32.AND P3, PT, R247.reuse, R134, PT ;  /* 0x00000086f700720c */ /* 0x040fe20003f64070 */
[--C-:B------:R-:W-:Y:S01]  /*bd60*/  @!P0 IMAD.IADD R124, R124, 0x1, -R247.reuse ;  /* 0x000000017c7c8824 */ /* 0x100fe200078e0af7 */
[C---:B------:R-:W-:Y:S01]  /*bd70*/  ISETP.GT.U32.AND P0, PT, R247.reuse, R136, PT ;  /* 0x00000088f700720c */ /* 0x040fe20003f04070 */
[----:B------:R-:W-:Y:S01]  /*bd80*/  @!P5 IMAD.IADD R126, R126, 0x1, -R247 ;  /* 0x000000017e7ed824 */ /* 0x000fe200078e0af7 */
[C---:B------:R-:W-:Y:S01]  /*bd90*/  ISETP.GT.U32.AND P5, PT, R247.reuse, R138, PT ;  /* 0x0000008af700720c */ /* 0x040fe20003fa4070 */
[----:B------:R-:W-:-:S02]  /*bda0*/  IMAD R245, R247, R246, R245 ;  /* 0x000000f6f7f57224 */ /* 0x000fc400078e02f5 */
[----:B------:R-:W-:Y:S01]  /*bdb0*/  @!P4 IMAD.IADD R128, R128, 0x1, -R247 ;  /* 0x000000018080c824 */ /* 0x000fe200078e0af7 */
[----:B------:R-:W3:Y:S01]  /*bdc0*/  LDL R246, [R1+0x1494] ;  /* 0x0014940001f67983 */ /* 0x000ee20000100800 */
[----:B--2---:R-:W-:-:S03]  /*bdd0*/  ISETP.GE.AND P6, PT, R248, RZ, PT ;  /* 0x000000fff800720c */ /* 0x004fc60003fc6270 */
[----:B------:R-:W2:Y:S10]  /*bde0*/  LDL R248, [R1+0x144c] ;  /* 0x00144c0001f87983 */ /* 0x000eb40000100800 */
[----:B------:R-:W-:Y:S01]  /*bdf0*/  @!P6 IMAD.MOV R118, RZ, RZ, -R118 ;  /* 0x000000ffff76e224 */ /* 0x000fe200078e0a76 */
[----:B------:R-:W-:-:S02]  /*be00*/  ISETP.GT.U32.AND P6, PT, R247, R129, PT ;  /* 0x00000081f700720c */ /* 0x000fc40003fc4070 */
[----:B------:R-:W2:Y:S02]  /*be10*/  LDL R247, [R1+0x1450] ;  /* 0x0014500001f77983 */ /* 0x000ea40000100800 */
[----:B--2---:R-:W-:Y:S02]  /*be20*/  ISETP.GE.AND P4, PT, R247, RZ, PT ;  /* 0x000000fff700720c */ /* 0x004fe40003f86270 */
[----:B------:R-:W-:-:S05]  /*be30*/  IABS R247, c[0x0][0x17c] ;  /* 0x00005f0000f77a13 */ /* 0x000fca0000000000 */
[--C-:B------:R-:W-:Y:S01]  /*be40*/  @!P2 IMAD.IADD R130, R130, 0x1, -R247.reuse ;  /* 0x000000018282a824 */ /* 0x100fe200078e0af7 */
[----:B---3--:R-:W-:Y:S01]  /*be50*/  ISETP.GE.AND P2, PT, R131, RZ, PT ;  /* 0x000000ff8300720c */ /* 0x008fe20003f46270 */
[--C-:B------:R-:W-:Y:S01]  /*be60*/  @!P1 IMAD.IADD R132, R132, 0x1, -R247.reuse ;  /* 0x0000000184849824 */ /* 0x100fe200078e0af7 */
[----:B----4-:R-:W-:Y:S01]  /*be70*/  ISETP.GE.AND P1, PT, R9, RZ, PT ;  /* 0x000000ff0900720c */ /* 0x010fe20003f26270 */
[--C-:B------:R-:W-:Y:S01]  /*be80*/  @!P3 IMAD.IADD R134, R134, 0x1, -R247.reuse ;  /* 0x000000018686b824 */ /* 0x100fe200078e0af7 */
[----:B------:R-:W-:Y:S01]  /*be90*/  ISETP.GE.AND P3, PT, R252, RZ, PT ;  /* 0x000000fffc00720c */ /* 0x000fe20003f66270 */
[--C-:B------:R-:W-:Y:S01]  /*bea0*/  @!P6 IMAD.IADD R129, R129, 0x1, -R247.reuse ;  /* 0x000000018181e824 */ /* 0x100fe200078e0af7 */
[----:B------:R-:W-:Y:S01]  /*beb0*/  ISETP.GE.AND P6, PT, R246, RZ, PT ;  /* 0x000000fff600720c */ /* 0x000fe20003fc6270 */
[--C-:B------:R-:W-:Y:S02]  /*bec0*/  @!P0 IMAD.IADD R136, R136, 0x1, -R247.reuse ;  /* 0x0000000188888824 */ /* 0x100fe400078e0af7 */
[----:B------:R-:W-:Y:S01]  /*bed0*/  @!P5 IMAD.IADD R138, R138, 0x1, -R247 ;  /* 0x000000018a8ad824 */ /* 0x000fe200078e0af7 */
[----:B------:R-:W-:Y:S01]  /*bee0*/  ISETP.GE.AND P0, PT, R248, RZ, PT ;  /* 0x000000fff800720c */ /* 0x000fe20003f06270 */
        /* <DEDUP_REMOVED lines=10> */
[----:B------:R-:W2:Y:S01]  /*bf90*/  LDL R246, [R1+0x1484] ;  /* 0x0014840001f67983 */ /* 0x000ea20000100800 */
[----:B------:R-:W-:-:S02]  /*bfa0*/  ISETP.GT.U32.AND P6, PT, R247, R138, PT ;  /* 0x0000008af700720c */ /* 0x000fc40003fc4070 */
[----:B------:R-:W-:Y:S01]  /*bfb0*/  IADD3 R131, R216, 0xfd, RZ ;  /* 0x000000fdd8837810 */ /* 0x000fe20007ffe0ff */
[----:B------:R-:W3:Y:S01]  /*bfc0*/  LDL R9, [R1+0x1444] ;  /* 0x0014440001097983 */ /* 0x000ee20000100800 */
[----:B------:R-:W-:Y:S01]  /*bfd0*/  @!P0 IMAD.MOV R128, RZ, RZ, -R128 ;  /* 0x000000ffff808224 */ /* 0x000fe200078e0a80 */
[----:B------:R-:W-:Y:S01]  /*bfe0*/  ISETP.GT.U32.AND P0, PT, R247, R140, PT ;  /* 0x0000008cf700720c */ /* 0x000fe20003f04070 */
[--C-:B------:R-:W-:Y:S01]  /*bff0*/  @!P4 IMAD.IADD R129, R129, 0x1, -R247.reuse ;  /* 0x000000018181c824 */ /* 0x100fe200078e0af7 */
[----:B------:R-:W4:Y:S01]  /*c000*/  LDL R252, [R1+0x13e0] ;  /* 0x0013e00001fc7983 */ /* 0x000f220000100800 */
[--C-:B------:R-:W-:Y:S01]  /*c010*/  @!P5 IMAD.IADD R130, R130, 0x1, -R247.reuse ;  /* 0x000000018282d824 */ /* 0x100fe200078e0af7 */
[C---:B------:R-:W-:Y:S01]  /*c020*/  ISETP.GT.U32.AND P4, PT, R247.reuse, R142, PT ;  /* 0x0000008ef700720c */ /* 0x040fe20003f84070 */
[--C-:B------:R-:W-:Y:S01]  /*c030*/  @!P2 IMAD.IADD R132, R132, 0x1, -R247.reuse ;  /* 0x000000018484a824 */ /* 0x100fe200078e0af7 */
[----:B------:R-:W2:Y:S01]  /*c040*/  LDL R248, [R1+0x13cc] ;  /* 0x0013cc0001f87983 */ /* 0x000ea20000100800 */
[--C-:B------:R-:W-:Y:S01]  /*c050*/  @!P1 IMAD.IADD R134, R134, 0x1, -R247.reuse ;  /* 0x0000000186869824 */ /* 0x100fe200078e0af7 */
[C---:B------:R-:W-:Y:S01]  /*c060*/  ISETP.GT.U32.AND P5, PT, R247.reuse, R144, PT ;  /* 0x00000090f700720c */ /* 0x040fe20003fa4070 */
[--C-:B------:R-:W-:Y:S01]  /*c070*/  @!P3 IMAD.IADD R136, R136, 0x1, -R247.reuse ;  /* 0x000000018888b824 */ /* 0x100fe200078e0af7 */
[----:B------:R1:W-:Y:S01]  /*c080*/  STL [R1+0x11bc], R131 ;  /* 0x0011bc8301007387 */ /* 0x0003e20000100800 */
[C---:B------:R-:W-:Y:S01]  /*c090*/  ISETP.GT.U32.AND P2, PT, R247.reuse, R146, PT ;  /* 0x00000092f700720c */ /* 0x040fe20003f44070 */
[----:B------:R-:W-:Y:S01]  /*c0a0*/  @!P6 IMAD.IADD R138, R138, 0x1, -R247 ;  /* 0x000000018a8ae824 */ /* 0x000fe200078e0af7 */
[----:B------:R-:W-:-:S02]  /*c0b0*/  ISETP.GT.U32.AND P1, PT, R247, R148, PT ;  /* 0x00000094f700720c */ /* 0x000fc40003f24070 */
[----:B------:R-:W-:Y:S02]  /*c0c0*/  ISETP.GT.U32.AND P3, PT, R247, R150, PT ;  /* 0x00000096f700720c */ /* 0x000fe40003f64070 */
[----:B------:R-:W2:Y:S02]  /*c0d0*/  LDL R247, [R1+0x148c] ;  /* 0x00148c0001f77983 */ /* 0x000ea40000100800 */
[----:B--2---:R-:W-:Y:S02]  /*c0e0*/  ISETP.GE.AND P6, PT, R247, RZ, PT ;  /* 0x000000fff700720c */ /* 0x004fe40003fc6270 */
[----:B------:R-:W-:-:S05]  /*c0f0*/  IABS R247, c[0x0][0x17c] ;  /* 0x00005f0000f77a13 */ /* 0x000fca0000000000 */
[----:B------:R-:W-:Y:S02]  /*c100*/  @!P0 IMAD.IADD R140, R140, 0x1, -R247 ;  /* 0x000000018c8c8824 */ /* 0x000fe400078e0af7 */
[----:B------:R-:W2:Y:S04]  /*c110*/  LDL R247, [R1+0x1488] ;  /* 0x0014880001f77983 */ /* 0x000ea80000100800 */
[----:B------:R-:W-:Y:S01]  /*c120*/  @!P6 IMAD.MOV R129, RZ, RZ, -R129 ;  /* 0x000000ffff81e224 */ /* 0x000fe200078e0a81 */
[----:B--2---:R-:W-:Y:S02]  /*c130*/  ISETP.GE.AND P0, PT, R247, RZ, PT ;  /* 0x000000fff700720c */ /* 0x004fe40003f06270 */
[----:B------:R-:W-:-:S05]  /*c140*/  IABS R247, c[0x0][0x17c] ;  /* 0x00005f0000f77a13 */ /* 0x000fca0000000000 */
[--C-:B------:R-:W-:Y:S01]  /*c150*/  @!P4 IMAD.IADD R142, R142, 0x1, -R247.reuse ;  /* 0x000000018e8ec824 */ /* 0x100fe200078e0af7 */
[----:B------:R-:W-:Y:S01]  /*c160*/  ISETP.GE.AND P4, PT, R246, RZ, PT ;  /* 0x000000fff600720c */ /* 0x000fe20003f86270 */
[--C-:B------:R-:W-:Y:S01]  /*c170*/  @!P5 IMAD.IADD R144, R144, 0x1, -R247.reuse ;  /* 0x000000019090d824 */ /* 0x100fe200078e0af7 */
[----:B---3--:R-:W-:Y:S01]  /*c180*/  ISETP.GE.AND P5, PT, R9, RZ, PT ;  /* 0x000000ff0900720c */ /* 0x008fe20003fa6270 */
[--C-:B------:R-:W-:Y:S01]  /*c190*/  @!P2 IMAD.IADD R146, R146, 0x1, -R247.reuse ;  /* 0x000000019292a824 */ /* 0x100fe200078e0af7 */
[----:B----4-:R-:W-:Y:S01]  /*c1a0*/  ISETP.GE.AND P2, PT, R252, RZ, PT ;  /* 0x000000fffc00720c */ /* 0x010fe20003f46270 */
[--C-:B------:R-:W-:Y:S02]  /*c1b0*/  @!P1 IMAD.IADD R148, R148, 0x1, -R247.reuse ;  /* 0x0000000194949824 */ /* 0x100fe400078e0af7 */
[----:B------:R-:W-:Y:S01]  /*c1c0*/  @!P3 IMAD.IADD R150, R150, 0x1, -R247 ;  /* 0x000000019696b824 */ /* 0x000fe200078e0af7 */
[----:B------:R-:W-:Y:S01]  /*c1d0*/  ISETP.GE.AND P1, PT, R248, RZ, PT ;  /* 0x000000fff800720c */ /* 0x000fe20003f26270 */
[----:B------:R-:W-:Y:S01]  /*c1e0*/  @!P0 IMAD.MOV R130, RZ, RZ, -R130 ;  /* 0x000000ffff828224 */ /* 0x000fe200078e0a82 */
[C---:B------:R-:W-:Y:S01]  /*c1f0*/  ISETP.GT.U32.AND P0, PT, R247.reuse, R142, PT ;  /* 0x0000008ef700720c */ /* 0x040fe20003f04070 */
[----:B------:R-:W2:Y:S02]  /*c200*/  LDL R246, [R1+0x13c8] ;  /* 0x0013c80001f67983 */ /* 0x000ea40000100800 */
[----:B------:R-:W-:Y:S01]  /*c210*/  @!P4 IMAD.MOV R132, RZ, RZ, -R132 ;  /* 0x000000ffff84c224 */ /* 0x000fe200078e0a84 */
[C---:B------:R-:W-:Y:S01]  /*c220*/  ISETP.GT.U32.AND P4, PT, R247.reuse, R144, PT ;  /* 0x00000090f700720c */ /* 0x040fe20003f84070 */
[----:B------:R-:W-:Y:S01]  /*c230*/  @!P5 IMAD.MOV R134, RZ, RZ, -R134 ;  /* 0x000000ffff86d224 */ /* 0x000fe200078e0a86 */
[C---:B------:R-:W-:Y:S01]  /*c240*/  ISETP.GT.U32.AND P5, PT, R247.reuse, R146, PT ;  /* 0x00000092f700720c */ /* 0x040fe20003fa4070 */
[----:B------:R-:W-:Y:S01]  /*c250*/  @!P2 IMAD.MOV R136, RZ, RZ, -R136 ;  /* 0x000000ffff88a224 */ /* 0x000fe200078e0a88 */
[C---:B------:R-:W-:Y:S01]  /*c260*/  ISETP.GT.U32.AND P2, PT, R247.reuse, R148, PT ;  /* 0x00000094f700720c */ /* 0x040fe20003f44070 */
[----:B------:R-:W3:Y:S01]  /*c270*/  LDL R248, [R1+0x1398] ;  /* 0x0013980001f87983 */ /* 0x000ee20000100800 */
[----:B------:R-:W-:-:S02]  /*c280*/  ISETP.GT.U32.AND P3, PT, R247, R140, PT ;  /* 0x0000008cf700720c */ /* 0x000fc40003f64070 */
[C---:B------:R-:W-:Y:S01]  /*c290*/  ISETP.GT.U32.AND P6, PT, R247.reuse, R150, PT ;  /* 0x00000096f700720c */ /* 0x040fe20003fc4070 */
[----:B------:R-:W-:Y:S01]  /*c2a0*/  @!P1 IMAD.MOV R138, RZ, RZ, -R138 ;  /* 0x000000ffff8a9224 */ /* 0x000fe200078e0a8a */
[C---:B------:R-:W-:Y:S01]  /*c2b0*/  ISETP.GT.U32.AND P1, PT, R247.reuse, R152, PT ;  /* 0x00000098f700720c */ /* 0x040fe20003f24070 */
[--C-:B------:R-:W-:Y:S01]  /*c2c0*/  @!P0 IMAD.IADD R142, R142, 0x1, -R247.reuse ;  /* 0x000000018e8e8824 */ /* 0x100fe200078e0af7 */
[C---:B------:R-:W-:Y:S01]  /*c2d0*/  ISETP.GT.U32.AND P0, PT, R247.reuse, R154, PT ;  /* 0x0000009af700720c */ /* 0x040fe20003f04070 */
[--C-:B------:R-:W-:Y:S01]  /*c2e0*/  @!P4 IMAD.IADD R144, R144, 0x1, -R247.reuse ;  /* 0x000000019090c824 */ /* 0x100fe200078e0af7 */
[C---:B------:R-:W-:Y:S01]  /*c2f0*/  ISETP.GT.U32.AND P4, PT, R247.reuse, R156, PT ;  /* 0x0000009cf700720c */ /* 0x040fe20003f84070 */
[--C-:B------:R-:W-:Y:S01]  /*c300*/  @!P5 IMAD.IADD R146, R146, 0x1, -R247.reuse ;  /* 0x000000019292d824 */ /* 0x100fe200078e0af7 */
[C---:B------:R-:W-:Y:S01]  /*c310*/  ISETP.GT.U32.AND P5, PT, R247.reuse, R158, PT ;  /* 0x0000009ef700720c */ /* 0x040fe20003fa4070 */
[--C-:B------:R-:W-:Y:S01]  /*c320*/  @!P2 IMAD.IADD R148, R148, 0x1, -R247.reuse ;  /* 0x000000019494a824 */ /* 0x100fe200078e0af7 */
[----:B------:R-:W-:Y:S01]  /*c330*/  ISETP.GT.U32.AND P2, PT, R247, R160, PT ;  /* 0x000000a0f700720c */ /* 0x000fe20003f44070 */
[--C-:B------:R-:W-:Y:S01]  /*c340*/  @!P3 IMAD.IADD R140, R140, 0x1, -R247.reuse ;  /* 0x000000018c8cb824 */ /* 0x100fe200078e0af7 */
[----:B------:R-:W4:Y:S01]  /*c350*/  LDL R9, [R1+0x1394] ;  /* 0x0013940001097983 */ /* 0x000f220000100800 */
[----:B------:R-:W-:-:S03]  /*c360*/  @!P6 IMAD.IADD R150, R150, 0x1, -R247 ;  /* 0x000000019696e824 */ /* 0x000fc600078e0af7 */
[----:B------:R-:W2:Y:S04]  /*c370*/  LDL R247, [R1+0x13b4] ;  /* 0x0013b40001f77983 */ /* 0x000ea80000100800 */
[----:B------:R-:W3:Y:S01]  /*c380*/  LDL R252, [R1+0x1390] ;  /* 0x0013900001fc7983 */ /* 0x000ee20000100800 */
[----:B--2---:R-:W-:Y:S02]  /*c390*/  ISETP.GE.AND P6, PT, R247, RZ, PT ;  /* 0x000000fff700720c */ /* 0x004fe40003fc6270 */
[----:B------:R-:W-:-:S05]  /*c3a0*/  IABS R247, c[0x0][0x17c] ;  /* 0x00005f0000f77a13 */ /* 0x000fca0000000000 */
[--C-:B------:R-:W-:Y:S01]  /*c3b0*/  @!P1 IMAD.IADD R152, R152, 0x1, -R247.reuse ;  /* 0x0000000198989824 */ /* 0x100fe200078e0af7 */
[----:B------:R-:W-:Y:S01]  /*c3c0*/  ISETP.GT.U32.AND P1, PT, R247, R162, PT ;  /* 0x000000a2f700720c */ /* 0x000fe20003f24070 */
[----:B------:R-:W-:Y:S02]  /*c3d0*/  @!P0 IMAD.IADD R154, R154, 0x1, -R247 ;  /* 0x000000019a9a8824 */ /* 0x000fe400078e0af7 */
[----:B------:R-:W2:Y:S01]  /*c3e0*/  LDL R247, [R1+0x13ac] ;  /* 0x0013ac0001f77983 */ /* 0x000ea20000100800 */
[----:B------:R-:W-:Y:S01]  /*c3f0*/  ISETP.GE.AND P3, PT, R246, RZ, PT ;  /* 0x000000fff600720c */ /* 0x000fe20003f66270 */
[----:B------:R-:W-:Y:S01]  /*c400*/  @!P6 IMAD.MOV R142, RZ, RZ, -R142 ;  /* 0x000000ffff8ee224 */ /* 0x000fe200078e0a8e */
[----:B------:R-:W-:-:S11]  /*c410*/  IABS R246, R131 ;  /* 0x0000008300f67213 */ /* 0x000fd60000000000 */
[----:B------:R-:W-:Y:S01]  /*c420*/  @!P3 IMAD.MOV R140, RZ, RZ, -R140 ;  /* 0x000000ffff8cb224 */ /* 0x000fe200078e0a8c */
[----:B--2---:R-:W-:Y:S02]  /*c430*/  ISETP.GE.AND P0, PT, R247, RZ, PT ;  /* 0x000000fff700720c */ /* 0x004fe40003f06270 */
[----:B------:R-:W-:-:S05]  /*c440*/  IABS R247, c[0x0][0x17c] ;  /* 0x00005f0000f77a13 */ /* 0x000fca0000000000 */
        /* <DEDUP_REMOVED lines=8> */
[C---:B------:R-:W-:Y:S02]  /*c4d0*/  ISETP.GT.U32.AND P1, PT, R247.reuse, R152, PT ;  /* 0x00000098f700720c */ /* 0x040fe40003f24070 */
[----:B------:R-:W-:Y:S01]  /*c4e0*/  ISETP.GT.U32.AND P3, PT, R247, R154, PT ;  /* 0x0000009af700720c */ /* 0x000fe20003f64070 */
[----:B------:R-:W-:Y:S01]  /*c4f0*/  IMAD.HI.U32 R248, R249, R246, RZ ;  /* 0x000000f6f9f87227 */ /* 0x000fe200078e00ff */
[C---:B------:R-:W-:Y:S01]  /*c500*/  ISETP.GT.U32.AND P0, PT, R247.reuse, R156, PT ;  /* 0x0000009cf700720c */ /* 0x040fe20003f04070 */
[----:B------:R-:W2:Y:S02]  /*c510*/  LDL R9, [R1+0x1368] ;  /* 0x0013680001097983 */ /* 0x000ea40000100800 */
[----:B------:R-:W-:Y:S01]  /*c520*/  @!P4 IMAD.MOV R146, RZ, RZ, -R146 ;  /* 0x000000ffff92c224 */ /* 0x000fe200078e0a92 */
[C---:B------:R-:W-:Y:S01]  /*c530*/  ISETP.GT.U32.AND P4, PT, R247.reuse, R158, PT ;  /* 0x0000009ef700720c */ /* 0x040fe20003f84070 */
[----:B------:R-:W-:Y:S01]  /*c540*/  @!P5 IMAD.MOV R148, RZ, RZ, -R148 ;  /* 0x000000ffff94d224 */ /* 0x000fe200078e0a94 */
[----:B------:R-:W-:-:S02]  /*c550*/  ISETP.GT.U32.AND P5, PT, R247, R160, PT ;  /* 0x000000a0f700720c */ /* 0x000fc40003fa4070 */
[C---:B------:R-:W-:Y:S01]  /*c560*/  ISETP.GT.U32.AND P6, PT, R247.reuse, R162, PT ;  /* 0x000000a2f700720c */ /* 0x040fe20003fc4070 */
[----:B------:R-:W-:Y:S01]  /*c570*/  IMAD.MOV R248, RZ, RZ, -R248 ;  /* 0x000000fffff87224 */ /* 0x000fe200078e0af8 */
[----:B------:R-:W3:Y:S01]  /*c580*/  LDL R252, [R1+0x1364] ;  /* 0x0013640001fc7983 */ /* 0x000ee20000100800 */
        /* <DEDUP_REMOVED lines=14> */
[----:B------:R-:W4:Y:S04]  /*c670*/  LDL R248, [R1+0x136c] ;  /* 0x00136c0001f87983 */ /* 0x000f280000100800 */
[----:B------:R-:W2:Y:S02]  /*c680*/  LDL R247, [R1+0x138c] ;  /* 0x00138c0001f77983 */ /* 0x000ea40000100800 */
[----:B--2---:R-:W-:Y:S02]  /*c690*/  ISETP.GE.AND P6, PT, R247, RZ, PT ;  /* 0x000000fff700720c */ /* 0x004fe40003fc6270 */
[----:B------:R-:W-:-:S05]  /*c6a0*/  IABS R247, c[0x0][0x17c] ;  /* 0x00005f0000f77a13 */ /* 0x000fca0000000000 */
[----:B------:R-:W-:Y:S02]  /*c6b0*/  @!P2 IMAD.IADD R164, R164, 0x1, -R247 ;  /* 0x00000001a4a4a824 */ /* 0x000fe400078e0af7 */
[----:B------:R-:W2:Y:S02]  /*c6c0*/  LDL R247, [R1+0x1384] ;  /* 0x0013840001f77983 */ /* 0x000ea40000100800 */
[----:B--2---:R-:W-:Y:S02]  /*c6d0*/  ISETP.GE.AND P2, PT, R247, RZ, PT ;  /* 0x000000fff700720c */ /* 0x004fe40003f46270 */
[----:B------:R-:W-:-:S05]  /*c6e0*/  IABS R247, c[0x0][0x17c] ;  /* 0x00005f0000f77a13 */ /* 0x000fca0000000000 */
[----:B------:R-:W-:Y:S02]  /*c6f0*/  @!P1 IMAD.IADD R166, R166, 0x1, -R247 ;  /* 0x00000001a6a69824 */ /* 0x000fe400078e0af7 */
[----:B------:R-:W2:Y:S01]  /*c700*/  LDL R247, [R1+0x1370] ;  /* 0x0013700001f77983 */ /* 0x000ea20000100800 */
[----:B------:R-:W-:-:S03]  /*c710*/  @!P6 IMAD.MOV R152, RZ, RZ, -R152 ;  /* 0x000000ffff98e224 */ /* 0x000fc600078e0a98 */
[----:B------:R-:W-:Y:S01]  /*c720*/  @!P2 IMAD.MOV R154, RZ, RZ, -R154 ;  /* 0x000000ffff9aa224 */ /* 0x000fe200078e0a9a */
[----:B--2---:R-:W-:Y:S02]  /*c730*/  ISETP.GE.AND P1, PT, R247, RZ, PT ;  /* 0x000000fff700720c */ /* 0x004fe40003f26270 */
[----:B------:R-:W-:-:S05]  /*c740*/  IABS R247, c[0x0][0x17c] ;  /* 0x00005f0000f77a13 */ /* 0x000fca0000000000 */
[--C-:B------:R-:W-:Y:S01]  /*c750*/  @!P3 IMAD.IADD R168, R168, 0x1, -R247.reuse ;  /* 0x00000001a8a8b824 */ /* 0x100fe200078e0af7 */
[----:B----4-:R-:W-:Y:S01]  /*c760*/  ISETP.GE.AND P3, PT, R248, RZ, PT ;  /* 0x000000fff800720c */ /* 0x010fe20003f66270 */
[--C-:B------:R-:W-:Y:S01]  /*c770*/  @!P0 IMAD.IADD R170, R170, 0x1, -R247.reuse ;  /* 0x00000001aaaa8824 */ /* 0x100fe200078e0af7 */
[----:B------:R-:W-:Y:S01]  /*c780*/  ISETP.GE.AND P0, PT, R9, RZ, PT ;  /* 0x000000ff0900720c */ /* 0x000fe20003f06270 */
[----:B------:R-:W-:Y:S01]  /*c790*/  @!P4 IMAD.IADD R172, R172, 0x1, -R247 ;  /* 0x00000001acacc824 */ /* 0x000fe200078e0af7 */
[----:B---3--:R-:W-:Y:S01]  /*c7a0*/  ISETP.GE.AND P4, PT, R252, RZ, PT ;  /* 0x000000fffc00720c */ /* 0x008fe20003f86270 */
[----:B------:R-:W2:Y:S01]  /*c7b0*/  LDL R248, [R1+0x1348] ;  /* 0x0013480001f87983 */ /* 0x000ea20000100800 */
[----:B------:R-:W-:-:S03]  /*c7c0*/  IADD3 R9, R216, 0xfe, RZ ;  /* 0x000000fed8097810 */ /* 0x000fc60007ffe0ff */
[----:B------:R-:W3:Y:S04]  /*c7d0*/  LDL R252, [R1+0x1338] ;  /* 0x0013380001fc7983 */ /* 0x000ee80000100800 */
[----:B------:R-:W4:Y:S01]  /*c7e0*/  LDL.LU R216, [R1+0x15a8] ;  /* 0x0015a80001d87983 */ /* 0x000f220000300800 */
[----:B------:R-:W-:Y:S01]  /*c7f0*/  @!P5 IMAD.IADD R174, R174, 0x1, -R247 ;  /* 0x00000001aeaed824 */ /* 0x000fe200078e0af7 */
[C---:B------:R-:W-:Y:S01]  /*c800*/  ISETP.GT.U32.AND P5, PT, R247.reuse, R164, PT ;  /* 0x000000a4f700720c */ /* 0x040fe20003fa4070 */
[----:B------:R-:W-:Y:S01]  /*c810*/  @!P1 IMAD.MOV R156, RZ, RZ, -R156 ;  /* 0x000000ffff9c9224 */ /* 0x000fe200078e0a9c */
[C---:B------:R-:W-:Y:S01]  /*c820*/  ISETP.GT.U32.AND P2, PT, R247.reuse, R166, PT ;  /* 0x000000a6f700720c */ /* 0x040fe20003f44070 */
[----:B------:R-:W-:Y:S01]  /*c830*/  @!P3 IMAD.MOV R158, RZ, RZ, -R158 ;  /* 0x000000ffff9eb224 */ /* 0x000fe200078e0a9e */
[C---:B------:R-:W-:Y:S01]  /*c840*/  ISETP.GT.U32.AND P1, PT, R247.reuse, R168, PT ;  /* 0x000000a8f700720c */ /* 0x040fe20003f24070 */
[----:B------:R-:W-:Y:S01]  /*c850*/  @!P0 IMAD.MOV R160, RZ, RZ, -R160 ;  /* 0x000000ffffa08224 */ /* 0x000fe200078e0aa0 */
[----:B------:R-:W-:-:S02]  /*c860*/  ISETP.GT.U32.AND P3, PT, R247, R170, PT ;  /* 0x000000aaf700720c */ /* 0x000fc40003f64070 */
[C---:B------:R-:W-:Y:S02]  /*c870*/  ISETP.GT.U32.AND P0, PT, R247.reuse, R172, PT ;  /* 0x000000acf700720c */ /* 0x040fe40003f04070 */
[C---:B------:R-:W-:Y:S01]  /*c880*/  ISETP.GT.U32.AND P6, PT, R247.reuse, R174, PT ;  /* 0x000000aef700720c */ /* 0x040fe20003fc4070 */
[----:B------:R-:W-:Y:S01]  /*c890*/  @!P4 IMAD.MOV R162, RZ, RZ, -R162 ;  /* 0x000000ffffa2c224 */ /* 0x000fe200078e0aa2 */
[C---:B------:R-:W-:Y:S01]  /*c8a0*/  ISETP.GT.U32.AND P4, PT, R247.reuse, R212, PT ;  /* 0x000000d4f700720c */ /* 0x040fe20003f84070 */
[--C-:B------:R-:W-:Y:S01]  /*c8b0*/  @!P5 IMAD.IADD R164, R164, 0x1, -R247.reuse ;  /* 0x00000001a4a4d824 */ /* 0x100fe200078e0af7 */
[----:B------:R1:W-:Y:S01]  /*c8c0*/  STL [R1+0x11ac], R9 ;  /* 0x0011ac0901007387 */ /* 0x0003e20000100800 */
        /* <DEDUP_REMOVED lines=9> */
[----:B----4-:R-:W-:-:S02]  /*c960*/  ISETP.GT.U32.AND P3, PT, R247, R216, PT ;  /* 0x000000d8f700720c */ /* 0x010fc40003f64070 */
[----:B------:R-:W4:Y:S02]  /*c970*/  LDL R247, [R1+0x1360] ;  /* 0x0013600001f77983 */ /* 0x000f240000100800 */
[----:B----4-:R-:W-:Y:S02]  /*c980*/  ISETP.GE.AND P6, PT, R247, RZ, PT ;  /* 0x000000fff700720c */ /* 0x010fe40003fc6270 */
[----:B------:R-:W-:-:S05]  /*c990*/  IABS R247, c[0x0][0x17c] ;  /* 0x00005f0000f77a13 */ /* 0x000fca0000000000 */
[--C-:B------:R-:W-:Y:S02]  /*c9a0*/  @!P4 IMAD.IADD R212, R212, 0x1, -R247.reuse ;  /* 0x00000001d4d4c824 */ /* 0x100fe400078e0af7 */
[----:B------:R-:W-:Y:S02]  /*c9b0*/  @!P5 IMAD.IADD R213, R213, 0x1, -R247 ;  /* 0x00000001d5d5d824 */ /* 0x000fe400078e0af7 */
[----:B------:R-:W4:Y:S02]  /*c9c0*/  LDL R247, [R1+0x1344] ;  /* 0x0013440001f77983 */ /* 0x000f240000100800 */
[----:B----4-:R-:W-:Y:S02]  /*c9d0*/  ISETP.GE.AND P5, PT, R247, RZ, PT ;  /* 0x000000fff700720c */ /* 0x010fe40003fa6270 */
[----:B------:R-:W-:-:S05]  /*c9e0*/  IABS R247, c[0x0][0x17c] ;  /* 0x00005f0000f77a13 */ /* 0x000fca0000000000 */
[----:B------:R-:W-:Y:S02]  /*c9f0*/  @!P2 IMAD.IADD R214, R214, 0x1, -R247 ;  /* 0x00000001d6d6a824 */ /* 0x000fe400078e0af7 */
[----:B------:R-:W4:Y:S02]  /*ca00*/  LDL R247, [R1+0x1340] ;  /* 0x0013400001f77983 */ /* 0x000f240000100800 */
[----:B----4-:R-:W-:Y:S02]  /*ca10*/  ISETP.GE.AND P2, PT, R247, RZ, PT ;  /* 0x000000fff700720c */ /* 0x010fe40003f46270 */
[----:B------:R-:W-:-:S05]  /*ca20*/  IABS R247, c[0x0][0x17c] ;  /* 0x00005f0000f77a13 */ /* 0x000fca0000000000 */
[----:B------:R-:W-:Y:S02]  /*ca30*/  @!P1 IMAD.IADD R215, R215, 0x1, -R247 ;  /* 0x00000001d7d79824 */ /* 0x000fe400078e0af7 */
[----:B------:R-:W4:Y:S01]  /*ca40*/  LDL R247, [R1+0x133c] ;  /* 0x00133c0001f77983 */ /* 0x000f220000100800 */
[----:B--2---:R-:W-:Y:S01]  /*ca50*/  ISETP.GE.AND P4, PT, R248, RZ, PT ;  /* 0x000000fff800720c */ /* 0x004fe20003f86270 */
[----:B------:R-:W-:Y:S02]  /*ca60*/  @!P5 IMAD.MOV R168, RZ, RZ, -R168 ;  /* 0x000000ffffa8d224 */ /* 0x000fe400078e0aa8 */
[----:B------:R-:W-:Y:S01]  /*ca70*/  @!P2 IMAD.MOV R170, RZ, RZ, -R170 ;  /* 0x000000ffffaaa224 */ /* 0x000fe200078e0aaa */
[----:B------:R-:W2:Y:S01]  /*ca80*/  LDL R248, [R1+0x1320] ;  /* 0x0013200001f87983 */ /* 0x000ea20000100800 */
[----:B------:R-:W-:-:S08]  /*ca90*/  @!P6 IMAD.MOV R164, RZ, RZ, -R164 ;  /* 0x000000ffffa4e224 */ /* 0x000fd000078e0aa4 */
[----:B------:R-:W-:Y:S01]  /*caa0*/  @!P4 IMAD.MOV R166, RZ, RZ, -R166 ;  /* 0x000000ffffa6c224 */ /* 0x000fe200078e0aa6 */
[----:B----4-:R-:W-:Y:S02]  /*cab0*/  ISETP.GE.AND P1, PT, R247, RZ, PT ;  /* 0x000000fff700720c */ /* 0x010fe40003f26270 */
[----:B------:R-:W-:-:S05]  /*cac0*/  IABS R247, c[0x0][0x17c] ;  /* 0x00005f0000f77a13 */ /* 0x000fca0000000000 */
[--C-:B------:R-:W-:Y:S02]  /*cad0*/  @!P3 IMAD.IADD R216, R216, 0x1, -R247.reuse ;  /* 0x00000001d8d8b824 */ /* 0x100fe400078e0af7 */
[----:B------:R-:W-:Y:S01]  /*cae0*/  @!P0 IMAD.IADD R217, R217, 0x1, -R247 ;  /* 0x00000001d9d98824 */ /* 0x000fe200078e0af7 */
[----:B---3--:R-:W-:Y:S02]  /*caf0*/  ISETP.GE.AND P3, PT, R252, RZ, PT ;  /* 0x000000fffc00720c */ /* 0x008fe40003f66270 */
[C---:B------:R-:W-:Y:S01]  /*cb00*/  ISETP.GT.U32.AND P4, PT, R247.reuse, R213, PT ;  /* 0x000000d5f700720c */ /* 0x040fe20003f84070 */
[----:B------:R-:W-:Y:S01]  /*cb10*/  @!P1 IMAD.MOV R172, RZ, RZ, -R172 ;  /* 0x000000ffffac9224 */ /* 0x000fe200078e0aac */
[C---:B------:R-:W-:Y:S01]  /*cb20*/  ISETP.GT.U32.AND P5, PT, R247.reuse, R214, PT ;  /* 0x000000d6f700720c */ /* 0x040fe20003fa4070 */
[----:B------:R-:W3:Y:S01]  /*cb30*/  LDL R252, [R1+0x12f8] ;  /* 0x0012f80001fc7983 */ /* 0x000ee20000100800 */
[C---:B------:R-:W-:Y:S02]  /*cb40*/  ISETP.GT.U32.AND P2, PT, R247.reuse, R215, PT ;  /* 0x000000d7f700720c */ /* 0x040fe40003f44070 */
[----:B------:R-:W-:-:S02]  /*cb50*/  ISETP.GT.U32.AND P1, PT, R247, R216, PT ;  /* 0x000000d8f700720c */ /* 0x000fc40003f24070 */
[C---:B------:R-:W-:Y:S02]  /*cb60*/  ISETP.GT.U32.AND P0, PT, R247.reuse, R212, PT ;  /* 0x000000d4f700720c */ /* 0x040fe40003f04070 */
[C---:B------:R-:W-:Y:S01]  /*cb70*/  ISETP.GT.U32.AND P6, PT, R247.reuse, R217, PT ;  /* 0x000000d9f700720c */ /* 0x040fe20003fc4070 */
[----:B------:R-:W-:Y:S01]  /*cb80*/  @!P3 IMAD.MOV R174, RZ, RZ, -R174 ;  /* 0x000000ffffaeb224 */ /* 0x000fe200078e0aae */
[----:B------:R-:W-:Y:S01]  /*cb90*/  ISETP.GT.U32.AND P3, PT, R247, R218, PT ;  /* 0x000000daf700720c */ /* 0x000fe20003f64070 */
[--C-:B------:R-:W-:Y:S01]  /*cba0*/  @!P4 IMAD.IADD R213, R213, 0x1, -R247.reuse ;  /* 0x00000001d5d5c824 */ /* 0x100fe200078e0af7 */
[C---:B------:R-:W-:Y:S01]  /*cbb0*/  ISETP.GT.U32.AND P4, PT, R247.reuse, R219, PT ;  /* 0x000000dbf700720c */ /* 0x040fe20003f84070 */
[--C-:B------:R-:W-:Y:S01]  /*cbc0*/  @!P5 IMAD.IADD R214, R214, 0x1, -R247.reuse ;  /* 0x00000001d6d6d824 */ /* 0x100fe200078e0af7 */
[----:B------:R-:W-:Y:S01]  /*cbd0*/  ISETP.GT.U32.AND P5, PT, R247, R220, PT ;  /* 0x000000dcf700720c */ /* 0x000fe20003fa4070 */
[--C-:B------:R-:W-:Y:S01]  /*cbe0*/  @!P2 IMAD.IADD R215, R215, 0x1, -R247.reuse ;  /* 0x00000001d7d7a824 */ /* 0x100fe200078e0af7 */
[C---:B------:R-:W-:Y:S01]  /*cbf0*/  ISETP.GT.U32.AND P2, PT, R247.reuse, R221, PT ;  /* 0x000000ddf700720c */ /* 0x040fe20003f44070 */
[--C-:B------:R-:W-:Y:S01]  /*cc00*/  @!P1 IMAD.IADD R216, R216, 0x1, -R247.reuse ;  /* 0x00000001d8d89824 */ /* 0x100fe200078e0af7 */
[----:B------:R-:W-:Y:S01]  /*cc10*/  ISETP.GT.U32.AND P1, PT, R247, R222, PT ;  /* 0x000000def700720c */ /* 0x000fe20003f24070 */
[----:B------:R-:W-:-:S02]  /*cc20*/  @!P0 IMAD.IADD R212, R212, 0x1, -R247 ;  /* 0x00000001d4d48824 */ /* 0x000fc400078e0af7 */
[----:B------:R-:W-:Y:S02]  /*cc30*/  @!P6 IMAD.IADD R217, R217, 0x1, -R247 ;  /* 0x00000001d9d9e824 */ /* 0x000fe400078e0af7 */
[----:B------:R-:W4:Y:S02]  /*cc40*/  LDL R247, [R1+0x131c] ;  /* 0x00131c0001f77983 */ /* 0x000f240000100800 */
[----:B----4-:R-:W-:Y:S02]  /*cc50*/  ISETP.GE.AND P6, PT, R247, RZ, PT ;  /* 0x000000fff700720c */ /* 0x010fe40003fc6270 */
[----:B------:R-:W-:-:S05]  /*cc60*/  IABS R247, c[0x0][0x17c] ;  /* 0x00005f0000f77a13 */ /* 0x000fca0000000000 */
[--C-:B------:R-:W-:Y:S01]  /*cc70*/  @!P3 IMAD.IADD R218, R218, 0x1, -R247.reuse ;  /* 0x00000001dadab824 */ /* 0x100fe200078e0af7 */
[----:B------:R-:W-:Y:S01]  /*cc80*/  ISETP.GT.U32.AND P3, PT, R247, R223, PT ;  /* 0x000000dff700720c */ /* 0x000fe20003f64070 */
        /* <DEDUP_REMOVED lines=13> */
[----:B------:R-:W-:Y:S01]  /*cd60*/  IABS R248, R9 ;  /* 0x0000000900f87213 */ /* 0x000fe20000000000 */
[----:B------:R-:W-:-:S08]  /*cd70*/  @!P6 IMAD.MOV R213, RZ, RZ, -R213 ;  /* 0x000000ffffd5e224 */ /* 0x000fd000078e0ad5 */
[----:B------:R-:W-:Y:S02]  /*cd80*/  @!P0 IMAD.MOV R212, RZ, RZ, -R212 ;  /* 0x000000ffffd48224 */ /* 0x000fe400078e0ad4 */
[----:B------:R-:W-:-:S04]  /*cd90*/  IMAD.HI.U32 R249, R249, R248, RZ ;  /* 0x000000f8f9f97227 */ /* 0x000fc800078e00ff */
[----:B------:R-:W-:Y:S01]  /*cda0*/  IMAD.MOV R249, RZ, RZ, -R249 ;  /* 0x000000fffff97224 */ /* 0x000fe200078e0af9 */
        /* <DEDUP_REMOVED lines=8> */
[C---:B------:R-:W-:Y:S01]  /*ce30*/  IMAD R248, R247.reuse, R249, R248 ;  /* 0x000000f9f7f87224 */ /* 0x040fe200078e02f8 */
[C---:B------:R-:W-:Y:S01]  /*ce40*/  ISETP.GT.U32.AND P4, PT, R247.reuse, R220, PT ;  /* 0x000000dcf700720c */ /* 0x040fe20003f84070 */
[----:B------:R-:W2:Y:S01]  /*ce50*/  LDL R249, [R1+0x12d4] ;  /* 0x0012d40001f97983 */ /* 0x000ea20000100800 */
[----:B------:R-:W-:-:S02]  /*ce60*/  ISETP.GT.U32.AND P5, PT, R247, R221, PT ;  /* 0x000000ddf700720c */ /* 0x000fc40003fa4070 */
[C---:B------:R-:W-:Y:S01]  /*ce70*/  ISETP.GT.U32.AND P2, PT, R247.reuse, R222, PT ;  /* 0x000000def700720c */ /* 0x040fe20003f44070 */
[----:B------:R-:W3:Y:S01]  /*ce80*/  LDL R252, [R1+0x12cc] ;  /* 0x0012cc0001fc7983 */ /* 0x000ee20000100800 */
[C---:B------:R-:W-:Y:S01]  /*ce90*/  ISETP.GT.U32.AND P6, PT, R247.reuse, R223, PT ;  /* 0x000000dff700720c */ /* 0x040fe20003fc4070 */
[----:B------:R-:W-:Y:S01]  /*cea0*/  @!P1 IMAD.MOV R217, RZ, RZ, -R217 ;  /* 0x000000ffffd99224 */ /* 0x000fe200078e0ad9 */
[C---:B------:R-:W-:Y:S01]  /*ceb0*/  ISETP.GT.U32.AND P1, PT, R247.reuse, R224, PT ;  /* 0x000000e0f700720c */ /* 0x040fe20003f24070 */
[--C-:B------:R-:W-:Y:S01]  /*cec0*/  @!P0 IMAD.IADD R218, R218, 0x1, -R247.reuse ;  /* 0x00000001dada8824 */ /* 0x100fe200078e0af7 */
        /* <DEDUP_REMOVED lines=23> */
[----:B------:R-:W-:Y:S02]  /*d040*/  @!P1 IMAD.MOV R219, RZ, RZ, -R219 ;  /* 0x000000ffffdb9224 */ /* 0x000fe400078e0adb */
[----:B------:R-:W-:Y:S02]  /*d050*/  @!P6 IMAD.MOV R218, RZ, RZ, -R218 ;  /* 0x000000ffffdae224 */ /* 0x000fe400078e0ada */
[----:B------:R-:W-:Y:S01]  /*d060*/  @!P0 IMAD.MOV R220, RZ, RZ, -R220 ;  /* 0x000000ffffdc8224 */ /* 0x000fe200078e0adc */
[----:B----4-:R-:W-:Y:S02]  /*d070*/  ISETP.GE.AND P3, PT, R247, RZ, PT ;  /* 0x000000fff700720c */ /* 0x010fe40003f66270 */
[----:B------:R-:W-:-:S05]  /*d080*/  IABS R247, c[0x0][0x17c] ;  /* 0x00005f0000f77a13 */ /* 0x000fca0000000000 */
[--C-:B------:R-:W-:Y:S01]  /*d090*/  @!P4 IMAD.IADD R227, R227, 0x1, -R247.reuse ;  /* 0x00000001e3e3c824 */ /* 0x100fe200078e0af7 */
[----:B--2---:R-:W-:Y:S01]  /*d0a0*/  ISETP.GE.AND P4, PT, R249, RZ, PT ;  /* 0x000000fff900720c */ /* 0x004fe20003f86270 */
[--C-:B------:R-:W-:Y:S02]  /*d0b0*/  @!P5 IMAD.IADD R228, R228, 0x1, -R247.reuse ;  /* 0x00000001e4e4d824 */ /* 0x100fe400078e0af7 */
[----:B------:R-:W-:Y:S01]  /*d0c0*/  @!P2 IMAD.IADD R229, R229, 0x1, -R247 ;  /* 0x00000001e5e5a824 */ /* 0x000fe200078e0af7 */
[----:B---3--:R-:W-:Y:S01]  /*d0d0*/  ISETP.GE.AND P5, PT, R252, RZ, PT ;  /* 0x000000fffc00720c */ /* 0x008fe20003fa6270 */
[----:B------:R-:W-:Y:S01]  /*d0e0*/  @!P3 IMAD.MOV R221, RZ, RZ, -R221 ;  /* 0x000000ffffddb224 */ /* 0x000fe200078e0add */
[C---:B------:R-:W-:Y:S01]  /*d0f0*/  ISETP.GT.U32.AND P2, PT, R247.reuse, R224, PT ;  /* 0x000000e0f700720c */ /* 0x040fe20003f44070 */
[----:B------:R-:W2:Y:S01]  /*d100*/  LDL R249, [R1+0x12a0] ;  /* 0x0012a00001f97983 */ /* 0x000ea20000100800 */
[C---:B------:R-:W-:Y:S02]  /*d110*/  ISETP.GT.U32.AND P1, PT, R247.reuse, R225, PT ;  /* 0x000000e1f700720c */ /* 0x040fe40003f24070 */
[----:B------:R-:W-:-:S02]  /*d120*/  ISETP.GT.U32.AND P0, PT, R247, R226, PT ;  /* 0x000000e2f700720c */ /* 0x000fc40003f04070 */
[C---:B------:R-:W-:Y:S01]  /*d130*/  ISETP.GT.U32.AND P3, PT, R247.reuse, R227, PT ;  /* 0x000000e3f700720c */ /* 0x040fe20003f64070 */
[----:B------:R-:W-:Y:S01]  /*d140*/  @!P4 IMAD.MOV R222, RZ, RZ, -R222 ;  /* 0x000000ffffdec224 */ /* 0x000fe200078e0ade */
[C---:B------:R-:W-:Y:S02]  /*d150*/  ISETP.GT.U32.AND P4, PT, R247.reuse, R228, PT ;  /* 0x000000e4f700720c */ /* 0x040fe40003f84070 */
        /* <DEDUP_REMOVED lines=14> */
[----:B------:R-:W3:Y:S02]  /*d240*/  LDL R247, [R1+0x12c8] ;  /* 0x0012c80001f77983 */ /* 0x000ee40000100800 */
[----:B---3--:R-:W-:Y:S02]  /*d250*/  ISETP.GE.AND P6, PT, R247, RZ, PT ;  /* 0x000000fff700720c */ /* 0x008fe40003fc6270 */
[----:B------:R-:W-:-:S05]  /*d260*/  IABS R247, c[0x0][0x17c] ;  /* 0x00005f0000f77a13 */ /* 0x000fca0000000000 */
[----:B------:R-:W-:Y:S02]  /*d270*/  @!P5 IMAD.IADD R230, R230, 0x1, -R247 ;  /* 0x00000001e6e6d824 */ /* 0x000fe400078e0af7 */
        /* <DEDUP_REMOVED lines=12> */
[----:B------:R-:W3:Y:S01]  /*d340*/  LDL R247, [R1+0x12a4] ;  /* 0x0012a40001f77983 */ /* 0x000ee20000100800 */
[----:B------:R-:W-:Y:S02]  /*d350*/  @!P5 IMAD.MOV R225, RZ, RZ, -R225 ;  /* 0x000000ffffe1d224 */ /* 0x000fe400078e0ae1 */
[----:B------:R-:W-:Y:S02]  /*d360*/  @!P2 IMAD.MOV R226, RZ, RZ, -R226 ;  /* 0x000000ffffe2a224 */ /* 0x000fe400078e0ae2 */
[----:B------:R-:W-:Y:S02]  /*d370*/  @!P1 IMAD.MOV R227, RZ, RZ, -R227 ;  /* 0x000000ffffe39224 */ /* 0x000fe400078e0ae3 */
[----:B------:R-:W-:Y:S01]  /*d380*/  @!P6 IMAD.MOV R224, RZ, RZ, -R224 ;  /* 0x000000ffffe0e224 */ /* 0x000fe200078e0ae0 */
[----:B---3--:R-:W-:-:S02]  /*d390*/  ISETP.GE.AND P0, PT, R247, RZ, PT ;  /* 0x000000fff700720c */ /* 0x008fc40003f06270 */
[----:B------:R-:W-:-:S05]  /*d3a0*/  IABS R247, c[0x0][0x17c] ;  /* 0x00005f0000f77a13 */ /* 0x000fca0000000000 */
[--C-:B------:R-:W-:Y:S02]  /*d3b0*/  @!P3 IMAD.IADD R234, R234, 0x1, -R247.reuse ;  /* 0x00000001eaeab824 */ /* 0x100fe400078e0af7 */
[----:B------:R-:W-:Y:S01]  /*d3c0*/  @!P4 IMAD.IADD R235, R235, 0x1, -R247 ;  /* 0x00000001ebebc824 */ /* 0x000fe200078e0af7 */
[----:B--2---:R-:W-:Y:S02]  /*d3d0*/  ISETP.GE.AND P3, PT, R249, RZ, PT ;  /* 0x000000fff900720c */ /* 0x004fe40003f66270 */
[C---:B------:R-:W-:Y:S01]  /*d3e0*/  ISETP.GT.U32.AND P4, PT, R247.reuse, R230, PT ;  /* 0x000000e6f700720c */ /* 0x040fe20003f84070 */
[----:B------:R-:W-:Y:S01]  /*d3f0*/  @!P0 IMAD.MOV R228, RZ, RZ, -R228 ;  /* 0x000000ffffe48224 */ /* 0x000fe200078e0ae4 */
[C---:B------:R-:W-:Y:S01]  /*d400*/  ISETP.GT.U32.AND P5, PT, R247.reuse, R231, PT ;  /* 0x000000e7f700720c */ /* 0x040fe20003fa4070 */
[----:B------:R-:W2:Y:S01]  /*d410*/  LDL R249, [R1+0x126c] ;  /* 0x00126c0001f97983 */ /* 0x000ea20000100800 */
[C---:B------:R-:W-:Y:S02]  /*d420*/  ISETP.GT.U32.AND P2, PT, R247.reuse, R232, PT ;  /* 0x000000e8f700720c */ /* 0x040fe40003f44070 */
[----:B------:R-:W-:-:S02]  /*d430*/  ISETP.GT.U32.AND P1, PT, R247, R233, PT ;  /* 0x000000e9f700720c */ /* 0x000fc40003f24070 */
        /* <DEDUP_REMOVED lines=37> */
[----:B------:R-:W-:-:S04]  /*d690*/  IABS R247, c[0x0][0x17c] ;  /* 0x00005f0000f77a13 */ /* 0x000fc80000000000 */
[----:B------:R-:W-:Y:S01]  /*d6a0*/  ISETP.GT.U32.AND P3, PT, R247, R237, PT ;  /* 0x000000edf700720c */ /* 0x000fe20003f64070 */
[--C-:B------:R-:W-:Y:S01]  /*d6b0*/  @!P1 IMAD.IADD R240, R240, 0x1, -R247.reuse ;  /* 0x00000001f0f09824 */ /* 0x100fe200078e0af7 */
[----:B--2---:R-:W-:Y:S01]  /*d6c0*/  ISETP.GE.AND P1, PT, R249, RZ, PT ;  /* 0x000000fff900720c */ /* 0x004fe20003f26270 */
[----:B------:R-:W-:Y:S01]  /*d6d0*/  @!P0 IMAD.IADD R241, R241, 0x1, -R247 ;  /* 0x00000001f1f18824 */ /* 0x000fe200078e0af7 */
[C---:B------:R-:W-:Y:S01]  /*d6e0*/  ISETP.GT.U32.AND P0, PT, R247.reuse, R236, PT ;  /* 0x000000ecf700720c */ /* 0x040fe20003f04070 */
[----:B------:R-:W2:Y:S01]  /*d6f0*/  LDL R249, [R1+0x11fc] ;  /* 0x0011fc0001f97983 */ /* 0x000ea20000100800 */
[C---:B------:R-:W-:Y:S02]  /*d700*/  ISETP.GT.U32.AND P4, PT, R247.reuse, R238, PT ;  /* 0x000000eef700720c */ /* 0x040fe40003f84070 */
[C---:B------:R-:W-:Y:S01]  /*d710*/  ISETP.GT.U32.AND P5, PT, R247.reuse, R239, PT ;  /* 0x000000eff700720c */ /* 0x040fe20003fa4070 */
[----:B------:R-:W-:Y:S01]  /*d720*/  @!P2 IMAD.MOV R234, RZ, RZ, -R234 ;  /* 0x000000ffffeaa224 */ /* 0x000fe200078e0aea */
[----:B------:R-:W-:-:S02]  /*d730*/  ISETP.GT.U32.AND P6, PT, R247, R240, PT ;  /* 0x000000f0f700720c */ /* 0x000fc40003fc4070 */
[----:B------:R-:W-:Y:S01]  /*d740*/  ISETP.GT.U32.AND P2, PT, R247, R241, PT ;  /* 0x000000f1f700720c */ /* 0x000fe20003f44070 */
[----:B------:R-:W-:Y:S01]  /*d750*/  @!P3 IMAD.IADD R237, R237, 0x1, -R247 ;  /* 0x00000001ededb824 */ /* 0x000fe200078e0af7 */
[C---:B------:R-:W-:Y:S01]  /*d760*/  ISETP.GT.U32.AND P3, PT, R247.reuse, R244, PT ;  /* 0x000000f4f700720c */ /* 0x040fe20003f64070 */
[----:B------:R-:W-:Y:S01]  /*d770*/  @!P1 IMAD.MOV R235, RZ, RZ, -R235 ;  /* 0x000000ffffeb9224 */ /* 0x000fe200078e0aeb */
[C---:B------:R-:W-:Y:S01]  /*d780*/  ISETP.GT.U32.AND P1, PT, R247.reuse, R242, PT ;  /* 0x000000f2f700720c */ /* 0x040fe20003f24070 */
[--C-:B------:R-:W-:Y:S01]  /*d790*/  @!P0 IMAD.IADD R236, R236, 0x1, -R247.reuse ;  /* 0x00000001ecec8824 */ /* 0x100fe200078e0af7 */
[C---:B------:R-:W-:Y:S01]  /*d7a0*/  ISETP.GT.U32.AND P0, PT, R247.reuse, R243, PT ;  /* 0x000000f3f700720c */ /* 0x040fe20003f04070 */
[--C-:B------:R-:W-:Y:S01]  /*d7b0*/  @!P4 IMAD.IADD R238, R238, 0x1, -R247.reuse ;  /* 0x00000001eeeec824 */ /* 0x100fe200078e0af7 */
[----:B------:R-:W-:Y:S01]  /*d7c0*/  ISETP.GT.U32.AND P4, PT, R247, R245, PT ;  /* 0x000000f5f700720c */ /* 0x000fe20003f84070 */
[----:B------:R-:W-:Y:S02]  /*d7d0*/  @!P5 IMAD.IADD R239, R239, 0x1, -R247 ;  /* 0x00000001efefd824 */ /* 0x000fe400078e0af7 */
[----:B------:R-:W3:Y:S02]  /*d7e0*/  LDL R247, [R1+0x125c] ;  /* 0x00125c0001f77983 */ /* 0x000ee40000100800 */
[----:B---3--:R-:W-:-:S02]  /*d7f0*/  ISETP.GE.AND P5, PT, R247, RZ, PT ;  /* 0x000000fff700720c */ /* 0x008fc40003fa6270 */
        /* <DEDUP_REMOVED lines=22> */
[----:B------:R-:W-:Y:S02]  /*d960*/  @!P5 IMAD.MOV R236, RZ, RZ, -R236 ;  /* 0x000000ffffecd224 */ /* 0x000fe400078e0aec */
[----:B------:R-:W-:-:S02]  /*d970*/  @!P2 IMAD.MOV R238, RZ, RZ, -R238 ;  /* 0x000000ffffeea224 */ /* 0x000fc400078e0aee */
[----:B------:R-:W-:-:S05]  /*d980*/  IMAD.MOV.U32 R252, RZ, RZ, c[0x0][0x180] ;  /* 0x00006000fffc7624 */ /* 0x000fca00078e00ff */
[----:B------:R-:W-:Y:S02]  /*d990*/  IADD3 R252, R252, -0x1, RZ ;  /* 0xfffffffffcfc7810 */ /* 0x000fe40007ffe0ff */
[----:B---3--:R-:W-:Y:S02]  /*d9a0*/  ISETP.GE.AND P3, PT, R247, RZ, PT ;  /* 0x000000fff700720c */ /* 0x008fe40003f66270 */
[----:B------:R-:W-:-:S04]  /*d9b0*/  IABS R247, c[0x0][0x17c] ;  /* 0x00005f0000f77a13 */ /* 0x000fc80000000000 */
[----:B------:R-:W-:Y:S01]  /*d9c0*/  ISETP.GT.U32.AND P6, PT, R247, R244, PT ;  /* 0x000000f4f700720c */ /* 0x000fe20003fc4070 */
[----:B------:R-:W-:Y:S01]  /*d9d0*/  @!P4 IMAD.IADD R245, R245, 0x1, -R247 ;  /* 0x00000001f5f5c824 */ /* 0x000fe200078e0af7 */
[C---:B------:R-:W-:Y:S02]  /*d9e0*/  ISETP.GT.U32.AND P4, PT, R247.reuse, R242, PT ;  /* 0x000000f2f700720c */ /* 0x040fe40003f84070 */
[C---:B------:R-:W-:Y:S02]  /*d9f0*/  ISETP.GT.U32.AND P1, PT, R247.reuse, R246, PT ;  /* 0x000000f6f700720c */ /* 0x040fe40003f24070 */
[----:B------:R-:W-:Y:S01]  /*da00*/  ISETP.GT.U32.AND P0, PT, R247, R248, PT ;  /* 0x000000f8f700720c */ /* 0x000fe20003f04070 */
[----:B------:R-:W-:Y:S01]  /*da10*/  @!P3 IMAD.MOV R241, RZ, RZ, -R241 ;  /* 0x000000fffff1b224 */ /* 0x000fe200078e0af1 */
[----:B--2---:R-:W-:Y:S02]  /*da20*/  ISETP.GE.AND P3, PT, R249, RZ, PT ;  /* 0x000000fff900720c */ /* 0x004fe40003f66270 */
[----:B------:R-:W-:-:S02]  /*da30*/  ISETP.GT.U32.AND P5, PT, R247, R243, PT ;  /* 0x000000f3f700720c */ /* 0x000fc40003fa4070 */
[----:B------:R-:W-:Y:S01]  /*da40*/  ISETP.GT.U32.AND P2, PT, R247, R245, PT ;  /* 0x000000f5f700720c */ /* 0x000fe20003f44070 */
[--C-:B------:R-:W-:Y:S01]  /*da50*/  @!P6 IMAD.IADD R244, R244, 0x1, -R247.reuse ;  /* 0x00000001f4f4e824 */ /* 0x100fe200078e0af7 */
[----:B------:R-:W-:Y:S01]  /*da60*/  ISETP.GE.AND P6, PT, R251, RZ, PT ;  /* 0x000000fffb00720c */ /* 0x000fe20003fc6270 */
[--C-:B------:R-:W-:Y:S02]  /*da70*/  @!P4 IMAD.IADD R242, R242, 0x1, -R247.reuse ;  /* 0x00000001f2f2c824 */ /* 0x100fe400078e0af7 */
[--C-:B------:R-:W-:Y:S01]  /*da80*/  @!P1 IMAD.IADD R246, R246, 0x1, -R247.reuse ;  /* 0x00000001f6f69824 */ /* 0x100fe200078e0af7 */
[----:B------:R-:W-:Y:S01]  /*da90*/  ISETP.GE.AND P1, PT, R183, RZ, PT ;  /* 0x000000ffb700720c */ /* 0x000fe20003f26270 */
[--C-:B------:R-:W-:Y:S01]  /*daa0*/  @!P0 IMAD.IADD R248, R248, 0x1, -R247.reuse ;  /* 0x00000001f8f88824 */ /* 0x100fe200078e0af7 */
[----:B-1----:R-:W2:Y:S01]  /*dab0*/  LDL.LU R183, [R1+0x14] ;  /* 0x0000140001b77983 */ /* 0x002ea20000300800 */
[----:B------:R-:W-:Y:S01]  /*dac0*/  @!P3 IMAD.MOV R242, RZ, RZ, -R242 ;  /* 0x000000fffff2b224 */ /* 0x000fe200078e0af2 */
[----:B------:R-:W-:Y:S01]  /*dad0*/  ISETP.GT.U32.AND P0, PT, R247, R246, PT ;  /* 0x000000f6f700720c */ /* 0x000fe20003f04070 */
[--C-:B------:R-:W-:Y:S01]  /*dae0*/  @!P5 IMAD.IADD R243, R243, 0x1, -R247.reuse ;  /* 0x00000001f3f3d824 */ /* 0x100fe200078e0af7 */
[----:B------:R-:W-:Y:S01]  /*daf0*/  ISETP.GT.U32.AND P3, PT, R247, R248, PT ;  /* 0x000000f8f700720c */ /* 0x000fe20003f64070 */
[----:B------:R-:W-:-:S02]  /*db00*/  @!P2 IMAD.IADD R245, R245, 0x1, -R247 ;  /* 0x00000001f5f5a824 */ /* 0x000fc400078e0af7 */
[----:B------:R-:W-:Y:S02]  /*db10*/  IMAD.MOV.U32 R249, RZ, RZ, c[0x0][0x180] ;  /* 0x00006000fff97624 */ /* 0x000fe400078e00ff */
[----:B------:R-:W-:-:S03]  /*db20*/  IMAD.MOV.U32 R247, RZ, RZ, c[0x0][0x180] ;  /* 0x00006000fff77624 */ /* 0x000fc600078e00ff */
[----:B------:R-:W-:Y:S02]  /*db30*/  IADD3 R249, R249, -0x5, RZ ;  /* 0xfffffffbf9f97810 */ /* 0x000fe40007ffe0ff */
[----:B------:R-:W-:Y:S01]  /*db40*/  IADD3 R247, R247, -0x9, RZ ;  /* 0xfffffff7f7f77810 */ /* 0x000fe20007ffe0ff */
[----:B------:R-:W-:Y:S01]  /*db50*/  @!P6 IMAD.MOV R243, RZ, RZ, -R243 ;  /* 0x000000fffff3e224 */ /* 0x000fe200078e0af3 */
[----:B------:R-:W-:Y:S01]  /*db60*/  ISETP.GE.AND P6, PT, R131, RZ, PT ;  /* 0x000000ff8300720c */ /* 0x000fe20003fc6270 */
[----:B------:R-:W-:Y:S01]  /*db70*/  @!P1 IMAD.MOV R245, RZ, RZ, -R245 ;  /* 0x000000fffff59224 */ /* 0x000fe200078e0af5 */
[----:B------:R-:W-:Y:S01]  /*db80*/  ISETP.GE.U32.AND P5, PT, R249, 0x7fffffdc, PT ;  /* 0x7fffffdcf900780c */ /* 0x000fe20003fa6070 */
[----:B------:R-:W-:Y:S01]  /*db90*/  IMAD.MOV.U32 R249, RZ, RZ, R244 ;  /* 0x000000fffff97224 */ /* 0x000fe200078e00f4 */
[----:B------:R-:W-:Y:S01]  /*dba0*/  ISETP.GE.U32.AND P1, PT, R247, 0x7fffffd8, PT ;  /* 0x7fffffd8f700780c */ /* 0x000fe20003f26070 */
[----:B------:R-:W-:Y:S01]  /*dbb0*/  IMAD.MOV.U32 R244, RZ, RZ, c[0x0][0x180] ;  /* 0x00006000fff47624 */ /* 0x000fe200078e00ff */
[----:B------:R-:W-:-:S05]  /*dbc0*/  IABS R247, c[0x0][0x17c] ;  /* 0x00005f0000f77a13 */ /* 0x000fca0000000000 */
[----:B------:R-:W-:Y:S01]  /*dbd0*/  @!P0 IMAD.IADD R246, R246, 0x1, -R247 ;  /* 0x00000001f6f68824 */ /* 0x000fe200078e0af7 */
[C---:B------:R-:W-:Y:S02]  /*dbe0*/  IADD3 R247, R244.reuse, -0xd, RZ ;  /* 0xfffffff3f4f77810 */ /* 0x040fe40007ffe0ff */
[----:B------:R-:W-:Y:S01]  /*dbf0*/  IADD3 R244, R244, -0x11, RZ ;  /* 0xffffffeff4f47810 */ /* 0x000fe20007ffe0ff */
[----:B------:R-:W-:-:S03]  /*dc00*/  @!P6 IMAD.MOV R246, RZ, RZ, -R246 ;  /* 0x000000fffff6e224 */ /* 0x000fc600078e0af6 */
[----:B------:R-:W-:Y:S02]  /*dc10*/  ISETP.GE.U32.AND P6, PT, R244, 0x7fffffd0, PT ;  /* 0x7fffffd0f400780c */ /* 0x000fe40003fc6070 */
[----:B------:R-:W1:Y:S01]  /*dc20*/  S2R R244, SR_TID.X ;  /* 0x0000000000f47919 */ /* 0x000e620000002100 */
[----:B------:R-:W-:Y:S02]  /*dc30*/  ISETP.GE.AND P2, PT, R250, RZ, PT ;  /* 0x000000fffa00720c */ /* 0x000fe40003f46270 */
[----:B------:R-:W-:Y:S01]  /*dc40*/  ISETP.GE.U32.AND P0, PT, R247, 0x7fffffd4, PT ;  /* 0x7fffffd4f700780c */ /* 0x000fe20003f06070 */
[----:B------:R-:W3:Y:S01]  /*dc50*/  LDL.LU R250, [R1+0xc] ;  /* 0x00000c0001fa7983 */ /* 0x000ee20000300800 */
[----:B------:R-:W-:Y:S02]  /*dc60*/  IABS R247, c[0x0][0x17c] ;  /* 0x00005f0000f77a13 */ /* 0x000fe40000000000 */
[----:B------:R-:W-:Y:S01]  /*dc70*/  ISETP.GE.U32.AND P4, PT, R252, 0x7fffffe0, PT ;  /* 0x7fffffe0fc00780c */ /* 0x000fe20003f86070 */
[----:B------:R-:W4:Y:S06]  /*dc80*/  LDL.LU R251, [R1+0x8] ;  /* 0x0000080001fb7983 */ /* 0x000f2c0000300800 */
[----:B------:R-:W-:Y:S01]  /*dc90*/  @!P2 IMAD.MOV R249, RZ, RZ, -R249 ;  /* 0x000000fffff9a224 */ /* 0x000fe200078e0af9 */
[----:B------:R-:W-:Y:S01]  /*dca0*/  ISETP.GE.AND P2, PT, R9, RZ, PT ;  /* 0x000000ff0900720c */ /* 0x000fe20003f46270 */
[----:B------:R-:W-:Y:S01]  /*dcb0*/  @!P3 IMAD.IADD R248, R248, 0x1, -R247 ;  /* 0x00000001f8f8b824 */ /* 0x000fe200078e0af7 */
[----:B------:R-:W4:Y:S04]  /*dcc0*/  LDL.LU R252, [R1+0x4] ;  /* 0x0000040001fc7983 */ /* 0x000f280000300800 */
[----:B------:R-:W4:Y:S01]  /*dcd0*/  LDL.LU R131, [R1+0x15a4] ;  /* 0x0015a40001837983 */ /* 0x000f220000300800 */
[----:B-1----:R-:W-:-:S03]  /*dce0*/  LOP3.LUT R244, R244, 0x1f, RZ, 0xc0, !PT ;  /* 0x0000001ff4f47812 */ /* 0x002fc600078ec0ff */
[----:B------:R-:W4:Y:S02]  /*dcf0*/  LDL.LU R9, [R1+0x15a0] ;  /* 0x0015a00001097983 */ /* 0x000f240000300800 */
[----:B------:R-:W-:Y:S02]  /*dd00*/  IMAD R244, R244, c[0x0][0x18c], RZ ;  /* 0x00006300f4f47a24 */ /* 0x000fe400078e02ff */
[----:B------:R-:W-:-:S03]  /*dd10*/  @!P2 IMAD.MOV R248, RZ, RZ, -R248 ;  /* 0x000000fffff8a224 */ /* 0x000fc600078e0af8 */
[----:B------:R-:W-:-:S05]  /*dd20*/  LEA R244, P2, R244, c[0x0][0x168], 0x2 ;  /* 0x00005a00f4f47a11 */ /* 0x000fca00078410ff */
[----:B------:R1:W-:Y:S04]  /*dd30*/  STL [R1+0x1588], R244 ;  /* 0x001588f401007387 */ /* 0x0003e80000100800 */
[----:B-1----:R-:W4:Y:S01]  /*dd40*/  LDL.LU R244, [R1+0x10] ;  /* 0x0000100001f47983 */ /* 0x002f220000300800 */
[----:B------:R-:W-:Y:S02]  /*dd50*/  ISETP.NE.AND P3, PT, RZ, c[0x0][0x17c], PT ;  /* 0x00005f00ff007a0c */ /* 0x000fe40003f65270 */
[----:B------:R-:W-:-:S04]  /*dd60*/  LOP3.LUT R247, RZ, c[0x0][0x17c], RZ, 0x33, !PT ;  /* 0x00005f00fff77a12 */ /* 0x000fc800078e33ff */
[----:B--2---:R-:W-:-:S05]  /*dd70*/  SEL R183, R247, R183, !P3 ;  /* 0x000000b7f7b77207 */ /* 0x004fca0005800000 */
[----:B------:R1:W-:Y:S04]  /*dd80*/  STL [R1+0x20], R183 ;  /* 0x000020b701007387 */ /* 0x0003e80000100800 */
[----:B-1----:R-:W2:Y:S01]  /*dd90*/  LDL.LU R183, [R1+0x159c] ;  /* 0x00159c0001b77983 */ /* 0x002ea20000300800 */
[C---:B---3--:R-:W-:Y:S02]  /*dda0*/  SEL R250, R247.reuse, R250, !P3 ;  /* 0x000000faf7fa7207 */ /* 0x048fe40005800000 */
[C---:B----4-:R-:W-:Y:S02]  /*ddb0*/  SEL R251, R247.reuse, R251, !P3 ;  /* 0x000000fbf7fb7207 */ /* 0x050fe40005800000 */
[C---:B------:R-:W-:Y:S02]  /*ddc0*/  SEL R252, R247.reuse, R252, !P3 ;  /* 0x000000fcf7fc7207 */ /* 0x040fe40005800000 */
[----:B------:R-:W-:-:S05]  /*ddd0*/  SEL R244, R247, R244, !P3 ;  /* 0x000000f4f7f47207 */ /* 0x000fca0005800000 */
[----:B------:R1:W-:Y:S04]  /*dde0*/  STL [R1+0x158c], R244 ;  /* 0x00158cf401007387 */ /* 0x0003e80000100800 */
[----:B-1----:R-:W3:Y:S04]  /*ddf0*/  LDL.LU R244, [R1] ;  /* 0x0000000001f47983 */ /* 0x002ee80000300800 */
[----:B------:R1:W-:Y:S04]  /*de00*/  STL [R1+0x1c], R250 ;  /* 0x00001cfa01007387 */ /* 0x0003e80000100800 */
[----:B-1----:R-:W4:Y:S04]  /*de10*/  LDL.LU R250, [R1+0x1598] ;  /* 0x0015980001fa7983 */ /* 0x002f280000300800 */
[----:B------:R1:W-:Y:S04]  /*de20*/  STL [R1+0x18], R251 ;  /* 0x000018fb01007387 */ /* 0x0003e80000100800 */
[----:B-1----:R-:W2:Y:S04]  /*de30*/  LDL.LU R251, [R1+0x1594] ;  /* 0x0015940001fb7983 */ /* 0x002ea80000300800 */
[----:B------:R1:W-:Y:S04]  /*de40*/  STL [R1+0x14], R252 ;  /* 0x000014fc01007387 */ /* 0x0003e80000100800 */
[----:B-1----:R-:W2:Y:S01]  /*de50*/  LDL.LU R252, [R1+0x1590] ;  /* 0x0015900001fc7983 */ /* 0x002ea20000300800 */
[----:B------:R-:W-:-:S02]  /*de60*/  SEL R122, R247, R122, !P3 ;  /* 0x0000007af77a7207 */ /* 0x000fc40005800000 */
[C---:B------:R-:W-:Y:S02]  /*de70*/  SEL R123, R247.reuse, R123, !P3 ;  /* 0x0000007bf77b7207 */ /* 0x040fe40005800000 */
[C---:B------:R-:W-:Y:S02]  /*de80*/  SEL R128, R247.reuse, R128, !P3 ;  /* 0x00000080f7807207 */ /* 0x040fe40005800000 */
[C---:B------:R-:W-:Y:S02]  /*de90*/  SEL R129, R247.reuse, R129, !P3 ;  /* 0x00000081f7817207 */ /* 0x040fe40005800000 */
[C---:B------:R-:W-:Y:S02]  /*dea0*/  SEL R58, R247.reuse, R58, !P3 ;  /* 0x0000003af73a7207 */ /* 0x040fe40005800000 */
[C---:B------:R-:W-:Y:S02]  /*deb0*/  SEL R212, R247.reuse, R212, !P3 ;  /* 0x000000d4f7d47207 */ /* 0x040fe40005800000 */
[----:B------:R-:W-:-:S02]  /*dec0*/  SEL R213, R247, R213, !P3 ;  /* 0x000000d5f7d57207 */ /* 0x000fc40005800000 */
[C---:B------:R-:W-:Y:S02]  /*ded0*/  SEL R56, R247.reuse, R56, !P3 ;  /* 0x00000038f7387207 */ /* 0x040fe40005800000 */
[C---:B------:R-:W-:Y:S02]  /*dee0*/  SEL R112, R247.reuse, R112, !P3 ;  /* 0x00000070f7707207 */ /* 0x040fe40005800000 */
[C---:B------:R-:W-:Y:S02]  /*def0*/  SEL R50, R247.reuse, R50, !P3 ;  /* 0x00000032f7327207 */ /* 0x040fe40005800000 */
[C---:B------:R-:W-:Y:S02]  /*df00*/  SEL R48, R247.reuse, R48, !P3 ;  /* 0x00000030f7307207 */ /* 0x040fe40005800000 */
[C---:B------:R-:W-:Y:S02]  /*df10*/  SEL R46, R247.reuse, R46, !P3 ;  /* 0x0000002ef72e7207 */ /* 0x040fe40005800000 */
[----:B---3--:R-:W-:-:S05]  /*df20*/  SEL R244, R247, R244, !P3 ;  /* 0x000000f4f7f47207 */ /* 0x008fca0005800000 */
[----:B------:R1:W-:Y:S01]  /*df30*/  STL [R1+0x10], R244 ;  /* 0x000010f401007387 */ /* 0x0003e20000100800 */
[C---:B----4-:R-:W-:Y:S02]  /*df40*/  SEL R250, R247.reuse, R250, !P3 ;  /* 0x000000faf7fa7207 */ /* 0x050fe40005800000 */
[C---:B--2---:R-:W-:Y:S02]  /*df50*/  SEL R251, R247.reuse, R251, !P3 ;  /* 0x000000fbf7fb7207 */ /* 0x044fe40005800000 */
[----:B-1----:R-:W-:-:S05]  /*df60*/  SEL R244, R247, R252, !P3 ;  /* 0x000000fcf7f47207 */ /* 0x002fca0005800000 */
[----:B------:R1:W-:Y:S04]  /*df70*/  STL [R1+0xc], R244 ;  /* 0x00000cf401007387 */ /* 0x0003e80000100800 */
[----:B------:R-:W-:Y:S04]  /*df80*/  STL [R1+0x8], R251 ;  /* 0x000008fb01007387 */ /* 0x000fe80000100800 */
[----:B------:R2:W-:Y:S01]  /*df90*/  STL [R1+0x4], R250 ;  /* 0x000004fa01007387 */ /* 0x0005e20000100800 */
[----:B-1----:R-:W-:-:S03]  /*dfa0*/  SEL R244, R247, R183, !P3 ;  /* 0x000000b7f7f47207 */ /* 0x002fc60005800000 */
[----:B------:R1:W-:Y:S01]  /*dfb0*/  STL.64 [R1+0x1548], R122 ;  /* 0x0015487a01007387 */ /* 0x0003e20000100a00 */
[----:B------:R-:W-:-:S03]  /*dfc0*/  SEL R183, R247, R13, !P3 ;  /* 0x0000000df7b77207 */ /* 0x000fc60005800000 */
[----:B------:R3:W-:Y:S01]  /*dfd0*/  STL.64 [R1+0x1550], R128 ;  /* 0x0015508001007387 */ /* 0x0007e20000100a00 */
[----:B--2---:R-:W-:-:S03]  /*dfe0*/  SEL R250, R247, R11, !P3 ;  /* 0x0000000bf7fa7207 */ /* 0x004fc60005800000 */
[----:B------:R2:W-:Y:S01]  /*dff0*/  STL.64 [R1+0x1558], R212 ;  /* 0x001558d401007387 */ /* 0x0005e20000100a00 */
[C---:B------:R-:W-:Y:S02]  /*e000*/  SEL R11, R247.reuse, R6, !P3 ;  /* 0x00000006f70b7207 */ /* 0x040fe40005800000 */
[C---:B------:R-:W-:Y:S01]  /*e010*/  SEL R13, R247.reuse, R5, !P3 ;  /* 0x00000005f70d7207 */ /* 0x040fe20005800000 */
[----:B-1----:R-:W-:Y:S01]  /*e020*/  IMAD.MOV.U32 R123, RZ, RZ, R56 ;  /* 0x000000ffff7b7224 */ /* 0x002fe200078e0038 */
[C---:B------:R-:W-:Y:S01]  /*e030*/  SEL R6, R247.reuse, R54, !P3 ;  /* 0x00000036f7067207 */ /* 0x040fe20005800000 */
[----:B---3--:R-:W-:Y:S02]  /*e040*/  IMAD.MOV.U32 R128, RZ, RZ, R58 ;  /* 0x000000ffff807224 */ /* 0x008fe400078e003a */
[----:B------:R-:W3:Y:S01]  /*e050*/  LDL.LU R58, [R1+0x20] ;  /* 0x00002000013a7983 */ /* 0x000ee20000300800 */
[----:B------:R-:W-:Y:S01]  /*e060*/  SEL R5, R247, R52, !P3 ;  /* 0x00000034f7057207 */ /* 0x000fe20005800000 */
[----:B--2---:R-:W-:-:S02]  /*e070*/  IMAD.MOV.U32 R212, RZ, RZ, R112 ;  /* 0x000000ffffd47224 */ /* 0x004fc400078e0070 */
[----:B------:R-:W2:Y:S01]  /*e080*/  LDL.LU R56, [R1+0x1c] ;  /* 0x00001c0001387983 */ /* 0x000ea20000300800 */
[----:B------:R-:W-:Y:S01]  /*e090*/  IMAD.MOV.U32 R112, RZ, RZ, R50 ;  /* 0x000000ffff707224 */ /* 0x000fe200078e0032 */
[C---:B------:R-:W-:Y:S02]  /*e0a0*/  SEL R252, R247.reuse, R9, !P3 ;  /* 0x00000009f7fc7207 */ /* 0x040fe40005800000 */
[----:B------:R-:W4:Y:S01]  /*e0b0*/  LDL.LU R54, [R1+0x18] ;  /* 0x0000180001367983 */ /* 0x000f220000300800 */
[----:B------:R-:W-:Y:S01]  /*e0c0*/  IMAD.MOV.U32 R213, RZ, RZ, R48 ;  /* 0x000000ffffd57224 */ /* 0x000fe200078e0030 */
[C---:B------:R-:W-:Y:S02]  /*e0d0*/  SEL R9, R247.reuse, R7, !P3 ;  /* 0x00000007f7097207 */ /* 0x040fe40005800000 */
[----:B------:R-:W4:Y:S01]  /*e0e0*/  LDL.LU R52, [R1+0x14] ;  /* 0x0000140001347983 */ /* 0x000f220000300800 */
[----:B------:R-:W-:Y:S01]  /*e0f0*/  IMAD.MOV.U32 R129, RZ, RZ, R46 ;  /* 0x000000ffff817224 */ /* 0x000fe200078e002e */
[----:B------:R-:W-:-:S02]  /*e100*/  SEL R7, R247, R44, !P3 ;  /* 0x0000002cf7077207 */ /* 0x000fc40005800000 */
[----:B------:R-:W4:Y:S04]  /*e110*/  LDL.LU R50, [R1+0x10] ;  /* 0x0000100001327983 */ /* 0x000f280000300800 */
[----:B------:R-:W4:Y:S04]  /*e120*/  LDL.LU R48, [R1+0xc] ;  /* 0x00000c0001307983 */ /* 0x000f280000300800 */
[----:B------:R-:W4:Y:S04]  /*e130*/  LDL.LU R46, [R1+0x8] ;  /* 0x00000800012e7983 */ /* 0x000f280000300800 */
[----:B------:R-:W4:Y:S01]  /*e140*/  LDL.LU R44, [R1+0x4] ;  /* 0x00000400012c7983 */ /* 0x000f220000300800 */
        /* <DEDUP_REMOVED lines=9> */
[C---:B------:R-:W-:Y:S01]  /*e1e0*/  SEL R219, R247.reuse, R219, !P3 ;  /* 0x000000dbf7db7207 */ /* 0x040fe20005800000 */
[----:B------:R1:W-:Y:S01]  /*e1f0*/  STL.64 [R1+0x1560], R214 ;  /* 0x001560d601007387 */ /* 0x0003e20000100a00 */
[C---:B------:R-:W-:Y:S02]  /*e200*/  SEL R0, R247.reuse, R100, !P3 ;  /* 0x00000064f7007207 */ /* 0x040fe40005800000 */
[C---:B------:R-:W-:Y:S02]  /*e210*/  SEL R220, R247.reuse, R220, !P3 ;  /* 0x000000dcf7dc7207 */ /* 0x040fe40005800000 */
[----:B------:R-:W-:-:S02]  /*e220*/  SEL R221, R247, R221, !P3 ;  /* 0x000000ddf7dd7207 */ /* 0x000fc40005800000 */
[C---:B------:R-:W-:Y:S01]  /*e230*/  SEL R100, R247.reuse, R106, !P3 ;  /* 0x0000006af7647207 */ /* 0x040fe20005800000 */
[----:B------:R-:W-:Y:S01]  /*e240*/  IMAD.MOV.U32 R106, RZ, RZ, R60 ;  /* 0x000000ffff6a7224 */ /* 0x000fe200078e003c */
[C---:B------:R-:W-:Y:S02]  /*e250*/  SEL R222, R247.reuse, R222, !P3 ;  /* 0x000000def7de7207 */ /* 0x040fe40005800000 */
[C---:B------:R-:W-:Y:S01]  /*e260*/  SEL R223, R247.reuse, R223, !P3 ;  /* 0x000000dff7df7207 */ /* 0x040fe20005800000 */
[----:B------:R-:W-:Y:S01]  /*e270*/  STL.64 [R1+0x1568], R216 ;  /* 0x001568d801007387 */ /* 0x000fe20000100a00 */
[C---:B-1----:R-:W-:Y:S02]  /*e280*/  SEL R215, R247.reuse, R246, !P3 ;  /* 0x000000f6f7d77207 */ /* 0x042fe40005800000 */
[----:B------:R-:W-:Y:S01]  /*e290*/  SEL R60, R247, R248, !P3 ;  /* 0x000000f8f73c7207 */ /* 0x000fe20005800000 */
[----:B------:R-:W-:Y:S04]  /*e2a0*/  STL.64 [R1+0x1570], R218 ;  /* 0x001570da01007387 */ /* 0x000fe80000100a00 */
[----:B------:R-:W-:Y:S04]  /*e2b0*/  STL.64 [R1+0x1578], R220 ;  /* 0x001578dc01007387 */ /* 0x000fe80000100a00 */
[----:B------:R-:W-:Y:S04]  /*e2c0*/  STL.64 [R1+0x1580], R222 ;  /* 0x001580de01007387 */ /* 0x000fe80000100a00 */
[----:B------:R-:W-:Y:S04]  /*e2d0*/  STL [R1+0x430], R215 ;  /* 0x000430d701007387 */ /* 0x000fe80000100800 */
[----:B------:R3:W-:Y:S02]  /*e2e0*/  STL [R1+0x434], R60 ;  /* 0x0004343c01007387 */ /* 0x0007e40000100800 */
[----:B---3--:R-:W-:-:S02]  /*e2f0*/  IMAD R60, R58, c[0x0][0x190], RZ ;  /* 0x000064003a3c7a24 */ /* 0x008fc400078e02ff */
[----:B--2---:R-:W-:Y:S02]  /*e300*/  IMAD R58, R56, c[0x0][0x190], RZ ;  /* 0x00006400383a7a24 */ /* 0x004fe400078e02ff */
[----:B----4-:R-:W-:Y:S02]  /*e310*/  IMAD R56, R54, c[0x0][0x190], RZ ;  /* 0x0000640036387a24 */ /* 0x010fe400078e02ff */
[----:B------:R-:W-:Y:S02]  /*e320*/  IMAD R54, R52, c[0x0][0x190], RZ ;  /* 0x0000640034367a24 */ /* 0x000fe400078e02ff */
[----:B------:R-:W-:Y:S02]  /*e330*/  IMAD R52, R50, c[0x0][0x190], RZ ;  /* 0x0000640032347a24 */ /* 0x000fe400078e02ff */
[----:B------:R-:W-:Y:S02]  /*e340*/  IMAD R50, R48, c[0x0][0x190], RZ ;  /* 0x0000640030327a24 */ /* 0x000fe400078e02ff */
[----:B------:R-:W-:-:S02]  /*e350*/  IMAD R48, R46, c[0x0][0x190], RZ ;  /* 0x000064002e307a24 */ /* 0x000fc400078e02ff */
[----:B------:R-:W-:Y:S02]  /*e360*/  IMAD R46, R44, c[0x0][0x190], RZ ;  /* 0x000064002c2e7a24 */ /* 0x000fe400078e02ff */
[----:B------:R-:W-:Y:S02]  /*e370*/  IMAD R44, R244, c[0x0][0x190], RZ ;  /* 0x00006400f42c7a24 */ /* 0x000fe400078e02ff */
[----:B------:R-:W2:Y:S01]  /*e380*/  LDL.LU R244, [R1+0x158c] ;  /* 0x00158c0001f47983 */ /* 0x000ea20000300800 */
[----:B------:R-:W-:-:S04]  /*e390*/  IMAD.MOV.U32 R122, RZ, RZ, R0 ;  /* 0x000000ffff7a7224 */ /* 0x000fc800078e0000 */
[----:B------:R-:W-:Y:S02]  /*e3a0*/  IMAD.MOV.U32 R216, RZ, RZ, R122 ;  /* 0x000000ffffd87224 */ /* 0x000fe400078e007a */
[----:B------:R-:W-:Y:S02]  /*e3b0*/  IMAD.MOV.U32 R122, RZ, RZ, R7 ;  /* 0x000000ffff7a7224 */ /* 0x000fe400078e0007 */
[----:B------:R-:W3:Y:S01]  /*e3c0*/  LDL.LU R7, [R1+0x58] ;  /* 0x0000580001077983 */ /* 0x000ee20000300800 */
[----:B------:R-:W-:Y:S02]  /*e3d0*/  IMAD.MOV.U32 R218, RZ, RZ, R123 ;  /* 0x000000ffffda7224 */ /* 0x000fe400078e007b */
[----:B------:R-:W-:Y:S02]  /*e3e0*/  IMAD.MOV.U32 R123, RZ, RZ, R5 ;  /* 0x000000ffff7b7224 */ /* 0x000fe400078e0005 */
[----:B------:R-:W4:Y:S01]  /*e3f0*/  LDL.LU R5, [R1+0x5c] ;  /* 0x00005c0001057983 */ /* 0x000f220000300800 */
[----:B------:R-:W-:-:S03]  /*e400*/  SEL R219, R247, R226, !P3 ;  /* 0x000000e2f7db7207 */ /* 0x000fc60005800000 */
[----:B------:R-:W1:Y:S01]  /*e410*/  S2R R0, SR_TID.X ;  /* 0x0000000000007919 */ /* 0x000e620000002100 */
[----:B--2---:R-:W-:-:S03]  /*e420*/  IMAD R226, R244, c[0x0][0x190], RZ ;  /* 0x00006400f4e27a24 */ /* 0x004fc600078e02ff */
[----:B------:R-:W2:Y:S01]  /*e430*/  LDL.LU R244, [R1+0x1588] ;  /* 0x0015880001f47983 */ /* 0x000ea20000300800 */
[----:B-1----:R-:W-:-:S05]  /*e440*/  LOP3.LUT R0, R0, 0x1f, RZ, 0xc0, !PT ;  /* 0x0000001f00007812 */ /* 0x002fca00078ec0ff */
[----:B------:R-:W-:Y:S02]  /*e450*/  IMAD R0, R0, c[0x0][0x18c], RZ ;  /* 0x0000630000007a24 */ /* 0x000fe400078e02ff */
[----:B---3--:R-:W-:Y:S01]  /*e460*/  IMAD R7, R7, c[0x0][0x184], RZ ;  /* 0x0000610007077a24 */ /* 0x008fe200078e02ff */
[----:B------:R-:W-:Y:S01]  /*e470*/  SEL R4, R247, R4, !P3 ;  /* 0x00000004f7047207 */ /* 0x000fe20005800000 */
[----:B------:R-:W-:Y:S01]  /*e480*/  IMAD.MOV.U32 R215, RZ, RZ, R6 ;  /* 0x000000ffffd77224 */ /* 0x000fe200078e0006 */
[----:B------:R-:W-:Y:S01]  /*e490*/  LEA.HI.X.SX32 R0, R0, c[0x0][0x16c], 0x2, P2 ;  /* 0x00005b0000007a11 */ /* 0x000fe200010f16ff */
[----:B------:R-:W-:Y:S01]  /*e4a0*/  IMAD.MOV.U32 R217, RZ, RZ, R129 ;  /* 0x000000ffffd97224 */ /* 0x000fe200078e0081 */
[----:B------:R-:W-:Y:S01]  /*e4b0*/  LEA R6, P2, R7, c[0x0][0x160], 0x2 ;  /* 0x0000580007067a11 */ /* 0x000fe200078410ff */
[----:B----4-:R-:W-:Y:S01]  /*e4c0*/  IMAD R5, R5, c[0x0][0x184], RZ ;  /* 0x0000610005057a24 */ /* 0x010fe200078e02ff */
[----:B------:R-:W-:Y:S01]  /*e4d0*/  SEL R2, R247, R2, !P3 ;  /* 0x00000002f7027207 */ /* 0x000fe20005800000 */
[----:B------:R-:W-:Y:S01]  /*e4e0*/  IMAD.MOV.U32 R129, RZ, RZ, R100 ;  /* 0x000000ffff817224 */ /* 0x000fe200078e0064 */
[----:B------:R-:W-:Y:S01]  /*e4f0*/  LEA.HI.X.SX32 R7, R7, c[0x0][0x164], 0x2, P2 ;  /* 0x0000590007077a11 */ /* 0x000fe200010f16ff */
[----:B------:R-:W-:-:S02]  /*e500*/  IMAD.MOV.U32 R223, RZ, RZ, R216 ;  /* 0x000000ffffdf7224 */ /* 0x000fc400078e00d8 */
[----:B------:R-:W-:Y:S01]  /*e510*/  IMAD R100, R4, c[0x0][0x190], RZ ;  /* 0x0000640004647a24 */ /* 0x000fe200078e02ff */
[----:B------:R-:W-:Y:S01]  /*e520*/  LEA R4, P2, R5, c[0x0][0x160], 0x2 ;  /* 0x0000580005047a11 */ /* 0x000fe200078410ff */
[----:B------:R-:W-:Y:S02]  /*e530*/  IMAD.MOV.U32 R216, RZ, RZ, R217 ;  /* 0x000000ffffd87224 */ /* 0x000fe400078e00d9 */
[----:B------:R-:W-:Y:S02]  /*e540*/  IMAD.MOV.U32 R217, RZ, RZ, R212 ;  /* 0x000000ffffd97224 */ /* 0x000fe400078e00d4 */
[----:B------:R-:W-:Y:S01]  /*e550*/  IMAD.MOV.U32 R212, RZ, RZ, R213 ;  /* 0x000000ffffd47224 */ /* 0x000fe200078e00d5 */
[----:B------:R-:W-:Y:S01]  /*e560*/  SEL R3, R247, R3, !P3 ;  /* 0x00000003f7037207 */ /* 0x000fe20005800000 */
[----:B------:R-:W-:Y:S01]  /*e570*/  IMAD.MOV.U32 R213, RZ, RZ, R128 ;  /* 0x000000ffffd57224 */ /* 0x000fe200078e0080 */
[----:B------:R-:W-:Y:S01]  /*e580*/  LEA.HI.X.SX32 R5, R5, c[0x0][0x164], 0x2, P2 ;  /* 0x0000590005057a11 */ /* 0x000fe200010f16ff */
[----:B------:R-:W-:Y:S01]  /*e590*/  IMAD.MOV.U32 R128, RZ, RZ, R106 ;  /* 0x000000ffff807224 */ /* 0x000fe200078e006a */
[C---:B------:R-:W-:Y:S01]  /*e5a0*/  SEL R198, R247.reuse, R198, !P3 ;  /* 0x000000c6f7c67207 */ /* 0x040fe20005800000 */
[----:B------:R-:W-:Y:S01]  /*e5b0*/  IMAD R106, R2, c[0x0][0x190], RZ ;  /* 0x00006400026a7a24 */ /* 0x000fe200078e02ff */
[C---:B------:R-:W-:Y:S01]  /*e5c0*/  SEL R133, R247.reuse, R133, !P3 ;  /* 0x00000085f7857207 */ /* 0x040fe20005800000 */
[----:B------:R-:W-:Y:S01]  /*e5d0*/  IMAD.MOV.U32 R222, RZ, RZ, R218 ;  /* 0x000000ffffde7224 */ /* 0x000fe200078e00da */
        /* <DEDUP_REMOVED lines=200> */
[----:B------:R-:W-:Y:S02]  /*f260*/  SEL R245, R247, R245, !P3 ;  /* 0x000000f5f7f57207 */ /* 0x000fe40005800000 */
[-C--:B--2---:R-:W-:Y:S01]  /*f270*/  LEA R2, P2, R226, R244.reuse, 0x2 ;  /* 0x000000f4e2027211 */ /* 0x084fe200078410ff */
[----:B------:R-:W-:Y:S01]  /*f280*/  IMAD.MOV.U32 R218, RZ, RZ, R112 ;  /* 0x000000ffffda7224 */ /* 0x000fe200078e0070 */
[----:B------:R-:W-:Y:S01]  /*f290*/  LEA R220, P3, R60, R244, 0x2 ;  /* 0x000000f43cdc7211 */ /* 0x000fe200078610ff */
[----:B------:R-:W-:Y:S01]  /*f2a0*/  IMAD R112, R3, c[0x0][0x190], RZ ;  /* 0x0000640003707a24 */ /* 0x000fe200078e02ff */
[-C--:B------:R-:W-:Y:S02]  /*f2b0*/  LEA.HI.X.SX32 R3, R226, R0.reuse, 0x2, P2 ;  /* 0x00000000e2037211 */ /* 0x080fe400010f16ff */
[----:B------:R-:W-:-:S02]  /*f2c0*/  LEA.HI.X.SX32 R221, R60, R0, 0x2, P3 ;  /* 0x000000003cdd7211 */ /* 0x000fc400018f16ff */
[C---:B------:R-:W-:Y:S01]  /*f2d0*/  LEA R246, P2, R58.reuse, R244, 0x2 ;  /* 0x000000f43af67211 */ /* 0x040fe200078410ff */
[----:B------:R-:W-:Y:S03]  /*f2e0*/  STL [R1+0x1510], R3 ;  /* 0x0015100301007387 */ /* 0x000fe60000100800 */
[----:B------:R-:W-:Y:S01]  /*f2f0*/  LEA.HI.X.SX32 R247, R58, R0, 0x2, P2 ;  /* 0x000000003af77211 */ /* 0x000fe200010f16ff */
[----:B------:R1:W-:Y:S04]  /*f300*/  STL.64 [R1+0x420], R220 ;  /* 0x000420dc01007387 */ /* 0x0003e80000100a00 */
[----:B------:R2:W-:Y:S01]  /*f310*/  STL.64 [R1+0x418], R246 ;  /* 0x000418f601007387 */ /* 0x0005e20000100a00 */
[----:B-1----:R-:W-:-:S04]  /*f320*/  LEA R220, P3, R56, R244, 0x2 ;  /* 0x000000f438dc7211 */ /* 0x002fc800078610ff */
[----:B------:R-:W-:Y:S02]  /*f330*/  LEA.HI.X.SX32 R221, R56, R0, 0x2, P3 ;  /* 0x0000000038dd7211 */ /* 0x000fe400018f16ff */
[----:B--2---:R-:W-:-:S03]  /*f340*/  LEA R246, P2, R54, R244, 0x2 ;  /* 0x000000f436f67211 */ /* 0x004fc600078410ff */
[----:B------:R1:W-:Y:S01]  /*f350*/  STL.64 [R1+0x410], R220 ;  /* 0x000410dc01007387 */ /* 0x0003e20000100a00 */
[----:B------:R-:W-:-:S05]  /*f360*/  LEA.HI.X.SX32 R247, R54, R0, 0x2, P2 ;  /* 0x0000000036f77211 */ /* 0x000fca00010f16ff */
[----:B------:R2:W-:Y:S01]  /*f370*/  STL.64 [R1+0x408], R246 ;  /* 0x000408f601007387 */ /* 0x0005e20000100a00 */
[----:B-1----:R-:W-:-:S04]  /*f380*/  LEA R220, P3, R52, R244, 0x2 ;  /* 0x000000f434dc7211 */ /* 0x002fc800078610ff */
[----:B------:R-:W-:Y:S01]  /*f390*/  LEA.HI.X.SX32 R221, R52, R0, 0x2, P3 ;  /* 0x0000000034dd7211 */ /* 0x000fe200018f16ff */
[----:B--2---:R-:W-:Y:S01]  /*f3a0*/  IMAD.MOV.U32 R247, RZ, RZ, R222 ;  /* 0x000000fffff77224 */ /* 0x004fe200078e00de */
[C---:B------:R-:W-:Y:S01]  /*f3b0*/  LEA R222, P2, R50.reuse, R244, 0x2 ;  /* 0x000000f432de7211 */ /* 0x040fe200078410ff */
[----:B------:R-:W-:Y:S02]  /*f3c0*/  IMAD.MOV.U32 R248, RZ, RZ, R223 ;  /* 0x000000fffff87224 */ /* 0x000fe400078e00df */
[----:B------:R1:W-:Y:S01]  /*f3d0*/  STL.64 [R1+0x400], R220 ;  /* 0x000400dc01007387 */ /* 0x0003e20000100a00 */
[----:B------:R-:W-:Y:S02]  /*f3e0*/  LEA.HI.X.SX32 R223, R50, R0, 0x2, P2 ;  /* 0x0000000032df7211 */ /* 0x000fe400010f16ff */
[----:B-1----:R-:W-:-:S03]  /*f3f0*/  LEA R220, P3, R48, R244, 0x2 ;  /* 0x000000f430dc7211 */ /* 0x002fc600078610ff */
[----:B------:R1:W-:Y:S01]  /*f400*/  STL.64 [R1+0x3f8], R222 ;  /* 0x0003f8de01007387 */ /* 0x0003e20000100a00 */
[----:B------:R-:W-:Y:S01]  /*f410*/  LEA.HI.X.SX32 R221, R48, R0, 0x2, P3 ;  /* 0x0000000030dd7211 */ /* 0x000fe200018f16ff */
[----:B------:R-:W-:-:S04]  /*f420*/  IMAD R252, R252, c[0x0][0x190], RZ ;  /* 0x00006400fcfc7a24 */ /* 0x000fc800078e02ff */
[----:B------:R2:W-:Y:S01]  /*f430*/  STL.64 [R1+0x3f0], R220 ;  /* 0x0003f0dc01007387 */ /* 0x0005e20000100a00 */
[----:B-1----:R-:W-:-:S04]  /*f440*/  LEA R222, P2, R46, R244, 0x2 ;  /* 0x000000f42ede7211 */ /* 0x002fc800078410ff */
[----:B------:R-:W-:Y:S02]  /*f450*/  LEA.HI.X.SX32 R223, R46, R0, 0x2, P2 ;  /* 0x000000002edf7211 */ /* 0x000fe400010f16ff */
[C---:B--2---:R-:W-:Y:S01]  /*f460*/  LEA R220, P3, R44.reuse, R244, 0x2 ;  /* 0x000000f42cdc7211 */ /* 0x044fe200078610ff */
[----:B------:R-:W-:Y:S02]  /*f470*/  IMAD R251, R251, c[0x0][0x190], RZ ;  /* 0x00006400fbfb7a24 */ /* 0x000fe400078e02ff */
[----:B------:R1:W-:Y:S01]  /*f480*/  STL.64 [R1+0x3e8], R222 ;  /* 0x0003e8de01007387 */ /* 0x0003e20000100a00 */
[----:B------:R-:W-:Y:S01]  /*f490*/  LEA.HI.X.SX32 R221, R44, R0, 0x2, P3 ;  /* 0x000000002cdd7211 */ /* 0x000fe200018f16ff */
[----:B------:R-:W-:Y:S02]  /*f4a0*/  IMAD R250, R250, c[0x0][0x190], RZ ;  /* 0x00006400fafa7a24 */ /* 0x000fe400078e02ff */
[----:B------:R-:W-:Y:S02]  /*f4b0*/  IMAD R198, R198, c[0x0][0x190], RZ ;  /* 0x00006400c6c67a24 */ /* 0x000fe400078e02ff */
[----:B------:R2:W-:Y:S01]  /*f4c0*/  STL.64 [R1+0x3e0], R220 ;  /* 0x0003e0dc01007387 */ /* 0x0005e20000100a00 */
[----:B------:R-:W-:Y:S01]  /*f4d0*/  IMAD.MOV.U32 R246, RZ, RZ, R218 ;  /* 0x000000fffff67224 */ /* 0x000fe200078e00da */
[----:B-1----:R-:W-:Y:S01]  /*f4e0*/  LEA R222, P2, R252, R244, 0x2 ;  /* 0x000000f4fcde7211 */ /* 0x002fe200078410ff */
[----:B------:R-:W-:-:S03]  /*f4f0*/  IMAD R183, R183, c[0x0][0x190], RZ ;  /* 0x00006400b7b77a24 */ /* 0x000fc600078e02ff */
[----:B------:R-:W-:Y:S02]  /*f500*/  LEA.HI.X.SX32 R223, R252, R0, 0x2, P2 ;  /* 0x00000000fcdf7211 */ /* 0x000fe400010f16ff */
[CC--:B--2---:R-:W-:Y:S02]  /*f510*/  LEA R220, P3, R251.reuse, R244.reuse, 0x2 ;  /* 0x000000f4fbdc7211 */ /* 0x0c4fe400078610ff */
[----:B------:R-:W-:Y:S01]  /*f520*/  LEA R218, P2, R250, R244, 0x2 ;  /* 0x000000f4fada7211 */ /* 0x000fe200078410ff */
[----:B------:R-:W-:Y:S01]  /*f530*/  IMAD.MOV.U32 R3, RZ, RZ, R216 ;  /* 0x000000ffff037224 */ /* 0x000fe200078e00d8 */
[----:B------:R-:W-:Y:S01]  /*f540*/  LEA.HI.X.SX32 R221, R251, R0, 0x2, P3 ;  /* 0x00000000fbdd7211 */ /* 0x000fe200018f16ff */
[----:B------:R-:W-:Y:S01]  /*f550*/  IMAD.MOV.U32 R249, RZ, RZ, R219 ;  /* 0x000000fffff97224 */ /* 0x000fe200078e00db */
[----:B------:R-:W-:Y:S01]  /*f560*/  LEA R216, P3, R198, R244, 0x2 ;  /* 0x000000f4c6d87211 */ /* 0x000fe200078610ff */
[----:B------:R-:W-:Y:S01]  /*f570*/  IMAD.MOV.U32 R226, RZ, RZ, R248 ;  /* 0x000000ffffe27224 */ /* 0x000fe200078e00f8 */
[----:B------:R-:W-:Y:S01]  /*f580*/  LEA.HI.X.SX32 R219, R250, R0, 0x2, P2 ;  /* 0x00000000fadb7211 */ /* 0x000fe200010f16ff */
[----:B------:R1:W-:Y:S01]  /*f590*/  STL.64 [R1+0x3d8], R222 ;  /* 0x0003d8de01007387 */ /* 0x0003e20000100a00 */
[----:B------:R-:W-:Y:S01]  /*f5a0*/  LEA R250, P2, R183, R244, 0x2 ;  /* 0x000000f4b7fa7211 */ /* 0x000fe200078410ff */
[----:B------:R-:W-:Y:S01]  /*f5b0*/  IMAD.MOV.U32 R248, RZ, RZ, R217 ;  /* 0x000000fffff87224 */ /* 0x000fe200078e00d9 */
[-C--:B------:R-:W-:Y:S01]  /*f5c0*/  LEA.HI.X.SX32 R217, R198, R0.reuse, 0x2, P3 ;  /* 0x00000000c6d97211 */ /* 0x080fe200018f16ff */
[----:B------:R-:W-:Y:S01]  /*f5d0*/  IMAD R133, R133, c[0x0][0x190], RZ ;  /* 0x0000640085857a24 */ /* 0x000fe200078e02ff */
[----:B------:R-:W-:Y:S01]  /*f5e0*/  LEA.HI.X.SX32 R251, R183, R0, 0x2, P2 ;  /* 0x00000000b7fb7211 */ /* 0x000fe200010f16ff */
[----:B------:R-:W-:Y:S01]  /*f5f0*/  IMAD R131, R131, c[0x0][0x190], RZ ;  /* 0x0000640083837a24 */ /* 0x000fe200078e02ff */
[----:B-1----:R-:W2:Y:S04]  /*f600*/  LDL.LU.64 R222, [R1+0x1580] ;  /* 0x0015800001de7983 */ /* 0x002ea80000300a00 */
[----:B------:R1:W-:Y:S01]  /*f610*/  STL.64 [R1+0x3d0], R220 ;  /* 0x0003d0dc01007387 */ /* 0x0003e20000100a00 */
[----:B------:R-:W-:-:S03]  /*f620*/  IMAD R184, R184, c[0x0][0x190], RZ ;  /* 0x00006400b8b87a24 */ /* 0x000fc600078e02ff */
[----:B-1----:R-:W3:Y:S04]  /*f630*/  LDL.LU.64 R220, [R1+0x1578] ;  /* 0x0015780001dc7983 */ /* 0x002ee80000300a00 */
[----:B------:R1:W-:Y:S01]  /*f640*/  STL.64 [R1+0x3c8], R218 ;  /* 0x0003c8da01007387 */ /* 0x0003e20000100a00 */
[----:B------:R-:W-:-:S03]  /*f650*/  IMAD R17, R17, c[0x0][0x190], RZ ;  /* 0x0000640011117a24 */ /* 0x000fc600078e02ff */
[----:B-1----:R-:W4:Y:S04]  /*f660*/  LDL.LU.64 R218, [R1+0x1570] ;  /* 0x0015700001da7983 */ /* 0x002f280000300a00 */
[----:B------:R1:W-:Y:S04]  /*f670*/  STL.64 [R1+0x3c0], R216 ;  /* 0x0003c0d801007387 */ /* 0x0003e80000100a00 */
[----:B------:R1:W-:Y:S02]  /*f680*/  STL.64 [R1+0x3b8], R250 ;  /* 0x0003b8fa01007387 */ /* 0x0003e40000100a00 */
[----:B-1----:R-:W-:-:S02]  /*f690*/  LEA R216, P3, R133, R244, 0x2 ;  /* 0x000000f485d87211 */ /* 0x002fc400078610ff */
[----:B------:R-:W-:Y:S02]  /*f6a0*/  LEA R250, P2, R131, R244, 0x2 ;  /* 0x000000f483fa7211 */ /* 0x000fe400078410ff */
[-C--:B------:R-:W-:Y:S02]  /*f6b0*/  LEA.HI.X.SX32 R217, R133, R0.reuse, 0x2, P3 ;  /* 0x0000000085d97211 */ /* 0x080fe400018f16ff */
[----:B------:R-:W-:-:S03]  /*f6c0*/  LEA.HI.X.SX32 R251, R131, R0, 0x2, P2 ;  /* 0x0000000083fb7211 */ /* 0x000fc600010f16ff */
[----:B------:R1:W-:Y:S04]  /*f6d0*/  STL.64 [R1+0x3b0], R216 ;  /* 0x0003b0d801007387 */ /* 0x0003e80000100a00 */
[----:B------:R1:W-:Y:S01]  /*f6e0*/  STL.64 [R1+0x3a8], R250 ;  /* 0x0003a8fa01007387 */ /* 0x0003e20000100a00 */
[----:B------:R-:W-:Y:S01]  /*f6f0*/  IMAD R135, R135, c[0x0][0x190], RZ ;  /* 0x0000640087877a24 */ /* 0x000fe200078e02ff */
[CC--:B-1----:R-:W-:Y:S02]  /*f700*/  LEA R216, P3, R184.reuse, R244.reuse, 0x2 ;  /* 0x000000f4b8d87211 */ /* 0x0c2fe400078610ff */
[----:B------:R-:W-:Y:S02]  /*f710*/  LEA R250, P2, R17, R244, 0x2 ;  /* 0x000000f411fa7211 */ /* 0x000fe400078410ff */
[-C--:B------:R-:W-:Y:S01]  /*f720*/  LEA.HI.X.SX32 R217, R184, R0.reuse, 0x2, P3 ;  /* 0x00000000b8d97211 */ /* 0x080fe200018f16ff */
[----:B------:R-:W-:Y:S01]  /*f730*/  IMAD R19, R19, c[0x0][0x190], RZ ;  /* 0x0000640013137a24 */ /* 0x000fe200078e02ff */
[----:B------:R-:W-:Y:S01]  /*f740*/  LEA.HI.X.SX32 R251, R17, R0, 0x2, P2 ;  /* 0x0000000011fb7211 */ /* 0x000fe200010f16ff */
[----:B------:R-:W-:-:S02]  /*f750*/  IMAD.MOV.U32 R60, RZ, RZ, R247 ;  /* 0x000000ffff3c7224 */ /* 0x000fc400078e00f7 */
[----:B------:R-:W-:Y:S01]  /*f760*/  IMAD.MOV.U32 R247, RZ, RZ, R246 ;  /* 0x000000fffff77224 */ /* 0x000fe200078e00f6 */
[----:B------:R1:W-:Y:S01]  /*f770*/  STL.64 [R1+0x3a0], R216 ;  /* 0x0003a0d801007387 */ /* 0x0003e20000100a00 */
[----:B------:R-:W-:Y:S01]  /*f780*/  IMAD.MOV.U32 R246, RZ, RZ, R214 ;  /* 0x000000fffff67224 */ /* 0x000fe200078e00d6 */
[C---:B------:R-:W-:Y:S01]  /*f790*/  LEA R214, P3, R135.reuse, R244, 0x2 ;  /* 0x000000f487d67211 */ /* 0x040fe200078610ff */
[----:B------:R-:W-:Y:S02]  /*f7a0*/  IMAD.MOV.U32 R56, RZ, RZ, R215 ;  /* 0x000000ffff387224 */ /* 0x000fe400078e00d7 */
[----:B------:R-:W-:Y:S01]  /*f7b0*/  IMAD R206, R206, c[0x0][0x190], RZ ;  /* 0x00006400cece7a24 */ /* 0x000fe200078e02ff */
[----:B------:R-:W-:Y:S01]  /*f7c0*/  LEA.HI.X.SX32 R215, R135, R0, 0x2, P3 ;  /* 0x0000000087d77211 */ /* 0x000fe200018f16ff */
[----:B-1----:R-:W2:Y:S04]  /*f7d0*/  LDL.LU.64 R216, [R1+0x1568] ;  /* 0x0015680001d87983 */ /* 0x002ea80000300a00 */
[----:B------:R1:W-:Y:S01]  /*f7e0*/  STL.64 [R1+0x398], R250 ;  /* 0x000398fa01007387 */ /* 0x0003e20000100a00 */
[----:B------:R-:W-:-:S02]  /*f7f0*/  IMAD R21, R21, c[0x0][0x190], RZ ;  /* 0x0000640015157a24 */ /* 0x000fc400078e02ff */
[----:B------:R-:W-:Y:S01]  /*f800*/  IMAD.MOV.U32 R50, RZ, RZ, R212 ;  /* 0x000000ffff327224 */ /* 0x000fe200078e00d4 */
[----:B------:R1:W-:Y:S02]  /*f810*/  STL.64 [R1+0x390], R214 ;  /* 0x000390d601007387 */ /* 0x0003e40000100a00 */
[----:B-1----:R-:W-:-:S04]  /*f820*/  LEA R250, P2, R19, R244, 0x2 ;  /* 0x000000f413fa7211 */ /* 0x002fc800078410ff */
[----:B------:R-:W-:Y:S01]  /*f830*/  LEA.HI.X.SX32 R251, R19, R0, 0x2, P2 ;  /* 0x0000000013fb7211 */ /* 0x000fe200010f16ff */
[----:B------:R-:W2:Y:S01]  /*f840*/  LDL.LU.64 R214, [R1+0x1560] ;  /* 0x0015600001d67983 */ /* 0x000ea20000300a00 */
[C---:B------:R-:W-:Y:S01]  /*f850*/  LEA R212, P3, R206.reuse, R244, 0x2 ;  /* 0x000000f4ced47211 */ /* 0x040fe200078610ff */
[----:B------:R-:W-:Y:S02]  /*f860*/  IMAD.MOV.U32 R58, RZ, RZ, R60 ;  /* 0x000000ffff3a7224 */ /* 0x000fe400078e003c */
[----:B------:R1:W-:Y:S01]  /*f870*/  STL.64 [R1+0x388], R250 ;  /* 0x000388fa01007387 */ /* 0x0003e20000100a00 */
[----:B------:R-:W-:Y:S01]  /*f880*/  IMAD.MOV.U32 R60, RZ, RZ, R213 ;  /* 0x000000ffff3c7224 */ /* 0x000fe200078e00d5 */
[----:B------:R-:W-:Y:S01]  /*f890*/  LEA.HI.X.SX32 R213, R206, R0, 0x2, P3 ;  /* 0x00000000ced57211 */ /* 0x000fe200018f16ff */
[----:B------:R-:W-:Y:S02]  /*f8a0*/  IMAD R137, R137, c[0x0][0x190], RZ ;  /* 0x0000640089897a24 */ /* 0x000fe400078e02ff */
[----:B------:R-:W-:Y:S01]  /*f8b0*/  IMAD R23, R23, c[0x0][0x190], RZ ;  /* 0x0000640017177a24 */ /* 0x000fe200078e02ff */
[----:B-1----:R-:W-:Y:S01]  /*f8c0*/  LEA R250, P2, R21, R244, 0x2 ;  /* 0x000000f415fa7211 */ /* 0x002fe200078410ff */
[----:B------:R-:W-:-:S03]  /*f8d0*/  IMAD.MOV.U32 R48, RZ, RZ, R3 ;  /* 0x000000ffff307224 */ /* 0x000fc600078e0003 */
[----:B------:R-:W-:Y:S01]  /*f8e0*/  LEA.HI.X.SX32 R251, R21, R0, 0x2, P2 ;  /* 0x0000000015fb7211 */ /* 0x000fe200010f16ff */
[----:B------:R1:W-:Y:S01]  /*f8f0*/  STL.64 [R1+0x380], R212 ;  /* 0x000380d401007387 */ /* 0x0003e20000100a00 */
[----:B------:R-:W-:Y:S01]  /*f900*/  IMAD.MOV.U32 R3, RZ, RZ, R128 ;  /* 0x000000ffff037224 */ /* 0x000fe200078e0080 */
[----:B------:R-:W-:Y:S01]  /*f910*/  LEA R128, P3, R137, R244, 0x2 ;  /* 0x000000f489807211 */ /* 0x000fe200078610ff */
[----:B------:R-:W-:Y:S02]  /*f920*/  IMAD.MOV.U32 R52, RZ, RZ, R247 ;  /* 0x000000ffff347224 */ /* 0x000fe400078e00f7 */
[----:B------:R-:W-:Y:S02]  /*f930*/  IMAD R185, R185, c[0x0][0x190], RZ ;  /* 0x00006400b9b97a24 */ /* 0x000fe400078e02ff */
[----:B------:R-:W-:Y:S01]  /*f940*/  IMAD.MOV.U32 R247, RZ, RZ, R129 ;  /* 0x000000fffff77224 */ /* 0x000fe200078e0081 */
[----:B------:R-:W-:Y:S01]  /*f950*/  LEA.HI.X.SX32 R129, R137, R0, 0x2, P3 ;  /* 0x0000000089817211 */ /* 0x000fe200018f16ff */
[----:B-1----:R-:W2:Y:S04]  /*f960*/  LDL.LU.64 R212, [R1+0x1558] ;  /* 0x0015580001d47983 */ /* 0x002ea80000300a00 */
[----:B------:R1:W-:Y:S01]  /*f970*/  STL.64 [R1+0x378], R250 ;  /* 0x000378fa01007387 */ /* 0x0003e20000100a00 */
[----:B------:R-:W-:-:S02]  /*f980*/  IMAD R25, R25, c[0x0][0x190], RZ ;  /* 0x0000640019197a24 */ /* 0x000fc400078e02ff */
[----:B------:R-:W-:Y:S01]  /*f990*/  IMAD.MOV.U32 R46, RZ, RZ, R122 ;  /* 0x000000ffff2e7224 */ /* 0x000fe200078e007a */
[-C--:B------:R-:W-:Y:S01]  /*f9a0*/  LEA R122, P3, R185, R244.reuse, 0x2 ;  /* 0x000000f4b97a7211 */ /* 0x080fe200078610ff */
[----:B------:R-:W-:Y:S01]  /*f9b0*/  IMAD R139, R139, c[0x0][0x190], RZ ;  /* 0x000064008b8b7a24 */ /* 0x000fe200078e02ff */
[C---:B-1----:R-:W-:Y:S01]  /*f9c0*/  LEA R250, P2, R23.reuse, R244, 0x2 ;  /* 0x000000f417fa7211 */ /* 0x042fe200078410ff */
[----:B------:R1:W-:Y:S03]  /*f9d0*/  STL.64 [R1+0x370], R128 ;  /* 0x0003708001007387 */ /* 0x0003e60000100a00 */
[-C--:B------:R-:W-:Y:S01]  /*f9e0*/  LEA.HI.X.SX32 R251, R23, R0.reuse, 0x2, P2 ;  /* 0x0000000017fb7211 */ /* 0x080fe200010f16ff */
[----:B------:R-:W-:Y:S01]  /*f9f0*/  IMAD.MOV.U32 R54, RZ, RZ, R123 ;  /* 0x000000ffff367224 */ /* 0x000fe200078e007b */
[----:B------:R-:W-:Y:S02]  /*fa00*/  LEA.HI.X.SX32 R123, R185, R0, 0x2, P3 ;  /* 0x00000000b97b7211 */ /* 0x000fe400018f16ff */
[----:B------:R-:W-:Y:S01]  /*fa10*/  LEA R184, P3, R139, R244, 0x2 ;  /* 0x000000f48bb87211 */ /* 0x000fe200078610ff */
[----:B-1----:R-:W2:Y:S04]  /*fa20*/  LDL.LU.64 R128, [R1+0x1550] ;  /* 0x0015500001807983 */ /* 0x002ea80000300a00 */
[----:B------:R1:W-:Y:S01]  /*fa30*/  STL.64 [R1+0x368], R250 ;  /* 0x000368fa01007387 */ /* 0x0003e20000100a00 */
[----:B------:R-:W-:Y:S01]  /*fa40*/  IMAD R27, R27, c[0x0][0x190], RZ ;  /* 0x000064001b1b7a24 */ /* 0x000fe200078e02ff */
[----:B------:R-:W-:Y:S01]  /*fa50*/  LEA.HI.X.SX32 R185, R139, R0, 0x2, P3 ;  /* 0x000000008bb97211 */ /* 0x000fe200018f16ff */
[----:B------:R-:W-:Y:S01]  /*fa60*/  IMAD R199, R199, c[0x0][0x190], RZ ;  /* 0x00006400c7c77a24 */ /* 0x000fe200078e02ff */
[----:B------:R1:W-:Y:S02]  /*fa70*/  STL.64 [R1+0x360], R122 ;  /* 0x0003607a01007387 */ /* 0x0003e40000100a00 */
[----:B-1----:R-:W-:-:S04]  /*fa80*/  LEA R250, P2, R25, R244, 0x2 ;  /* 0x000000f419fa7211 */ /* 0x002fc800078410ff */
[----:B------:R-:W-:Y:S01]  /*fa90*/  LEA.HI.X.SX32 R251, R25, R0, 0x2, P2 ;  /* 0x0000000019fb7211 */ /* 0x000fe200010f16ff */
[----:B------:R-:W2:Y:S04]  /*faa0*/  LDL.LU.64 R122, [R1+0x1548] ;  /* 0x00154800017a7983 */ /* 0x000ea80000300a00 */
[----:B------:R1:W-:Y:S04]  /*fab0*/  STL.64 [R1+0x358], R250 ;  /* 0x000358fa01007387 */ /* 0x0003e80000100a00 */
[----:B------:R1:W-:Y:S01]  /*fac0*/  STL.64 [R1+0x350], R184 ;  /* 0x000350b801007387 */ /* 0x0003e20000100a00 */
[----:B------:R-:W-:Y:S01]  /*fad0*/  IMAD R29, R29, c[0x0][0x190], RZ ;  /* 0x000064001d1d7a24 */ /* 0x000fe200078e02ff */
[----:B-1----:R-:W-:-:S02]  /*fae0*/  LEA R250, P2, R27, R244, 0x2 ;  /* 0x000000f41bfa7211 */ /* 0x002fc400078410ff */
[----:B------:R-:W-:Y:S02]  /*faf0*/  LEA R184, P3, R199, R244, 0x2 ;  /* 0x000000f4c7b87211 */ /* 0x000fe400078610ff */
[-C--:B------:R-:W-:Y:S01]  /*fb00*/  LEA.HI.X.SX32 R251, R27, R0.reuse, 0x2, P2 ;  /* 0x000000001bfb7211 */ /* 0x080fe200010f16ff */
[----:B------:R-:W-:Y:S01]  /*fb10*/  IMAD R141, R141, c[0x0][0x190], RZ ;  /* 0x000064008d8d7a24 */ /* 0x000fe200078e02ff */
[----:B------:R-:W-:-:S03]  /*fb20*/  LEA.HI.X.SX32 R185, R199, R0, 0x2, P3 ;  /* 0x00000000c7b97211 */ /* 0x000fc600018f16ff */
[----:B------:R1:W-:Y:S04]  /*fb30*/  STL.64 [R1+0x348], R250 ;  /* 0x000348fa01007387 */ /* 0x0003e80000100a00 */
[----:B------:R1:W-:Y:S01]  /*fb40*/  STL.64 [R1+0x340], R184 ;  /* 0x000340b801007387 */ /* 0x0003e20000100a00 */
[----:B------:R-:W-:Y:S01]  /*fb50*/  IMAD R31, R31, c[0x0][0x190], RZ ;  /* 0x000064001f1f7a24 */ /* 0x000fe200078e02ff */
[-C--:B-1----:R-:W-:Y:S02]  /*fb60*/  LEA R250, P2, R29, R244.reuse, 0x2 ;  /* 0x000000f41dfa7211 */ /* 0x082fe400078410ff */
[----:B------:R-:W-:Y:S02]  /*fb70*/  LEA R184, P3, R141, R244, 0x2 ;  /* 0x000000f48db87211 */ /* 0x000fe400078610ff */
[-C--:B------:R-:W-:Y:S01]  /*fb80*/  LEA.HI.X.SX32 R251, R29, R0.reuse, 0x2, P2 ;  /* 0x000000001dfb7211 */ /* 0x080fe200010f16ff */
[----:B------:R-:W-:Y:S01]  /*fb90*/  IMAD R187, R187, c[0x0][0x190], RZ ;  /* 0x00006400bbbb7a24 */ /* 0x000fe200078e02ff */
[----:B------:R-:W-:-:S02]  /*fba0*/  LEA.HI.X.SX32 R185, R141, R0, 0x2, P3 ;  /* 0x000000008db97211 */ /* 0x000fc400018f16ff */
[C---:B------:R-:W-:Y:S01]  /*fbb0*/  LEA R198, P2, R31.reuse, R244, 0x2 ;  /* 0x000000f41fc67211 */ /* 0x040fe200078410ff */
[----:B------:R-:W-:Y:S04]  /*fbc0*/  STL.64 [R1+0x338], R250 ;  /* 0x000338fa01007387 */ /* 0x000fe80000100a00 */
[----:B------:R1:W-:Y:S01]  /*fbd0*/  STL.64 [R1+0x330], R184 ;  /* 0x000330b801007387 */ /* 0x0003e20000100a00 */
[----:B------:R-:W-:Y:S01]  /*fbe0*/  LEA.HI.X.SX32 R199, R31, R0, 0x2, P2 ;  /* 0x000000001fc77211 */ /* 0x000fe200010f16ff */
[----:B------:R-:W-:Y:S02]  /*fbf0*/  IMAD R33, R33, c[0x0][0x190], RZ ;  /* 0x0000640021217a24 */ /* 0x000fe400078e02ff */
[----:B------:R-:W-:Y:S01]  /*fc00*/  IMAD R143, R143, c[0x0][0x190], RZ ;  /* 0x000064008f8f7a24 */ /* 0x000fe200078e02ff */
[----:B-1----:R-:W-:-:S04]  /*fc10*/  LEA R184, P3, R187, R244, 0x2 ;  /* 0x000000f4bbb87211 */ /* 0x002fc800078610ff */
[----:B------:R-:W-:Y:S01]  /*fc20*/  LEA.HI.X.SX32 R185, R187, R0, 0x2, P3 ;  /* 0x00000000bbb97211 */ /* 0x000fe200018f16ff */
[----:B------:R1:W-:Y:S04]  /*fc30*/  STL.64 [R1+0x328], R198 ;  /* 0x000328c601007387 */ /* 0x0003e80000100a00 */
[----:B------:R1:W-:Y:S01]  /*fc40*/  STL.64 [R1+0x320], R184 ;  /* 0x000320b801007387 */ /* 0x0003e20000100a00 */
[----:B------:R-:W-:Y:S01]  /*fc50*/  IMAD R35, R35, c[0x0][0x190], RZ ;  /* 0x0000640023237a24 */ /* 0x000fe200078e02ff */
[-C--:B-1----:R-:W-:Y:S02]  /*fc60*/  LEA R198, P2, R33, R244.reuse, 0x2 ;  /* 0x000000f421c67211 */ /* 0x082fe400078410ff */
        /* <DEDUP_REMOVED lines=16> */
[----:B---3--:R-:W-:Y:S02]  /*fd70*/  LEA R184, P3, R145, R244, 0x2 ;  /* 0x000000f491b87211 */ /* 0x008fe400078610ff */
[-C--:B------:R-:W-:Y:S01]  /*fd80*/  LEA.HI.X.SX32 R199, R37, R0.reuse, 0x2, P2 ;  /* 0x0000000025c77211 */ /* 0x080fe200010f16ff */
[----:B------:R-:W-:Y:S01]  /*fd90*/  IMAD R188, R188, c[0x0][0x190], RZ ;  /* 0x00006400bcbc7a24 */ /* 0x000fe200078e02ff */
[----:B------:R-:W-:-:S03]  /*fda0*/  LEA.HI.X.SX32 R185, R145, R0, 0x2, P3 ;  /* 0x0000000091b97211 */ /* 0x000fc600018f16ff */
[----:B------:R1:W-:Y:S04]  /*fdb0*/  STL.64 [R1+0x2f8], R198 ;  /* 0x0002f8c601007387 */ /* 0x0003e80000100a00 */
[----:B------:R3:W-:Y:S01]  /*fdc0*/  STL.64 [R1+0x2f0], R184 ;  /* 0x0002f0b801007387 */ /* 0x0007e20000100a00 */
[----:B------:R-:W-:Y:S01]  /*fdd0*/  IMAD R41, R41, c[0x0][0x190], RZ ;  /* 0x0000640029297a24 */ /* 0x000fe200078e02ff */
[CC--:B-1----:R-:W-:Y:S02]  /*fde0*/  LEA R198, P2, R39.reuse, R244.reuse, 0x2 ;  /* 0x000000f427c67211 */ /* 0x0c2fe400078410ff */
[C---:B---3--:R-:W-:Y:S02]  /*fdf0*/  LEA R184, P3, R188.reuse, R244, 0x2 ;  /* 0x000000f4bcb87211 */ /* 0x048fe400078610ff */
        /* <DEDUP_REMOVED lines=43> */
[----:B------:R-:W-:Y:S01]  /*100b0*/  IMAD R39, R46, c[0x0][0x190], RZ ;  /* 0x000064002e277a24 */ /* 0x000fe200078e02ff */
[----:B------:R-:W-:Y:S01]  /*100c0*/  STL.64 [R1+0x298], R44 ;  /* 0x0002982c01007387 */ /* 0x000fe20000100a00 */
[----:B------:R-:W-:-:S03]  /*100d0*/  LEA R46, P2, R51, R244, 0x2 ;  /* 0x000000f4332e7211 */ /* 0x000fc600078410ff */
        /* <DEDUP_REMOVED lines=26> */
[----:B------:R-:W-:Y:S01]  /*10280*/  IMAD R59, R59, c[0x0][0x190], RZ ;  /* 0x000064003b3b7a24 */ /* 0x000fe200078e02ff */
[----:B------:R-:W-:Y:S01]  /*10290*/  LEA R52, P2, R57, R244, 0x2 ;  /* 0x000000f439347211 */ /* 0x000fe200078410ff */
[----:B------:R-:W-:Y:S01]  /*102a0*/  IMAD R201, R201, c[0x0][0x190], RZ ;  /* 0x00006400c9c97a24 */ /* 0x000fe200078e02ff */
[----:B------:R1:W-:Y:S01]  /*102b0*/  STL.64 [R1+0x260], R184 ;  /* 0x000260b801007387 */ /* 0x0003e20000100a00 */
[----:B------:R-:W-:Y:S01]  /*102c0*/  IMAD R47, R54, c[0x0][0x190], RZ ;  /* 0x00006400362f7a24 */ /* 0x000fe200078e02ff */
[----:B------:R-:W-:Y:S01]  /*102d0*/  LEA.HI.X.SX32 R53, R57, R0, 0x2, P2 ;  /* 0x0000000039357211 */ /* 0x000fe200010f16ff */
[----:B------:R-:W-:Y:S01]  /*102e0*/  IMAD R49, R56, c[0x0][0x190], RZ ;  /* 0x0000640038317a24 */ /* 0x000fe200078e02ff */
[----:B------:R-:W-:-:S02]  /*102f0*/  LEA R54, P2, R59, R244, 0x2 ;  /* 0x000000f43b367211 */ /* 0x000fc400078410ff */
[----:B-1----:R-:W-:-:S04]  /*10300*/  LEA R184, P3, R155, R244, 0x2 ;  /* 0x000000f49bb87211 */ /* 0x002fc800078610ff */
[----:B------:R-:W-:Y:S02]  /*10310*/  LEA.HI.X.SX32 R185, R155, R0, 0x2, P3 ;  /* 0x000000009bb97211 */ /* 0x000fe400018f16ff */
[----:B------:R-:W-:Y:S01]  /*10320*/  LEA R56, P3, R201, R244, 0x2 ;  /* 0x000000f4c9387211 */ /* 0x000fe200078610ff */
[----:B------:R-:W-:Y:S01]  /*10330*/  IMAD R61, R61, c[0x0][0x190], RZ ;  /* 0x000064003d3d7a24 */ /* 0x000fe200078e02ff */
[-C--:B------:R-:W-:Y:S01]  /*10340*/  LEA.HI.X.SX32 R55, R59, R0.reuse, 0x2, P2 ;  /* 0x000000003b377211 */ /* 0x080fe200010f16ff */
[----:B------:R-:W-:Y:S01]  /*10350*/  IMAD R157, R157, c[0x0][0x190], RZ ;  /* 0x000064009d9d7a24 */ /* 0x000fe200078e02ff */
[----:B------:R-:W-:Y:S01]  /*10360*/  LEA.HI.X.SX32 R57, R201, R0, 0x2, P3 ;  /* 0x00000000c9397211 */ /* 0x000fe200018f16ff */
[----:B------:R-:W-:Y:S04]  /*10370*/  STL.64 [R1+0x258], R52 ;  /* 0x0002583401007387 */ /* 0x000fe80000100a00 */
[----:B------:R1:W-:Y:S04]  /*10380*/  STL.64 [R1+0x250], R184 ;  /* 0x000250b801007387 */ /* 0x0003e80000100a00 */
[----:B------:R-:W-:Y:S04]  /*10390*/  STL.64 [R1+0x248], R54 ;  /* 0x0002483601007387 */ /* 0x000fe80000100a00 */
[----:B------:R3:W-:Y:S01]  /*103a0*/  STL.64 [R1+0x240], R56 ;  /* 0x0002403801007387 */ /* 0x0007e20000100a00 */
[----:B-1----:R-:W-:Y:S01]  /*103b0*/  LEA R184, P2, R61, R244, 0x2 ;  /* 0x000000f43db87211 */ /* 0x002fe200078410ff */
[----:B------:R-:W-:-:S03]  /*103c0*/  IMAD R63, R63, c[0x0][0x190], RZ ;  /* 0x000064003f3f7a24 */ /* 0x000fc600078e02ff */
[----:B------:R-:W-:Y:S02]  /*103d0*/  LEA.HI.X.SX32 R185, R61, R0, 0x2, P2 ;  /* 0x000000003db97211 */ /* 0x000fe400010f16ff */
[----:B---3--:R-:W-:Y:S01]  /*103e0*/  LEA R56, P3, R157, R244, 0x2 ;  /* 0x000000f49d387211 */ /* 0x008fe200078610ff */
[----:B------:R-:W-:-:S03]  /*103f0*/  IMAD R191, R191, c[0x0][0x190], RZ ;  /* 0x00006400bfbf7a24 */ /* 0x000fc600078e02ff */
        /* <DEDUP_REMOVED lines=223> */
[----:B------:R-:W-:-:S02]  /*111f0*/  LEA.HI.X.SX32 R59, R117, R0, 0x2, P2 ;  /* 0x00000000753b7211 */ /* 0x000fc400010f16ff */
        /* <DEDUP_REMOVED lines=22> */
[----:B------:R-:W-:-:S02]  /*11360*/  LEA.HI.X.SX32 R59, R15, R0, 0x2, P2 ;  /* 0x000000000f3b7211 */ /* 0x000fc400010f16ff */
        /* <DEDUP_REMOVED lines=23> */
[----:B------:R-:W-:Y:S01]  /*114e0*/  LEA.HI.X.SX32 R57, R13, R0, 0x2, P3 ;  /* 0x000000000d397211 */ /* 0x000fe200018f16ff */
[----:B------:R-:W-:-:S02]  /*114f0*/  IMAD R8, R8, c[0x0][0x190], RZ ;  /* 0x0000640008087a24 */ /* 0x000fc400078e02ff */
[----:B------:R1:W-:Y:S01]  /*11500*/  STL.64 [R1+0x18], R58 ;  /* 0x0000183a01007387 */ /* 0x0003e20000100a00 */
[----:B------:R-:W-:-:S03]  /*11510*/  IMAD R10, R10, c[0x0][0x190], RZ ;  /* 0x000064000a0a7a24 */ /* 0x000fc600078e02ff */
[----:B------:R3:W-:Y:S01]  /*11520*/  STL.64 [R1+0x10], R56 ;  /* 0x0000103801007387 */ /* 0x0007e20000100a00 */
[----:B------:R-:W-:Y:S02]  /*11530*/  IMAD R12, R12, c[0x0][0x190], RZ ;  /* 0x000064000c0c7a24 */ /* 0x000fe400078e02ff */
[----:B------:R-:W-:Y:S01]  /*11540*/  IMAD R107, R248, c[0x0][0x190], RZ ;  /* 0x00006400f86b7a24 */ /* 0x000fe200078e02ff */
[-C--:B-1----:R-:W-:Y:S02]  /*11550*/  LEA R58, P2, R11, R244.reuse, 0x2 ;  /* 0x000000f40b3a7211 */ /* 0x082fe400078410ff */
[----:B---3--:R-:W-:Y:S02]  /*11560*/  LEA R56, P3, R9, R244, 0x2 ;  /* 0x000000f409387211 */ /* 0x008fe400078610ff */
[----:B------:R-:W-:Y:S01]  /*11570*/  LEA.HI.X.SX32 R59, R11, R0, 0x2, P2 ;  /* 0x000000000b3b7211 */ /* 0x000fe200010f16ff */
[----:B------:R-:W-:Y:S01]  /*11580*/  IMAD R14, R14, c[0x0][0x190], RZ ;  /* 0x000064000e0e7a24 */ /* 0x000fe200078e02ff */
[----:B------:R-:W-:-:S02]  /*11590*/  LEA R250, P2, R8, R244, 0x2 ;  /* 0x000000f408fa7211 */ /* 0x000fc400078410ff */
[----:B------:R-:W-:Y:S02]  /*115a0*/  LEA.HI.X.SX32 R57, R9, R0, 0x2, P3 ;  /* 0x0000000009397211 */ /* 0x000fe400018f16ff */
[----:B------:R-:W-:Y:S01]  /*115b0*/  LEA R248, P3, R10, R244, 0x2 ;  /* 0x000000f40af87211 */ /* 0x000fe200078610ff */
[----:B------:R-:W-:Y:S01]  /*115c0*/  IMAD R55, R3, c[0x0][0x190], RZ ;  /* 0x0000640003377a24 */ /* 0x000fe200078e02ff */
[----:B------:R-:W-:Y:S01]  /*115d0*/  LEA.HI.X.SX32 R251, R8, R0, 0x2, P2 ;  /* 0x0000000008fb7211 */ /* 0x000fe200010f16ff */
[----:B------:R-:W-:Y:S02]  /*115e0*/  IMAD R95, R226, c[0x0][0x190], RZ ;  /* 0x00006400e25f7a24 */ /* 0x000fe400078e02ff */
[----:B------:R-:W-:Y:S01]  /*115f0*/  IMAD.MOV.U32 R226, RZ, RZ, R246 ;  /* 0x000000ffffe27224 */ /* 0x000fe200078e00f6 */
[----:B------:R-:W-:Y:S01]  /*11600*/  LEA R246, P2, R12, R244, 0x2 ;  /* 0x000000f40cf67211 */ /* 0x000fe200078410ff */
[----:B------:R-:W-:Y:S01]  /*11610*/  IMAD.MOV.U32 R3, RZ, RZ, R249 ;  /* 0x000000ffff037224 */ /* 0x000fe200078e00f9 */
[----:B------:R-:W-:Y:S01]  /*11620*/  LEA.HI.X.SX32 R249, R10, R0, 0x2, P3 ;  /* 0x000000000af97211 */ /* 0x000fe200018f16ff */
[----:B------:R-:W-:Y:S01]  /*11630*/  IMAD R16, R16, c[0x0][0x190], RZ ;  /* 0x0000640010107a24 */ /* 0x000fe200078e02ff */
[----:B------:R-:W-:Y:S01]  /*11640*/  LEA R8, P3, R14, R244, 0x2 ;  /* 0x000000f40e087211 */ /* 0x000fe200078610ff */
[----:B------:R-:W-:-:S02]  /*11650*/  IMAD R18, R18, c[0x0][0x190], RZ ;  /* 0x0000640012127a24 */ /* 0x000fc400078e02ff */
[----:B------:R-:W-:Y:S01]  /*11660*/  IMAD R101, R247, c[0x0][0x190], RZ ;  /* 0x00006400f7657a24 */ /* 0x000fe200078e02ff */
[----:B------:R-:W-:Y:S02]  /*11670*/  LEA.HI.X.SX32 R247, R12, R0, 0x2, P2 ;  /* 0x000000000cf77211 */ /* 0x000fe400010f16ff */
[----:B------:R-:W-:Y:S02]  /*11680*/  LEA R10, P2, R16, R244, 0x2 ;  /* 0x000000f4100a7211 */ /* 0x000fe400078410ff */
[----:B------:R-:W-:Y:S02]  /*11690*/  LEA.HI.X.SX32 R9, R14, R0, 0x2, P3 ;  /* 0x000000000e097211 */ /* 0x000fe400018f16ff */
[----:B------:R-:W-:Y:S01]  /*116a0*/  LEA R12, P3, R18, R244, 0x2 ;  /* 0x000000f4120c7211 */ /* 0x000fe200078610ff */
[----:B------:R-:W-:Y:S01]  /*116b0*/  STL.64 [R1+0x8], R58 ;  /* 0x0000083a01007387 */ /* 0x000fe20000100a00 */
[-C--:B------:R-:W-:Y:S02]  /*116c0*/  LEA.HI.X.SX32 R11, R16, R0.reuse, 0x2, P2 ;  /* 0x00000000100b7211 */ /* 0x080fe400010f16ff */
[----:B------:R-:W-:Y:S01]  /*116d0*/  LEA.HI.X.SX32 R13, R18, R0, 0x2, P3 ;  /* 0x00000000120d7211 */ /* 0x000fe200018f16ff */
[----:B------:R1:W-:Y:S04]  /*116e0*/  STL.64 [R1], R56 ;  /* 0x0000003801007387 */ /* 0x0003e80000100a00 */
[----:B------:R3:W-:Y:S04]  /*116f0*/  STL.64 [R1+0x1518], R250 ;  /* 0x001518fa01007387 */ /* 0x0007e80000100a00 */
[----:B------:R-:W-:Y:S04]  /*11700*/  STL.64 [R1+0x1520], R248 ;  /* 0x001520f801007387 */ /* 0x000fe80000100a00 */
[----:B------:R-:W-:Y:S01]  /*11710*/  STL.64 [R1+0x1528], R246 ;  /* 0x001528f601007387 */ /* 0x000fe20000100a00 */
[----:B------:R-:W-:-:S03]  /*11720*/  IMAD R203, R3, c[0x0][0x190], RZ ;  /* 0x0000640003cb7a24 */ /* 0x000fc600078e02ff */
[----:B------:R-:W-:Y:S04]  /*11730*/  STL.64 [R1+0x1530], R8 ;  /* 0x0015300801007387 */ /* 0x000fe80000100a00 */
[----:B------:R1:W-:Y:S04]  /*11740*/  STL.64 [R1+0x1538], R10 ;  /* 0x0015380a01007387 */ /* 0x0003e80000100a00 */
[----:B------:R1:W-:Y:S04]  /*11750*/  STL.64 [R1+0x1540], R12 ;  /* 0x0015400c01007387 */ /* 0x0003e80000100a00 */
[----:B------:R-:W3:Y:S04]  /*11760*/  LDL.LU R252, [R1+0x430] ;  /* 0x0004300001fc7983 */ /* 0x000ee80000300800 */
[----:B------:R-:W3:Y:S01]  /*11770*/  LDL.LU R3, [R1+0x434] ;  /* 0x0004340001037983 */ /* 0x000ee20000300800 */
[----:B------:R-:W-:-:S02]  /*11780*/  IMAD R20, R20, c[0x0][0x190], RZ ;  /* 0x0000640014147a24 */ /* 0x000fc400078e02ff */
[----:B------:R-:W-:Y:S02]  /*11790*/  IMAD R22, R22, c[0x0][0x190], RZ ;  /* 0x0000640016167a24 */ /* 0x000fe400078e02ff */
[----:B------:R-:W-:Y:S01]  /*117a0*/  IMAD R24, R24, c[0x0][0x190], RZ ;  /* 0x0000640018187a24 */ /* 0x000fe200078e02ff */
[-C--:B------:R-:W-:Y:S01]  /*117b0*/  LEA R14, P2, R20, R244.reuse, 0x2 ;  /* 0x000000f4140e7211 */ /* 0x080fe200078410ff */
[----:B------:R-:W-:Y:S01]  /*117c0*/  IMAD R26, R26, c[0x0][0x190], RZ ;  /* 0x000064001a1a7a24 */ /* 0x000fe200078e02ff */
[----:B------:R-:W-:Y:S01]  /*117d0*/  LEA R16, P3, R22, R244, 0x2 ;  /* 0x000000f416107211 */ /* 0x000fe200078610ff */
[----:B------:R-:W-:Y:S01]  /*117e0*/  IMAD R28, R28, c[0x0][0x190], RZ ;  /* 0x000064001c1c7a24 */ /* 0x000fe200078e02ff */
[----:B------:R-:W-:Y:S02]  /*117f0*/  LEA.HI.X.SX32 R15, R20, R0, 0x2, P2 ;  /* 0x00000000140f7211 */ /* 0x000fe400010f16ff */
[----:B------:R-:W-:Y:S01]  /*11800*/  LEA R18, P2, R24, R244, 0x2 ;  /* 0x000000f418127211 */ /* 0x000fe200078410ff */
[----:B------:R-:W-:Y:S01]  /*11810*/  IMAD R30, R30, c[0x0][0x190], RZ ;  /* 0x000064001e1e7a24 */ /* 0x000fe200078e02ff */
[----:B------:R-:W-:Y:S01]  /*11820*/  LEA.HI.X.SX32 R17, R22, R0, 0x2, P3 ;  /* 0x0000000016117211 */ /* 0x000fe200018f16ff */
[----:B------:R-:W-:Y:S01]  /*11830*/  IMAD R32, R32, c[0x0][0x190], RZ ;  /* 0x0000640020207a24 */ /* 0x000fe200078e02ff */
[----:B------:R-:W-:-:S02]  /*11840*/  LEA R20, P3, R26, R244, 0x2 ;  /* 0x000000f41a147211 */ /* 0x000fc400078610ff */
[----:B------:R-:W-:Y:S02]  /*11850*/  LEA.HI.X.SX32 R19, R24, R0, 0x2, P2 ;  /* 0x0000000018137211 */ /* 0x000fe400010f16ff */
[----:B------:R-:W-:Y:S01]  /*11860*/  LEA R22, P2, R28, R244, 0x2 ;  /* 0x000000f41c167211 */ /* 0x000fe200078410ff */
[----:B------:R-:W-:Y:S01]  /*11870*/  IMAD R34, R34, c[0x0][0x190], RZ ;  /* 0x0000640022227a24 */ /* 0x000fe200078e02ff */
[----:B------:R-:W-:Y:S01]  /*11880*/  LEA.HI.X.SX32 R21, R26, R0, 0x2, P3 ;  /* 0x000000001a157211 */ /* 0x000fe200018f16ff */
[----:B------:R-:W-:Y:S01]  /*11890*/  IMAD R36, R36, c[0x0][0x190], RZ ;  /* 0x0000640024247a24 */ /* 0x000fe200078e02ff */
[----:B------:R-:W-:Y:S02]  /*118a0*/  LEA R24, P3, R30, R244, 0x2 ;  /* 0x000000f41e187211 */ /* 0x000fe400078610ff */
        /* <DEDUP_REMOVED lines=9> */
[----:B------:R-:W-:Y:S02]  /*11940*/  LEA.HI.X.SX32 R29, R34, R0, 0x2, P3 ;  /* 0x00000000221d7211 */ /* 0x000fe400018f16ff */
[----:B------:R-:W-:Y:S02]  /*11950*/  LEA R32, P3, R38, R244, 0x2 ;  /* 0x000000f426207211 */ /* 0x000fe400078610ff */
[----:B------:R-:W-:Y:S02]  /*11960*/  LEA.HI.X.SX32 R31, R36, R0, 0x2, P2 ;  /* 0x00000000241f7211 */ /* 0x000fe400010f16ff */
[----:B------:R-:W-:-:S02]  /*11970*/  LEA R34, P2, R40, R244, 0x2 ;  /* 0x000000f428227211 */ /* 0x000fc400078410ff */
[----:B------:R-:W-:Y:S02]  /*11980*/  LEA.HI.X.SX32 R33, R38, R0, 0x2, P3 ;  /* 0x0000000026217211 */ /* 0x000fe400018f16ff */
[----:B------:R-:W-:Y:S02]  /*11990*/  LEA R36, P3, R42, R244, 0x2 ;  /* 0x000000f42a247211 */ /* 0x000fe400078610ff */
        /* <DEDUP_REMOVED lines=9> */
[----:B------:R-:W-:Y:S01]  /*11a30*/  LEA R46, P2, R47, R244, 0x2 ;  /* 0x000000f42f2e7211 */ /* 0x000fe200078410ff */
[----:B------:R-:W-:Y:S01]  /*11a40*/  IMAD R53, R60, c[0x0][0x190], RZ ;  /* 0x000064003c357a24 */ /* 0x000fe200078e02ff */
[----:B------:R-:W-:-:S02]  /*11a50*/  LEA.HI.X.SX32 R45, R45, R0, 0x2, P3 ;  /* 0x000000002d2d7211 */ /* 0x000fc400018f16ff */
[----:B------:R-:W-:Y:S02]  /*11a60*/  LEA R48, P3, R49, R244, 0x2 ;  /* 0x000000f431307211 */ /* 0x000fe400078610ff */
[----:B------:R-:W-:Y:S02]  /*11a70*/  LEA.HI.X.SX32 R47, R47, R0, 0x2, P2 ;  /* 0x000000002f2f7211 */ /* 0x000fe400010f16ff */
[----:B------:R-:W-:Y:S01]  /*11a80*/  LEA R50, P2, R51, R244, 0x2 ;  /* 0x000000f433327211 */ /* 0x000fe200078410ff */
[----:B------:R-:W-:Y:S01]  /*11a90*/  IMAD R62, R62, c[0x0][0x190], RZ ;  /* 0x000064003e3e7a24 */ /* 0x000fe200078e02ff */
[----:B------:R-:W-:Y:S01]  /*11aa0*/  LEA.HI.X.SX32 R49, R49, R0, 0x2, P3 ;  /* 0x0000000031317211 */ /* 0x000fe200018f16ff */
[----:B------:R-:W-:Y:S01]  /*11ab0*/  IMAD R64, R64, c[0x0][0x190], RZ ;  /* 0x0000640040407a24 */ /* 0x000fe200078e02ff */
[----:B------:R-:W-:Y:S02]  /*11ac0*/  LEA R52, P3, R53, R244, 0x2 ;  /* 0x000000f435347211 */ /* 0x000fe400078610ff */
[----:B------:R-:W-:-:S02]  /*11ad0*/  LEA.HI.X.SX32 R51, R51, R0, 0x2, P2 ;  /* 0x0000000033337211 */ /* 0x000fc400010f16ff */
[----:B------:R-:W-:Y:S01]  /*11ae0*/  LEA R54, P2, R55, R244, 0x2 ;  /* 0x000000f437367211 */ /* 0x000fe200078410ff */
[----:B------:R-:W-:Y:S01]  /*11af0*/  IMAD R66, R66, c[0x0][0x190], RZ ;  /* 0x0000640042427a24 */ /* 0x000fe200078e02ff */
[----:B------:R-:W-:Y:S01]  /*11b00*/  LEA.HI.X.SX32 R53, R53, R0, 0x2, P3 ;  /* 0x0000000035357211 */ /* 0x000fe200018f16ff */
[----:B------:R-:W-:Y:S01]  /*11b10*/  IMAD R63, R68, c[0x0][0x190], RZ ;  /* 0x00006400443f7a24 */ /* 0x000fe200078e02ff */
[----:B-1----:R-:W-:Y:S02]  /*11b20*/  LEA R56, P3, R62, R244, 0x2 ;  /* 0x000000f43e387211 */ /* 0x002fe400078610ff */
        /* <DEDUP_REMOVED lines=54> */
[----:B------:R-:W-:Y:S02]  /*11e90*/  LEA R94, P2, R95, R244, 0x2 ;  /* 0x000000f45f5e7211 */ /* 0x000fe400078410ff */
[----:B------:R-:W-:Y:S01]  /*11ea0*/  LEA.HI.X.SX32 R93, R93, R0, 0x2, P3 ;  /* 0x000000005d5d7211 */ /* 0x000fe200018f16ff */
[----:B------:R-:W-:Y:S01]  /*11eb0*/  IMAD R103, R108, c[0x0][0x190], RZ ;  /* 0x000064006c677a24 */ /* 0x000fe200078e02ff */
        /* <DEDUP_REMOVED lines=17> */
[----:B------:R-:W-:Y:S02]  /*11fd0*/  LEA R108, P3, R109, R244, 0x2 ;  /* 0x000000f46d6c7211 */ /* 0x000fe400078610ff */
[----:B------:R-:W-:Y:S02]  /*11fe0*/  LEA.HI.X.SX32 R107, R107, R0, 0x2, P2 ;  /* 0x000000006b6b7211 */ /* 0x000fe400010f16ff */
[----:B------:R-:W-:Y:S01]  /*11ff0*/  LEA R110, P2, R111, R244, 0x2 ;  /* 0x000000f46f6e7211 */ /* 0x000fe200078410ff */
[----:B--2---:R-:W-:Y:S01]  /*12000*/  IMAD R117, R122, c[0x0][0x190], RZ ;  /* 0x000064007a757a24 */ /* 0x004fe200078e02ff */
        /* <DEDUP_REMOVED lines=103> */
[----:B----4-:R-:W-:Y:S01]  /*12680*/  IMAD R187, R218, c[0x0][0x190], RZ ;  /* 0x00006400dabb7a24 */ /* 0x010fe200078e02ff */
        /* <DEDUP_REMOVED lines=59> */
[----:B------:R-:W-:Y:S01]  /*12a40*/  LEA R220, P3, R221, R244, 0x2 ;  /* 0x000000f4dddc7211 */ /* 0x000fe200078610ff */
[----:B------:R-:W-:Y:S01]  /*12a50*/  IMAD R241, R245, c[0x0][0x190], RZ ;  /* 0x00006400f5f17a24 */ /* 0x000fe200078e02ff */
[----:B------:R-:W-:Y:S01]  /*12a60*/  LEA.HI.X.SX32 R219, R219, R0, 0x2, P2 ;  /* 0x00000000dbdb7211 */ /* 0x000fe200010f16ff */
[----:B------:R-:W-:Y:S01]  /*12a70*/  IMAD R227, R238, c[0x0][0x190], RZ ;  /* 0x00006400eee37a24 */ /* 0x000fe200078e02ff */
[----:B------:R-:W-:Y:S01]  /*12a80*/  LEA R222, P2, R223, R244, 0x2 ;  /* 0x000000f4dfde7211 */ /* 0x000fe200078410ff */
[----:B---3--:R-:W-:-:S02]  /*12a90*/  IMAD R245, R3, c[0x0][0x190], RZ ;  /* 0x0000640003f57a24 */ /* 0x008fc400078e02ff */
[----:B------:R-:W-:Y:S02]  /*12aa0*/  IMAD.MOV.U32 R251, RZ, RZ, R226 ;  /* 0x000000fffffb7224 */ /* 0x000fe400078e00e2 */
[----:B------:R-:W-:Y:S01]  /*12ab0*/  IMAD.MOV.U32 R3, RZ, RZ, c[0x0][0x180] ;  /* 0x00006000ff037624 */ /* 0x000fe200078e00ff */
[----:B------:R-:W-:Y:S01]  /*12ac0*/  LEA.HI.X.SX32 R221, R221, R0, 0x2, P3 ;  /* 0x00000000dddd7211 */ /* 0x000fe200018f16ff */
[----:B------:R-:W-:Y:S01]  /*12ad0*/  IMAD R229, R239, c[0x0][0x190], RZ ;  /* 0x00006400efe57a24 */ /* 0x000fe200078e02ff */
[----:B------:R-:W-:Y:S01]  /*12ae0*/  LEA R224, P3, R225, R244, 0x2 ;  /* 0x000000f4e1e07211 */ /* 0x000fe200078610ff */
[----:B------:R-:W-:Y:S01]  /*12af0*/  IMAD R231, R240, c[0x0][0x190], RZ ;  /* 0x00006400f0e77a24 */ /* 0x000fe200078e02ff */
[----:B------:R-:W-:Y:S01]  /*12b00*/  LEA.HI.X.SX32 R223, R223, R0, 0x2, P2 ;  /* 0x00000000dfdf7211 */ /* 0x000fe200010f16ff */
[----:B------:R-:W-:Y:S01]  /*12b10*/  IMAD R239, R251, c[0x0][0x190], RZ ;  /* 0x00006400fbef7a24 */ /* 0x000fe200078e02ff */
[----:B------:R-:W-:Y:S02]  /*12b20*/  LEA R226, P2, R227, R244, 0x2 ;  /* 0x000000f4e3e27211 */ /* 0x000fe400078410ff */
[----:B------:R-:W-:-:S02]  /*12b30*/  IADD3 R251, R3, -0x15, RZ ;  /* 0xffffffeb03fb7810 */ /* 0x000fc40007ffe0ff */
[----:B------:R-:W1:Y:S01]  /*12b40*/  S2R R3, SR_TID.X ;  /* 0x0000000000037919 */ /* 0x000e620000002100 */
[----:B------:R-:W-:Y:S01]  /*12b50*/  LEA.HI.X.SX32 R225, R225, R0, 0x2, P3 ;  /* 0x00000000e1e17211 */ /* 0x000fe200018f16ff */
[----:B------:R-:W-:Y:S01]  /*12b60*/  IMAD R235, R242, c[0x0][0x190], RZ ;  /* 0x00006400f2eb7a24 */ /* 0x000fe200078e02ff */
[----:B------:R-:W-:Y:S02]  /*12b70*/  LEA R228, P3, R229, R244, 0x2 ;  /* 0x000000f4e5e47211 */ /* 0x000fe400078610ff */
[----:B------:R-:W-:Y:S02]  /*12b80*/  LEA.HI.X.SX32 R227, R227, R0, 0x2, P2 ;  /* 0x00000000e3e37211 */ /* 0x000fe400010f16ff */
[----:B------:R-:W-:Y:S01]  /*12b90*/  LEA R230, P2, R231, R244, 0x2 ;  /* 0x000000f4e7e67211 */ /* 0x000fe200078410ff */
[----:B------:R-:W-:Y:S01]  /*12ba0*/  IMAD R237, R243, c[0x0][0x190], RZ ;  /* 0x00006400f3ed7a24 */ /* 0x000fe200078e02ff */
[----:B------:R-:W-:Y:S02]  /*12bb0*/  LEA.HI.X.SX32 R229, R229, R0, 0x2, P3 ;  /* 0x00000000e5e57211 */ /* 0x000fe400018f16ff */
[----:B------:R-:W-:-:S02]  /*12bc0*/  LEA R232, P3, R233, R244, 0x2 ;  /* 0x000000f4e9e87211 */ /* 0x000fc400078610ff */
[----:B------:R-:W-:Y:S02]  /*12bd0*/  LEA.HI.X.SX32 R231, R231, R0, 0x2, P2 ;  /* 0x00000000e7e77211 */ /* 0x000fe400010f16ff */
[----:B------:R-:W-:Y:S02]  /*12be0*/  LEA R234, P2, R235, R244, 0x2 ;  /* 0x000000f4ebea7211 */ /* 0x000fe400078410ff */
[----:B------:R-:W-:Y:S01]  /*12bf0*/  LEA.HI.X.SX32 R233, R233, R0, 0x2, P3 ;  /* 0x00000000e9e97211 */ /* 0x000fe200018f16ff */
[----:B------:R-:W-:Y:S01]  /*12c00*/  IMAD R243, R252, c[0x0][0x190], RZ ;  /* 0x00006400fcf37a24 */ /* 0x000fe200078e02ff */
[----:B------:R-:W-:Y:S02]  /*12c10*/  LEA R236, P3, R237, R244, 0x2 ;  /* 0x000000f4edec7211 */ /* 0x000fe400078610ff */
[----:B------:R-:W-:Y:S02]  /*12c20*/  LEA.HI.X.SX32 R235, R235, R0, 0x2, P2 ;  /* 0x00000000ebeb7211 */ /* 0x000fe400010f16ff */
[----:B------:R-:W-:-:S02]  /*12c30*/  LEA R238, P2, R239, R244, 0x2 ;  /* 0x000000f4efee7211 */ /* 0x000fc400078410ff */
[----:B------:R-:W-:Y:S02]  /*12c40*/  LEA.HI.X.SX32 R237, R237, R0, 0x2, P3 ;  /* 0x00000000eded7211 */ /* 0x000fe400018f16ff */
[----:B------:R-:W-:Y:S02]  /*12c50*/  LEA R240, P3, R241, R244, 0x2 ;  /* 0x000000f4f1f07211 */ /* 0x000fe400078610ff */
[----:B------:R-:W-:Y:S02]  /*12c60*/  LEA.HI.X.SX32 R239, R239, R0, 0x2, P2 ;  /* 0x00000000efef7211 */ /* 0x000fe400010f16ff */
[----:B------:R-:W-:Y:S01]  /*12c70*/  LEA R242, P2, R243, R244, 0x2 ;  /* 0x000000f4f3f27211 */ /* 0x000fe200078410ff */
[----:B------:R-:W-:Y:S01]  /*12c80*/  USHF.L.U32 UR6, UR4, 0x2, URZ ;  /* 0x0000000204067899 */ /* 0x000fe2000800063f */
[----:B------:R-:W-:Y:S02]  /*12c90*/  LEA.HI.X.SX32 R241, R241, R0, 0x2, P3 ;  /* 0x00000000f1f17211 */ /* 0x000fe400018f16ff */
[----:B------:R-:W-:-:S02]  /*12ca0*/  LEA R244, P3, R245, R244, 0x2 ;  /* 0x000000f4f5f47211 */ /* 0x000fc400078610ff */
[-C--:B------:R-:W-:Y:S02]  /*12cb0*/  LEA.HI.X.SX32 R243, R243, R0.reuse, 0x2, P2 ;  /* 0x00000000f3f37211 */ /* 0x080fe400010f16ff */
[----:B------:R-:W-:Y:S02]  /*12cc0*/  ISETP.GE.U32.AND P2, PT, R251, 0x7fffffcc, PT ;  /* 0x7fffffccfb00780c */ /* 0x000fe40003f46070 */
[----:B-1----:R-:W-:Y:S01]  /*12cd0*/  LOP3.LUT R251, R3, 0x1f, RZ, 0xc0, !PT ;  /* 0x0000001f03fb7812 */ /* 0x002fe200078ec0ff */
[----:B------:R-:W-:Y:S01]  /*12ce0*/  IMAD.MOV.U32 R250, RZ, RZ, c[0x0][0x180] ;  /* 0x00006000fffa7624 */ /* 0x000fe200078e00ff */
[----:B------:R-:W-:Y:S01]  /*12cf0*/  LEA.HI.X.SX32 R245, R245, R0, 0x2, P3 ;  /* 0x00000000f5f57211 */ /* 0x000fe200018f16ff */
[----:B------:R-:W-:Y:S02]  /*12d00*/  IMAD.U32 R0, RZ, RZ, UR6 ;  /* 0x00000006ff007e24 */ /* 0x000fe4000f8e00ff */
[----:B------:R-:W-:Y:S01]  /*12d10*/  IMAD.SHL.U32 R3, R251, 0x4, RZ ;  /* 0x00000004fb037824 */ /* 0x000fe200078e00ff */
[----:B------:R-:W-:Y:S01]  /*12d20*/  IADD3 R252, R250, -0x19, RZ ;  /* 0xffffffe7fafc7810 */ /* 0x000fe20007ffe0ff */
[----:B------:R-:W-:Y:S01]  /*12d30*/  IMAD.WIDE R10, R0, 0x4, R6 ;  /* 0x00000004000a7825 */ /* 0x000fe200078e0206 */
[----:B------:R-:W-:-:S02]  /*12d40*/  ULDC.64 UR10, c[0x0][0x118] ;  /* 0x00004600000a7ab9 */ /* 0x000fc40000000a00 */
[----:B------:R-:W-:Y:S01]  /*12d50*/  USHF.L.U32 UR6, UR4, 0x3, URZ ;  /* 0x0000000304067899 */ /* 0x000fe2000800063f */
[----:B------:R-:W-:Y:S01]  /*12d60*/  IMAD.WIDE R8, R0, 0x4, R4 ;  /* 0x0000000400087825 */ /* 0x000fe200078e0204 */
[----:B------:R1:W-:Y:S01]  /*12d70*/  LDGSTS.E [R3+0x10000], [R6.64], !P4 ;  /* 0x1000000006037fae */ /* 0x0003e2000e12184a */
[----:B------:R-:W-:Y:S01]  /*12d80*/  IADD3 R0, R250, -0x2, RZ ;  /* 0xfffffffefa007810 */ /* 0x000fe20007ffe0ff */
[----:B------:R-:W-:Y:S01]  /*12d90*/  UIMAD UR7, UR4, 0xc, URZ ;  /* 0x0000000c040778a4 */ /* 0x000fe2000f8e023f */
[----:B------:R-:W-:Y:S01]  /*12da0*/  ISETP.GE.U32.AND P3, PT, R252, 0x7fffffc8, PT ;  /* 0x7fffffc8fc00780c */ /* 0x000fe20003f66070 */
[----:B------:R1:W-:Y:S01]  /*12db0*/  LDGSTS.E [R3+0x10080], [R4.64], !P4 ;  /* 0x1008000004037fae */ /* 0x0003e2000e12184a */
[----:B------:R-:W-:-:S03]  /*12dc0*/  IADD3 R252, R250, -0x1d, RZ ;  /* 0xffffffe3fafc7810 */ /* 0x000fc60007ffe0ff */
[----:B------:R2:W-:Y:S01]  /*12dd0*/  LDGSTS.E [R3+0x10400], [R10.64], !P5 ;  /* 0x104000000a037fae */ /* 0x0005e2000e92184a */
[----:B------:R-:W-:-:S03]  /*12de0*/  ISETP.GE.U32.AND P4, PT, R252, 0x7fffffc4, PT ;  /* 0x7fffffc4fc00780c */ /* 0x000fc60003f86070 */
[----:B------:R3:W-:Y:S01]  /*12df0*/  LDGSTS.E [R3+0x10480], [R8.64], !P5 ;  /* 0x1048000008037fae */ /* 0x0007e2000e92184a */
[----:B------:R-:W-:Y:S01]  /*12e00*/  ISETP.GE.U32.AND P5, PT, R0, 0x7fffffdf, PT ;  /* 0x7fffffdf0000780c */ /* 0x000fe20003fa6070 */
[----:B------:R-:W-:Y:S01]  /*12e10*/  IMAD.U32 R0, RZ, RZ, UR6 ;  /* 0x00000006ff007e24 */ /* 0x000fe2000f8e00ff */
[----:B------:R-:W-:Y:S01]  /*12e20*/  USHF.L.U32 UR6, UR4, 0x4, URZ ;  /* 0x0000000404067899 */ /* 0x000fe2000800063f */
[----:B------:R-:W-:Y:S02]  /*12e30*/  IMAD.U32 R252, RZ, RZ, UR7 ;  /* 0x00000007fffc7e24 */ /* 0x000fe4000f8e00ff */
[C---:B------:R-:W-:Y:S01]  /*12e40*/  IMAD.WIDE R248, R0.reuse, 0x4, R6 ;  /* 0x0000000400f87825 */ /* 0x040fe200078e0206 */
[----:B------:R2:W-:Y:S03]  /*12e50*/  STL.64 [R1+0x570], R10 ;  /* 0x0005700a01007387 */ /* 0x0005e60000100a00 */
[----:B------:R-:W-:Y:S01]  /*12e60*/  IMAD.WIDE R246, R0, 0x4, R4 ;  /* 0x0000000400f67825 */ /* 0x000fe200078e0204 */
[----:B------:R3:W-:Y:S03]  /*12e70*/  STL.64 [R1+0x568], R8 ;  /* 0x0005680801007387 */ /* 0x0007e60000100a00 */
[C---:B------:R-:W-:Y:S01]  /*12e80*/  IMAD.WIDE R12, R252.reuse, 0x4, R6 ;  /* 0x00000004fc0c7825 */ /* 0x040fe200078e0206 */
[----:B------:R-:W-:Y:S03]  /*12e90*/  STL.64 [R1+0x540], R248 ;  /* 0x000540f801007387 */ /* 0x000fe60000100a00 */
[----:B--2---:R-:W-:Y:S01]  /*12ea0*/  IMAD.WIDE R10, R252, 0x4, R4 ;  /* 0x00000004fc0a7825 */ /* 0x004fe200078e0204 */
[----:B------:R2:W-:Y:S01]  /*12eb0*/  LDGSTS.E [R3+0x10800], [R248.64], !P1 ;  /* 0x10800000f8037fae */ /* 0x0005e2000c92184a */
[----:B---3--:R-:W-:-:S02]  /*12ec0*/  IADD3 R9, R250, -0x6, RZ ;  /* 0xfffffffafa097810 */ /* 0x008fc40007ffe0ff */
[----:B------:R-:W-:Y:S01]  /*12ed0*/  IMAD.U32 R0, RZ, RZ, UR6 ;  /* 0x00000006ff007e24 */ /* 0x000fe2000f8e00ff */
[----:B------:R-:W-:Y:S01]  /*12ee0*/  IADD3 R8, R250, -0xa, RZ ;  /* 0xfffffff6fa087810 */ /* 0x000fe20007ffe0ff */
[----:B------:R-:W-:Y:S04]  /*12ef0*/  STL.64 [R1+0x538], R246 ;  /* 0x000538f601007387 */ /* 0x000fe80000100a00 */
[----:B------:R3:W-:Y:S01]  /*12f00*/  LDGSTS.E [R3+0x10880], [R246.64], !P1 ;  /* 0x10880000f6037fae */ /* 0x0007e2000c92184a */
[----:B------:R-:W-:-:S03]  /*12f10*/  ISETP.GE.U32.AND P1, PT, R9, 0x7fffffdb, PT ;  /* 0x7fffffdb0900780c */ /* 0x000fc60003f26070 */
[----:B------:R-:W-:Y:S04]  /*12f20*/  STL.64 [R1+0x510], R12 ;  /* 0x0005100c01007387 */ /* 0x000fe80000100a00 */
[----:B------:R4:W-:Y:S01]  /*12f30*/  LDGSTS.E [R3+0x10c00], [R12.64], !P0 ;  /* 0x10c000000c037fae */ /* 0x0009e2000c12184a */
[----:B------:R-:W-:-:S03]  /*12f40*/  UIMAD UR6, UR4, 0x14, URZ ;  /* 0x00000014040678a4 */ /* 0x000fc6000f8e023f */
[----:B------:R1:W-:Y:S04]  /*12f50*/  STL.64 [R1+0x508], R10 ;  /* 0x0005080a01007387 */ /* 0x0003e80000100a00 */
[----:B------:R1:W-:Y:S01]  /*12f60*/  LDGSTS.E [R3+0x10c80], [R10.64], !P0 ;  /* 0x10c800000a037fae */ /* 0x0003e2000c12184a */
[----:B------:R-:W-:Y:S01]  /*12f70*/  ISETP.GE.U32.AND P0, PT, R8, 0x7fffffd7, PT ;  /* 0x7fffffd70800780c */ /* 0x000fe20003f06070 */
[----:B------:R-:W-:Y:S01]  /*12f80*/  IMAD.WIDE R8, R0, 0x4, R4 ;  /* 0x0000000400087825 */ /* 0x000fe200078e0204 */
[----:B------:R-:W-:-:S03]  /*12f90*/  UIMAD UR7, UR4, 0x18, URZ ;  /* 0x00000018040778a4 */ /* 0x000fc6000f8e023f */
[----:B-1----:R-:W-:Y:S01]  /*12fa0*/  IMAD.WIDE R10, R0, 0x4, R6 ;  /* 0x00000004000a7825 */ /* 0x002fe200078e0206 */
[----:B------:R-:W-:-:S04]  /*12fb0*/  IADD3 R0, R250, -0xe, RZ ;  /* 0xfffffff2fa007810 */ /* 0x000fc80007ffe0ff */
[----:B------:R1:W-:Y:S04]  /*12fc0*/  LDGSTS.E [R3+0x11000], [R10.64], !P6 ;  /* 0x110000000a037fae */ /* 0x0003e8000f12184a */
[----:B------:R1:W-:Y:S01]  /*12fd0*/  LDGSTS.E [R3+0x11080], [R8.64], !P6 ;  /* 0x1108000008037fae */ /* 0x0003e2000f12184a */
[----:B------:R-:W-:Y:S01]  /*12fe0*/  ISETP.GE.U32.AND P6, PT, R0, 0x7fffffd3, PT ;  /* 0x7fffffd30000780c */ /* 0x000fe20003fc6070 */
[----:B------:R-:W-:Y:S01]  /*12ff0*/  IMAD.U32 R0, RZ, RZ, UR6 ;  /* 0x00000006ff007e24 */ /* 0x000fe2000f8e00ff */
[----:B------:R-:W-:Y:S01]  /*13000*/  UIMAD UR6, UR4, 0x1c, URZ ;  /* 0x0000001c040678a4 */ /* 0x000fe2000f8e023f */
[----:B------:R-:W-:Y:S02]  /*13010*/  IMAD.U32 R252, RZ, RZ, UR7 ;  /* 0x00000007fffc7e24 */ /* 0x000fe4000f8e00ff */
[C---:B--2---:R-:W-:Y:S01]  /*13020*/  IMAD.WIDE R248, R0.reuse, 0x4, R6 ;  /* 0x0000000400f87825 */ /* 0x044fe200078e0206 */
[----:B------:R1:W-:Y:S03]  /*13030*/  STL.64 [R1+0x4e0], R10 ;  /* 0x0004e00a01007387 */ /* 0x0003e60000100a00 */
[----:B---3--:R-:W-:Y:S01]  /*13040*/  IMAD.WIDE R246, R0, 0x4, R4 ;  /* 0x0000000400f67825 */ /* 0x008fe200078e0204 */
[----:B------:R2:W-:Y:S03]  /*13050*/  STL.64 [R1+0x4d8], R8 ;  /* 0x0004d80801007387 */ /* 0x0005e60000100a00 */
[C---:B----4-:R-:W-:Y:S01]  /*13060*/  IMAD.WIDE R12, R252.reuse, 0x4, R6 ;  /* 0x00000004fc0c7825 */ /* 0x050fe200078e0206 */
[----:B------:R-:W-:Y:S03]  /*13070*/  STL.64 [R1+0x4b0], R248 ;  /* 0x0004b0f801007387 */ /* 0x000fe60000100a00 */
[----:B-1----:R-:W-:Y:S01]  /*13080*/  IMAD.WIDE R10, R252, 0x4, R4 ;  /* 0x00000004fc0a7825 */ /* 0x002fe200078e0204 */
[----:B------:R1:W-:Y:S01]  /*13090*/  LDGSTS.E [R3+0x11400], [R248.64], !P2 ;  /* 0x11400000f8037fae */ /* 0x0003e2000d12184a */
[----:B--2---:R-:W-:-:S02]  /*130a0*/  IADD3 R9, R250, -0x12, RZ ;  /* 0xffffffeefa097810 */ /* 0x004fc40007ffe0ff */
        /* <DEDUP_REMOVED lines=11> */
[----:B------:R-:W-:-:S04]  /*13160*/  IMAD.WIDE R8, R0, 0x4, R4 ;  /* 0x0000000400087825 */ /* 0x000fc800078e0204 */
[----:B------:R-:W-:Y:S02]  /*13170*/  IMAD.MOV.U32 R252, RZ, RZ, c[0x0][0x188] ;  /* 0x00006200fffc7624 */ /* 0x000fe400078e00ff */
[----:B---3--:R-:W-:Y:S01]  /*13180*/  IMAD.WIDE R10, R0, 0x4, R6 ;  /* 0x00000004000a7825 */ /* 0x008fe200078e0206 */
[----:B------:R-:W-:-:S04]  /*13190*/  IADD3 R0, R250, -0x1a, RZ ;  /* 0xffffffe6fa007810 */ /* 0x000fc80007ffe0ff */
[----:B------:R3:W-:Y:S01]  /*131a0*/  STL.64 [R1+0x450], R10 ;  /* 0x0004500a01007387 */ /* 0x0007e20000100a00 */
[----:B--2---:R-:W-:-:S03]  /*131b0*/  IMAD.WIDE R12, R252, 0x4, R6 ;  /* 0x00000004fc0c7825 */ /* 0x004fc600078e0206 */
[----:B------:R3:W-:Y:S04]  /*131c0*/  LDGSTS.E [R3+0x11c00], [R10.64], !P4 ;  /* 0x11c000000a037fae */ /* 0x0007e8000e12184a */
[----:B------:R2:W-:Y:S04]  /*131d0*/  STL.64 [R1+0x448], R8 ;  /* 0x0004480801007387 */ /* 0x0005e80000100a00 */
[----:B------:R2:W-:Y:S01]  /*131e0*/  LDGSTS.E [R3+0x11c80], [R8.64], !P4 ;  /* 0x11c8000008037fae */ /* 0x0005e2000e12184a */
[----:B------:R-:W-:Y:S01]  /*131f0*/  ISETP.GE.U32.AND P4, PT, R0, 0x7fffffc7, PT ;  /* 0x7fffffc70000780c */ /* 0x000fe20003f86070 */
[----:B------:R-:W-:Y:S01]  /*13200*/  IMAD.U32 R0, RZ, RZ, UR6 ;  /* 0x00000006ff007e24 */ /* 0x000fe2000f8e00ff */
[----:B------:R-:W-:Y:S01]  /*13210*/  UIMAD UR6, UR4, 0x9, URZ ;  /* 0x00000009040678a4 */ /* 0x000fe2000f8e023f */
[----:B---3--:R-:W-:Y:S01]  /*13220*/  IMAD.WIDE R10, R252, 0x4, R4 ;  /* 0x00000004fc0a7825 */ /* 0x008fe200078e0204 */
[----:B------:R3:W-:Y:S01]  /*13230*/  STL.64 [R1+0x590], R12 ;  /* 0x0005900c01007387 */ /* 0x0007e20000100a00 */
[----:B--2---:R-:W-:-:S03]  /*13240*/  LOP3.LUT R8, R3, 0x20, RZ, 0x3c, !PT ;  /* 0x0000002003087812 */ /* 0x004fc600078e3cff */
[----:B------:R2:W-:Y:S04]  /*13250*/  STL.64 [R1+0x588], R10 ;  /* 0x0005880a01007387 */ /* 0x0005e80000100a00 */
[----:B------:R3:W-:Y:S04]  /*13260*/  LDGSTS.E [R8+0x10100], [R12.64], !P5 ;  /* 0x101000000c087fae */ /* 0x0007e8000e92184a */
[----:B------:R2:W-:Y:S01]  /*13270*/  LDGSTS.E [R8+0x10180], [R10.64], !P5 ;  /* 0x101800000a087fae */ /* 0x0005e2000e92184a */
[----:B---3--:R-:W-:-:S04]  /*13280*/  IMAD.WIDE R12, R0, 0x4, R6 ;  /* 0x00000004000c7825 */ /* 0x008fc800078e0206 */
[----:B--2---:R-:W-:Y:S01]  /*13290*/  IMAD.WIDE R10, R0, 0x4, R4 ;  /* 0x00000004000a7825 */ /* 0x004fe200078e0204 */
[----:B------:R2:W-:Y:S03]  /*132a0*/  LDGSTS.E [R8+0x10500], [R12.64], !P1 ;  /* 0x105000000c087fae */ /* 0x0005e6000c92184a */
[----:B------:R-:W-:Y:S01]  /*132b0*/  IMAD.U32 R0, RZ, RZ, UR6 ;  /* 0x00000006ff007e24 */ /* 0x000fe2000f8e00ff */
[----:B------:R-:W-:Y:S01]  /*132c0*/  UIMAD UR6, UR4, 0xd, URZ ;  /* 0x0000000d040678a4 */ /* 0x000fe2000f8e023f */
[----:B------:R2:W-:Y:S04]  /*132d0*/  STL.64 [R1+0x560], R12 ;  /* 0x0005600c01007387 */ /* 0x0005e80000100a00 */
[----:B------:R3:W-:Y:S04]  /*132e0*/  STL.64 [R1+0x558], R10 ;  /* 0x0005580a01007387 */ /* 0x0007e80000100a00 */
[----:B------:R3:W-:Y:S01]  /*132f0*/  LDGSTS.E [R8+0x10580], [R10.64], !P1 ;  /* 0x105800000a087fae */ /* 0x0007e2000c92184a */
[----:B--2---:R-:W-:-:S04]  /*13300*/  IMAD.WIDE R12, R0, 0x4, R6 ;  /* 0x00000004000c7825 */ /* 0x004fc800078e0206 */
[----:B---3--:R-:W-:Y:S01]  /*13310*/  IMAD.WIDE R10, R0, 0x4, R4 ;  /* 0x00000004000a7825 */ /* 0x008fe200078e0204 */
[----:B------:R2:W-:Y:S03]  /*13320*/  LDGSTS.E [R8+0x10900], [R12.64], !P0 ;  /* 0x109000000c087fae */ /* 0x0005e6000c12184a */
[----:B------:R-:W-:Y:S01]  /*13330*/  IMAD.U32 R0, RZ, RZ, UR6 ;  /* 0x00000006ff007e24 */ /* 0x000fe2000f8e00ff */
[----:B------:R-:W-:Y:S01]  /*13340*/  UIMAD UR6, UR4, 0x11, URZ ;  /* 0x00000011040678a4 */ /* 0x000fe2000f8e023f */
[----:B------:R2:W-:Y:S04]  /*13350*/  STL.64 [R1+0x530], R12 ;  /* 0x0005300c01007387 */ /* 0x0005e80000100a00 */
[----:B------:R3:W-:Y:S04]  /*13360*/  STL.64 [R1+0x528], R10 ;  /* 0x0005280a01007387 */ /* 0x0007e80000100a00 */
[----:B------:R3:W-:Y:S01]  /*13370*/  LDGSTS.E [R8+0x10980], [R10.64], !P0 ;  /* 0x109800000a087fae */ /* 0x0007e2000c12184a */
[----:B--2---:R-:W-:Y:S01]  /*13380*/  IMAD.WIDE R12, R0, 0x4, R6 ;  /* 0x00000004000c7825 */ /* 0x004fe200078e0206 */
[----:B------:R-:W-:-:S03]  /*13390*/  IADD3 R252, R250, -0x1e, RZ ;  /* 0xffffffe2fafc7810 */ /* 0x000fc60007ffe0ff */
        /* <DEDUP_REMOVED lines=8> */
[----:B------:R-:W-:-:S02]  /*13420*/  ISETP.GE.U32.AND P5, PT, R252, 0x7fffffc3, PT ;  /* 0x7fffffc3fc00780c */ /* 0x000fc40003fa6070 */
[----:B------:R-:W-:Y:S01]  /*13430*/  IADD3 R252, R250, -0x3, RZ ;  /* 0xfffffffdfafc7810 */ /* 0x000fe20007ffe0ff */
[----:B---3--:R-:W-:Y:S01]  /*13440*/  IMAD.WIDE R10, R0, 0x4, R4 ;  /* 0x00000004000a7825 */ /* 0x008fe200078e0204 */
[----:B------:R2:W-:Y:S03]  /*13450*/  LDGSTS.E [R8+0x11100], [R12.64], !P2 ;  /* 0x111000000c087fae */ /* 0x0005e6000d12184a */
[----:B------:R-:W-:Y:S01]  /*13460*/  IMAD.U32 R0, RZ, RZ, UR6 ;  /* 0x00000006ff007e24 */ /* 0x000fe2000f8e00ff */
[----:B------:R-:W-:Y:S01]  /*13470*/  UIMAD UR6, UR4, 0x19, URZ ;  /* 0x00000019040678a4 */ /* 0x000fe2000f8e023f */
[----:B------:R2:W-:Y:S01]  /*13480*/  STL.64 [R1+0x4d0], R12 ;  /* 0x0004d00c01007387 */ /* 0x0005e20000100a00 */
[----:B------:R-:W-:-:S03]  /*13490*/  ISETP.GE.U32.AND P1, PT, R252, 0x7fffffde, PT ;  /* 0x7fffffdefc00780c */ /* 0x000fc60003f26070 */
[----:B------:R3:W-:Y:S04]  /*134a0*/  STL.64 [R1+0x4c8], R10 ;  /* 0x0004c80a01007387 */ /* 0x0007e80000100a00 */
[----:B------:R3:W-:Y:S01]  /*134b0*/  LDGSTS.E [R8+0x11180], [R10.64], !P2 ;  /* 0x111800000a087fae */ /* 0x0007e2000d12184a */
[----:B------:R-:W-:Y:S01]  /*134c0*/  IADD3 R252, R250, -0x7, RZ ;  /* 0xfffffff9fafc7810 */ /* 0x000fe20007ffe0ff */
[----:B--2---:R-:W-:-:S03]  /*134d0*/  IMAD.WIDE R12, R0, 0x4, R6 ;  /* 0x00000004000c7825 */ /* 0x004fc600078e0206 */
[----:B------:R-:W-:Y:S01]  /*134e0*/  ISETP.GE.U32.AND P0, PT, R252, 0x7fffffda, PT ;  /* 0x7fffffdafc00780c */ /* 0x000fe20003f06070 */
[----:B---3--:R-:W-:Y:S01]  /*134f0*/  IMAD.WIDE R10, R0, 0x4, R4 ;  /* 0x00000004000a7825 */ /* 0x008fe200078e0204 */
[----:B------:R2:W-:Y:S03]  /*13500*/  LDGSTS.E [R8+0x11500], [R12.64], !P3 ;  /* 0x115000000c087fae */ /* 0x0005e6000d92184a */
[----:B------:R-:W-:Y:S01]  /*13510*/  IMAD.U32 R0, RZ, RZ, UR6 ;  /* 0x00000006ff007e24 */ /* 0x000fe2000f8e00ff */
[----:B------:R-:W-:Y:S01]  /*13520*/  UIMAD UR6, UR4, 0x1d, URZ ;  /* 0x0000001d040678a4 */ /* 0x000fe2000f8e023f */
[----:B------:R2:W-:Y:S01]  /*13530*/  STL.64 [R1+0x4a0], R12 ;  /* 0x0004a00c01007387 */ /* 0x0005e20000100a00 */
[----:B------:R-:W-:-:S03]  /*13540*/  IADD3 R252, R250, -0xb, RZ ;  /* 0xfffffff5fafc7810 */ /* 0x000fc60007ffe0ff */
[----:B------:R3:W-:Y:S04]  /*13550*/  STL.64 [R1+0x498], R10 ;  /* 0x0004980a01007387 */ /* 0x0007e80000100a00 */
[----:B------:R3:W-:Y:S01]  /*13560*/  LDGSTS.E [R8+0x11580], [R10.64], !P3 ;  /* 0x115800000a087fae */ /* 0x0007e2000d92184a */
[----:B--2---:R-:W-:Y:S01]  /*13570*/  IMAD.WIDE R12, R0, 0x4, R6 ;  /* 0x00000004000c7825 */ /* 0x004fe200078e0206 */
[----:B------:R-:W-:-:S03]  /*13580*/  ISETP.GE.U32.AND P6, PT, R252, 0x7fffffd6, PT ;  /* 0x7fffffd6fc00780c */ /* 0x000fc60003fc6070 */
[----:B---3--:R-:W-:Y:S01]  /*13590*/  IMAD.WIDE R10, R0, 0x4, R4 ;  /* 0x00000004000a7825 */ /* 0x008fe200078e0204 */
[----:B------:R2:W-:Y:S03]  /*135a0*/  STL.64 [R1+0x470], R12 ;  /* 0x0004700c01007387 */ /* 0x0005e60000100a00 */
[----:B------:R-:W-:Y:S01]  /*135b0*/  IMAD.U32 R0, RZ, RZ, UR6 ;  /* 0x00000006ff007e24 */ /* 0x000fe2000f8e00ff */
[----:B------:R-:W-:Y:S01]  /*135c0*/  USHF.L.U32 UR6, UR4, 0x1, URZ ;  /* 0x0000000104067899 */ /* 0x000fe2000800063f */
[----:B------:R2:W-:Y:S01]  /*135d0*/  LDGSTS.E [R8+0x11900], [R12.64], !P4 ;  /* 0x119000000c087fae */ /* 0x0005e2000e12184a */
[----:B------:R-:W-:-:S03]  /*135e0*/  IADD3 R252, R250, -0xf, RZ ;  /* 0xfffffff1fafc7810 */ /* 0x000fc60007ffe0ff */
[----:B------:R3:W-:Y:S04]  /*135f0*/  STL.64 [R1+0x468], R10 ;  /* 0x0004680a01007387 */ /* 0x0007e80000100a00 */
[----:B------:R3:W-:Y:S01]  /*13600*/  LDGSTS.E [R8+0x11980], [R10.64], !P4 ;  /* 0x119800000a087fae */ /* 0x0007e2000e12184a */
[----:B--2---:R-:W-:Y:S01]  /*13610*/  IMAD.WIDE R12, R0, 0x4, R6 ;  /* 0x00000004000c7825 */ /* 0x004fe200078e0206 */
[----:B------:R-:W-:Y:S01]  /*13620*/  UIMAD UR7, UR4, 0x6, URZ ;  /* 0x00000006040778a4 */ /* 0x000fe2000f8e023f */
[----:B------:R-:W-:Y:S02]  /*13630*/  ISETP.GE.U32.AND P2, PT, R252, 0x7fffffd2, PT ;  /* 0x7fffffd2fc00780c */ /* 0x000fe40003f46070 */
[----:B---3--:R-:W-:Y:S01]  /*13640*/  IMAD.WIDE R10, R0, 0x4, R4 ;  /* 0x00000004000a7825 */ /* 0x008fe200078e0204 */
[----:B------:R2:W-:Y:S03]  /*13650*/  LDGSTS.E [R8+0x11d00], [R12.64], !P5 ;  /* 0x11d000000c087fae */ /* 0x0005e6000e92184a */
[----:B------:R-:W-:Y:S01]  /*13660*/  IMAD.U32 R0, RZ, RZ, UR6 ;  /* 0x00000006ff007e24 */ /* 0x000fe2000f8e00ff */
[----:B------:R-:W-:Y:S01]  /*13670*/  IADD3 R252, R250, -0x13, RZ ;  /* 0xffffffedfafc7810 */ /* 0x000fe20007ffe0ff */
[----:B------:R2:W-:Y:S01]  /*13680*/  STL.64 [R1+0x440], R12 ;  /* 0x0004400c01007387 */ /* 0x0005e20000100a00 */
[----:B------:R-:W-:-:S03]  /*13690*/  UIMAD UR6, UR4, 0xa, URZ ;  /* 0x0000000a040678a4 */ /* 0x000fc6000f8e023f */
[----:B------:R3:W-:Y:S01]  /*136a0*/  LDGSTS.E [R8+0x11d80], [R10.64], !P5 ;  /* 0x11d800000a087fae */ /* 0x0007e2000e92184a */
[----:B------:R-:W-:-:S03]  /*136b0*/  ISETP.GE.U32.AND P3, PT, R252, 0x7fffffce, PT ;  /* 0x7fffffcefc00780c */ /* 0x000fc60003f66070 */
[----:B------:R4:W-:Y:S01]  /*136c0*/  STL.64 [R1+0x438], R10 ;  /* 0x0004380a01007387 */ /* 0x0009e20000100a00 */
[----:B--2---:R-:W-:Y:S01]  /*136d0*/  IMAD.WIDE R12, R0, 0x4, R6 ;  /* 0x00000004000c7825 */ /* 0x004fe200078e0206 */
[----:B---3--:R-:W-:-:S03]  /*136e0*/  LOP3.LUT R8, R3, 0x40, RZ, 0x3c, !PT ;  /* 0x0000004003087812 */ /* 0x008fc600078e3cff */
[----:B----4-:R-:W-:Y:S01]  /*136f0*/  IMAD.WIDE R10, R0, 0x4, R4 ;  /* 0x00000004000a7825 */ /* 0x010fe200078e0204 */
[----:B------:R-:W-:Y:S01]  /*13700*/  IADD3 R252, R250, -0x17, RZ ;  /* 0xffffffe9fafc7810 */ /* 0x000fe20007ffe0ff */
[----:B------:R2:W-:Y:S02]  /*13710*/  STL.64 [R1+0x580], R12 ;  /* 0x0005800c01007387 */ /* 0x0005e40000100a00 */
[----:B------:R-:W-:Y:S02]  /*13720*/  IMAD.U32 R0, RZ, RZ, UR7 ;  /* 0x00000007ff007e24 */ /* 0x000fe4000f8e00ff */
[----:B------:R2:W-:Y:S01]  /*13730*/  LDGSTS.E [R8+0x10200], [R12.64], !P1 ;  /* 0x102000000c087fae */ /* 0x0005e2000c92184a */
[----:B------:R-:W-:-:S03]  /*13740*/  ISETP.GE.U32.AND P4, PT, R252, 0x7fffffca, PT ;  /* 0x7fffffcafc00780c */ /* 0x000fc60003f86070 */
[----:B------:R3:W-:Y:S01]  /*13750*/  STL.64 [R1+0x578], R10 ;  /* 0x0005780a01007387 */ /* 0x0007e20000100a00 */
[----:B------:R-:W-:-:S03]  /*13760*/  IADD3 R252, R250, -0x1b, RZ ;  /* 0xffffffe5fafc7810 */ /* 0x000fc60007ffe0ff */
[----:B------:R3:W-:Y:S01]  /*13770*/  LDGSTS.E [R8+0x10280], [R10.64], !P1 ;  /* 0x102800000a087fae */ /* 0x0007e2000c92184a */
[----:B--2---:R-:W-:Y:S01]  /*13780*/  IMAD.WIDE R12, R0, 0x4, R6 ;  /* 0x00000004000c7825 */ /* 0x004fe200078e0206 */
[----:B------:R-:W-:-:S03]  /*13790*/  ISETP.GE.U32.AND P5, PT, R252, 0x7fffffc6, PT ;  /* 0x7fffffc6fc00780c */ /* 0x000fc60003fa6070 */
        /* <DEDUP_REMOVED lines=9> */
[----:B------:R-:W-:Y:S02]  /*13830*/  ISETP.GE.U32.AND P1, PT, R252, 0x7fffffc2, PT ;  /* 0x7fffffc2fc00780c */ /* 0x000fe40003f26070 */
        /* <DEDUP_REMOVED lines=27> */
[----:B------:R-:W-:Y:S01]  /*139f0*/  IADD3 R252, R250, -0x10, RZ ;  /* 0xfffffff0fafc7810 */ /* 0x000fe20007ffe0ff */
[----:B------:R-:W-:Y:S02]  /*13a00*/  UIMAD UR7, UR4, 0x1e, URZ ;  /* 0x0000001e040778a4 */ /* 0x000fe4000f8e023f */
[----:B------:R3:W-:Y:S04]  /*13a10*/  STL.64 [R1+0x4b8], R10 ;  /* 0x0004b80a01007387 */ /* 0x0007e80000100a00 */
[----:B------:R3:W-:Y:S01]  /*13a20*/  LDGSTS.E [R8+0x11280], [R10.64], !P3 ;  /* 0x112800000a087fae */ /* 0x0007e2000d92184a */
[----:B--2---:R-:W-:Y:S01]  /*13a30*/  IMAD.WIDE R12, R0, 0x4, R6 ;  /* 0x00000004000c7825 */ /* 0x004fe200078e0206 */
[----:B------:R-:W-:-:S02]  /*13a40*/  ISETP.GE.U32.AND P3, PT, R252, 0x7fffffd1, PT ;  /* 0x7fffffd1fc00780c */ /* 0x000fc40003f66070 */
[----:B------:R-:W-:Y:S01]  /*13a50*/  IADD3 R252, R250, -0x14, RZ ;  /* 0xffffffecfafc7810 */ /* 0x000fe20007ffe0ff */
[----:B---3--:R-:W-:Y:S01]  /*13a60*/  IMAD.WIDE R10, R0, 0x4, R4 ;  /* 0x00000004000a7825 */ /* 0x008fe200078e0204 */
[----:B------:R2:W-:Y:S03]  /*13a70*/  STL.64 [R1+0x490], R12 ;  /* 0x0004900c01007387 */ /* 0x0005e60000100a00 */
[----:B------:R-:W-:Y:S01]  /*13a80*/  IMAD.U32 R0, RZ, RZ, UR6 ;  /* 0x00000006ff007e24 */ /* 0x000fe2000f8e00ff */
[----:B------:R2:W-:Y:S04]  /*13a90*/  LDGSTS.E [R8+0x11600], [R12.64], !P4 ;  /* 0x116000000c087fae */ /* 0x0005e8000e12184a */
[----:B------:R3:W-:Y:S04]  /*13aa0*/  STL.64 [R1+0x488], R10 ;  /* 0x0004880a01007387 */ /* 0x0007e80000100a00 */
[----:B------:R3:W-:Y:S01]  /*13ab0*/  LDGSTS.E [R8+0x11680], [R10.64], !P4 ;  /* 0x116800000a087fae */ /* 0x0007e2000e12184a */
[----:B------:R-:W-:Y:S01]  /*13ac0*/  ISETP.GE.U32.AND P4, PT, R252, 0x7fffffcd, PT ;  /* 0x7fffffcdfc00780c */ /* 0x000fe20003f86070 */
[----:B--2---:R-:W-:Y:S01]  /*13ad0*/  IMAD.WIDE R12, R0, 0x4, R6 ;  /* 0x00000004000c7825 */ /* 0x004fe200078e0206 */
[----:B------:R-:W-:Y:S01]  /*13ae0*/  IADD3 R252, R250, -0x18, RZ ;  /* 0xffffffe8fafc7810 */ /* 0x000fe20007ffe0ff */
[----:B------:R-:W-:-:S02]  /*13af0*/  UIMAD UR6, UR4, 0x3, URZ ;  /* 0x00000003040678a4 */ /* 0x000fc4000f8e023f */
[----:B---3--:R-:W-:Y:S01]  /*13b00*/  IMAD.WIDE R10, R0, 0x4, R4 ;  /* 0x00000004000a7825 */ /* 0x008fe200078e0204 */
[----:B------:R2:W-:Y:S03]  /*13b10*/  STL.64 [R1+0x460], R12 ;  /* 0x0004600c01007387 */ /* 0x0005e60000100a00 */
[----:B------:R-:W-:Y:S01]  /*13b20*/  IMAD.U32 R0, RZ, RZ, UR7 ;  /* 0x00000007ff007e24 */ /* 0x000fe2000f8e00ff */
[----:B------:R2:W-:Y:S01]  /*13b30*/  LDGSTS.E [R8+0x11a00], [R12.64], !P5 ;  /* 0x11a000000c087fae */ /* 0x0005e2000e92184a */
[----:B------:R-:W-:-:S03]  /*13b40*/  UIMAD UR7, UR4, 0x7, URZ ;  /* 0x00000007040778a4 */ /* 0x000fc6000f8e023f */
[----:B------:R3:W-:Y:S04]  /*13b50*/  STL.64 [R1+0x458], R10 ;  /* 0x0004580a01007387 */ /* 0x0007e80000100a00 */
[----:B------:R3:W-:Y:S01]  /*13b60*/  LDGSTS.E [R8+0x11a80], [R10.64], !P5 ;  /* 0x11a800000a087fae */ /* 0x0007e2000e92184a */
[----:B------:R-:W-:Y:S01]  /*13b70*/  ISETP.GE.U32.AND P5, PT, R252, 0x7fffffc9, PT ;  /* 0x7fffffc9fc00780c */ /* 0x000fe20003fa6070 */
[----:B--2---:R-:W-:Y:S01]  /*13b80*/  IMAD.WIDE R12, R0, 0x4, R6 ;  /* 0x00000004000c7825 */ /* 0x004fe200078e0206 */
[----:B------:R-:W-:Y:S01]  /*13b90*/  IADD3 R252, R250, -0x1c, RZ ;  /* 0xffffffe4fafc7810 */ /* 0x000fe20007ffe0ff */
[----:B------:R-:W-:-:S03]  /*13ba0*/  UIMAD UR8, UR4, 0xb, URZ ;  /* 0x0000000b040878a4 */ /* 0x000fc6000f8e023f */
[----:B------:R2:W-:Y:S01]  /*13bb0*/  LDGSTS.E [R8+0x11e00], [R12.64], !P1 ;  /* 0x11e000000c087fae */ /* 0x0005e2000c92184a */
[----:B---3--:R-:W-:-:S03]  /*13bc0*/  IMAD.WIDE R10, R0, 0x4, R4 ;  /* 0x00000004000a7825 */ /* 0x008fc600078e0204 */
[----:B------:R2:W-:Y:S01]  /*13bd0*/  STL.64 [R1+0x430], R12 ;  /* 0x0004300c01007387 */ /* 0x0005e20000100a00 */
[----:B------:R-:W-:-:S03]  /*13be0*/  IMAD.U32 R0, RZ, RZ, UR6 ;  /* 0x00000006ff007e24 */ /* 0x000fc6000f8e00ff */
[----:B------:R3:W-:Y:S01]  /*13bf0*/  LDGSTS.E [R8+0x11e80], [R10.64], !P1 ;  /* 0x11e800000a087fae */ /* 0x0007e2000c92184a */
[----:B------:R-:W-:Y:S01]  /*13c00*/  ISETP.GE.U32.AND P1, PT, R252, 0x7fffffc5, PT ;  /* 0x7fffffc5fc00780c */ /* 0x000fe20003f26070 */
[----:B------:R-:W-:Y:S01]  /*13c10*/  IMAD.U32 R252, RZ, RZ, UR7 ;  /* 0x00000007fffc7e24 */ /* 0x000fe2000f8e00ff */
[----:B-1----:R-:W-:Y:S01]  /*13c20*/  LOP3.LUT R3, R3, 0x60, RZ, 0x3c, !PT ;  /* 0x0000006003037812 */ /* 0x002fe200078e3cff */
[----:B------:R-:W-:Y:S01]  /*13c30*/  IMAD.WIDE R248, R0, 0x4, R4 ;  /* 0x0000000400f87825 */ /* 0x000fe200078e0204 */
[----:B------:R-:W-:-:S03]  /*13c40*/  UIMAD UR6, UR4, 0xf, URZ ;  /* 0x0000000f040678a4 */ /* 0x000fc6000f8e023f */
[--C-:B--2---:R-:W-:Y:S01]  /*13c50*/  IMAD.WIDE R12, R0, 0x4, R6.reuse ;  /* 0x00000004000c7825 */ /* 0x104fe200078e0206 */
[----:B------:R3:W-:Y:S03]  /*13c60*/  STL.64 [R1+0x428], R10 ;  /* 0x0004280a01007387 */ /* 0x0007e60000100a00 */
[C---:B------:R-:W-:Y:S01]  /*13c70*/  IMAD.WIDE R246, R252.reuse, 0x4, R6 ;  /* 0x00000004fcf67825 */ /* 0x040fe200078e0206 */
[----:B------:R1:W-:Y:S03]  /*13c80*/  STL.64 [R1+0x5a8], R12 ;  /* 0x0005a80c01007387 */ /* 0x0003e60000100a00 */
[----:B------:R-:W-:Y:S01]  /*13c90*/  IMAD.U32 R0, RZ, RZ, UR8 ;  /* 0x00000008ff007e24 */ /* 0x000fe2000f8e00ff */
[----:B------:R2:W-:Y:S04]  /*13ca0*/  STL.64 [R1+0x5a0], R248 ;  /* 0x0005a0f801007387 */ /* 0x0005e80000100a00 */
[----:B------:R1:W-:Y:S01]  /*13cb0*/  LDGSTS.E [R3+0x10300], [R12.64], !P0 ;  /* 0x103000000c037fae */ /* 0x0003e2000c12184a */
[----:B---3--:R-:W-:-:S03]  /*13cc0*/  IMAD.WIDE R10, R252, 0x4, R4 ;  /* 0x00000004fc0a7825 */ /* 0x008fc600078e0204 */
[----:B------:R2:W-:Y:S01]  /*13cd0*/  LDGSTS.E [R3+0x10380], [R248.64], !P0 ;  /* 0x10380000f8037fae */ /* 0x0005e2000c12184a */
[----:B------:R-:W-:Y:S01]  /*13ce0*/  IMAD.U32 R252, RZ, RZ, UR6 ;  /* 0x00000006fffc7e24 */ /* 0x000fe2000f8e00ff */
[----:B------:R-:W-:Y:S02]  /*13cf0*/  UIMAD UR6, UR4, 0x13, URZ ;  /* 0x00000013040678a4 */ /* 0x000fe4000f8e023f */
[----:B------:R3:W-:Y:S04]  /*13d00*/  LDGSTS.E [R3+0x10700], [R246.64], !P6 ;  /* 0x10700000f6037fae */ /* 0x0007e8000f12184a */
[----:B-1----:R1:W5:Y:S01]  /*13d10*/  LDL.LU.64 R12, [R1+0x1540] ;  /* 0x00154000010c7983 */ /* 0x0023620000300a00 */
[----:B------:R-:W-:-:S03]  /*13d20*/  IADD3 R8, R250, -0x20, RZ ;  /* 0xffffffe0fa087810 */ /* 0x000fc60007ffe0ff */
[----:B------:R3:W-:Y:S01]  /*13d30*/  STL.64 [R1+0x598], R246 ;  /* 0x000598f601007387 */ /* 0x0007e20000100a00 */
[----:B--2---:R-:W-:-:S03]  /*13d40*/  IMAD.WIDE R248, R0, 0x4, R6 ;  /* 0x0000000400f87825 */ /* 0x004fc600078e0206 */
[----:B------:R2:W-:Y:S01]  /*13d50*/  LDGSTS.E [R3+0x10780], [R10.64], !P6 ;  /* 0x107800000a037fae */ /* 0x0005e2000f12184a */
[----:B------:R-:W-:-:S03]  /*13d60*/  ISETP.GE.U32.AND P0, PT, R8, 0x7fffffc1, PT ;  /* 0x7fffffc10800780c */ /* 0x000fc60003f06070 */
[----:B------:R4:W-:Y:S01]  /*13d70*/  LDGSTS.E [R3+0x10b00], [R248.64], !P2 ;  /* 0x10b00000f8037fae */ /* 0x0009e2000d12184a */
[--C-:B---3--:R-:W-:Y:S01]  /*13d80*/  IMAD.WIDE R246, R0, 0x4, R4.reuse ;  /* 0x0000000400f67825 */ /* 0x108fe200078e0204 */
[----:B------:R-:W-:Y:S02]  /*13d90*/  IADD3 R0, R250, -0x21, RZ ;  /* 0xffffffdffa007810 */ /* 0x000fe40007ffe0ff */
[----:B------:R2:W-:Y:S01]  /*13da0*/  STL.64 [R1+0x5e0], R10 ;  /* 0x0005e00a01007387 */ /* 0x0005e20000100a00 */
[----:B------:R-:W-:Y:S01]  /*13db0*/  ISETP.GE.AND P6, PT, R251, R8, PT ;  /* 0x00000008fb00720c */ /* 0x000fe20003fc6270 */
[----:B------:R-:W-:Y:S02]  /*13dc0*/  IMAD.WIDE R8, R252, 0x4, R4 ;  /* 0x00000004fc087825 */ /* 0x000fe400078e0204 */
[----:B------:R3:W-:Y:S01]  /*13dd0*/  LDGSTS.E [R3+0x10b80], [R246.64], !P2 ;  /* 0x10b80000f6037fae */ /* 0x0007e2000d12184a */
[----:B------:R-:W-:Y:S01]  /*13de0*/  ISETP.GE.U32.AND P2, PT, R0, 0x7fffffc0, PT ;  /* 0x7fffffc00000780c */ /* 0x000fe20003f46070 */
[----:B------:R-:W-:Y:S01]  /*13df0*/  IMAD.U32 R0, RZ, RZ, UR6 ;  /* 0x00000006ff007e24 */ /* 0x000fe2000f8e00ff */
[----:B------:R-:W-:Y:S01]  /*13e00*/  UIMAD UR6, UR4, 0x17, URZ ;  /* 0x00000017040678a4 */ /* 0x000fe2000f8e023f */
[----:B------:R-:W-:Y:S01]  /*13e10*/  STL.64 [R1+0x5b0], R248 ;  /* 0x0005b0f801007387 */ /* 0x000fe20000100a00 */
[----:B--2---:R-:W-:Y:S01]  /*13e20*/  IMAD.WIDE R10, R252, 0x4, R6 ;  /* 0x00000004fc0a7825 */ /* 0x004fe200078e0206 */
[----:B------:R-:W-:-:S02]  /*13e30*/  IADD3 R252, R250, -0x25, RZ ;  /* 0xffffffdbfafc7810 */ /* 0x000fc40007ffe0ff */
[----:B------:R3:W-:Y:S01]  /*13e40*/  STL.64 [R1+0x5e8], R246 ;  /* 0x0005e8f601007387 */ /* 0x0007e20000100a00 */
[----:B------:R-:W-:-:S03]  /*13e50*/  UIMAD UR7, UR4, 0x1b, URZ ;  /* 0x0000001b040778a4 */ /* 0x000fc6000f8e023f */
[----:B------:R2:W-:Y:S04]  /*13e60*/  STL.64 [R1+0x5b8], R10 ;  /* 0x0005b80a01007387 */ /* 0x0005e80000100a00 */
[----:B------:R2:W-:Y:S01]  /*13e70*/  LDGSTS.E [R3+0x10f00], [R10.64], !P3 ;  /* 0x10f000000a037fae */ /* 0x0005e2000d92184a */
[----:B---3--:R-:W-:-:S03]  /*13e80*/  IMAD.WIDE R246, R0, 0x4, R6 ;  /* 0x0000000400f67825 */ /* 0x008fc600078e0206 */
[----:B------:R3:W-:Y:S01]  /*13e90*/  LDGSTS.E [R3+0x10f80], [R8.64], !P3 ;  /* 0x10f8000008037fae */ /* 0x0007e2000d92184a */
[----:B------:R-:W-:Y:S02]  /*13ea0*/  ISETP.GE.U32.AND P3, PT, R252, 0x7fffffbc, PT ;  /* 0x7fffffbcfc00780c */ /* 0x000fe40003f66070 */
[----:B------:R-:W-:Y:S01]  /*13eb0*/  IADD3 R252, R250, -0x29, RZ ;  /* 0xffffffd7fafc7810 */ /* 0x000fe20007ffe0ff */
[----:B------:R3:W-:Y:S01]  /*13ec0*/  STL.64 [R1+0x5f0], R8 ;  /* 0x0005f00801007387 */ /* 0x0007e20000100a00 */
[----:B--2---:R-:W-:-:S03]  /*13ed0*/  IMAD.WIDE R10, R0, 0x4, R4 ;  /* 0x00000004000a7825 */ /* 0x004fc600078e0204 */
[----:B------:R2:W-:Y:S01]  /*13ee0*/  LDGSTS.E [R3+0x11300], [R246.64], !P4 ;  /* 0x11300000f6037fae */ /* 0x0005e2000e12184a */
[----:B------:R-:W-:-:S03]  /*13ef0*/  IMAD.U32 R0, RZ, RZ, UR6 ;  /* 0x00000006ff007e24 */ /* 0x000fc6000f8e00ff */
[----:B------:R2:W-:Y:S01]  /*13f00*/  STL.64 [R1+0x5c0], R246 ;  /* 0x0005c0f601007387 */ /* 0x0005e20000100a00 */
[----:B---3--:R-:W-:-:S03]  /*13f10*/  IMAD.MOV.U32 R8, RZ, RZ, 0x1f ;  /* 0x0000001fff087424 */ /* 0x008fc600078e00ff */
[----:B------:R3:W-:Y:S01]  /*13f20*/  LDGSTS.E [R3+0x11380], [R10.64], !P4 ;  /* 0x113800000a037fae */ /* 0x0007e2000e12184a */
[----:B------:R-:W-:Y:S01]  /*13f30*/  ISETP.GE.U32.AND P4, PT, R252, 0x7fffffb8, PT ;  /* 0x7fffffb8fc00780c */ /* 0x000fe20003f86070 */
[----:B------:R-:W-:Y:S02]  /*13f40*/  IMAD.U32 R252, RZ, RZ, UR7 ;  /* 0x00000007fffc7e24 */ /* 0x000fe4000f8e00ff */
[----:B------:R3:W-:Y:S01]  /*13f50*/  STL.64 [R1+0x5f8], R10 ;  /* 0x0005f80a01007387 */ /* 0x0007e20000100a00 */
[----:B------:R-:W-:Y:S01]  /*13f60*/  IADD3 R250, R8, c[0x0][0x180], RZ ;  /* 0x0000600008fa7a10 */ /* 0x000fe20007ffe0ff */
[----:B------:R-:W-:Y:S01]  /*13f70*/  UIMAD UR6, UR4, 0x1f, URZ ;  /* 0x0000001f040678a4 */ /* 0x000fe2000f8e023f */
[----:B------:R-:W-:-:S04]  /*13f80*/  IMAD.WIDE R8, R0, 0x4, R4 ;  /* 0x0000000400087825 */ /* 0x000fc800078e0204 */
[----:B--2---:R-:W-:-:S04]  /*13f90*/  IMAD.WIDE R246, R252, 0x4, R6 ;  /* 0x00000004fcf67825 */ /* 0x004fc800078e0206 */
[----:B---3--:R-:W-:-:S04]  /*13fa0*/  IMAD.WIDE R10, R0, 0x4, R6 ;  /* 0x00000004000a7825 */ /* 0x008fc800078e0206 */
[----:B----4-:R-:W-:Y:S01]  /*13fb0*/  IMAD.WIDE R248, R252, 0x4, R4 ;  /* 0x00000004fcf87825 */ /* 0x010fe200078e0204 */
[----:B------:R2:W-:Y:S03]  /*13fc0*/  STL.64 [R1+0x5c8], R10 ;  /* 0x0005c80a01007387 */ /* 0x0005e60000100a00 */
[----:B------:R-:W-:Y:S01]  /*13fd0*/  IMAD.U32 R0, RZ, RZ, UR6 ;  /* 0x00000006ff007e24 */ /* 0x000fe2000f8e00ff */
[----:B------:R3:W-:Y:S04]  /*13fe0*/  STL.64 [R1+0x600], R8 ;  /* 0x0006000801007387 */ /* 0x0007e80000100a00 */
[----:B------:R2:W-:Y:S04]  /*13ff0*/  LDGSTS.E [R3+0x11700], [R10.64], !P5 ;  /* 0x117000000a037fae */ /* 0x0005e8000e92184a */
[----:B------:R3:W-:Y:S01]  /*14000*/  LDGSTS.E [R3+0x11780], [R8.64], !P5 ;  /* 0x1178000008037fae */ /* 0x0007e2000e92184a */
[----:B------:R-:W-:-:S03]  /*14010*/  ISETP.GT.AND P5, PT, R250, 0x1f, PT ;  /* 0x0000001ffa00780c */ /* 0x000fc60003fa4270 */
[----:B------:R4:W-:Y:S04]  /*14020*/  LDGSTS.E [R3+0x11b00], [R246.64], !P1 ;  /* 0x11b00000f6037fae */ /* 0x0009e8000c92184a */
[----:B--2---:R1:W5:Y:S04]  /*14030*/  LDL.LU.64 R10, [R1+0x1538] ;  /* 0x00153800010a7983 */ /* 0x0043680000300a00 */
[----:B---3--:R1:W5:Y:S04]  /*14040*/  LDL.LU.64 R8, [R1+0x1530] ;  /* 0x0015300001087983 */ /* 0x0083680000300a00 */
[----:B------:R4:W-:Y:S04]  /*14050*/  STL.64 [R1+0x5d0], R246 ;  /* 0x0005d0f601007387 */ /* 0x0009e80000100a00 */
[----:B------:R2:W-:Y:S04]  /*14060*/  STL.64 [R1+0x608], R248 ;  /* 0x000608f801007387 */ /* 0x0005e80000100a00 */
[----:B------:R2:W-:Y:S01]  /*14070*/  LDGSTS.E [R3+0x11b80], [R248.64], !P1 ;  /* 0x11b80000f8037fae */ /* 0x0005e2000c92184a */
[----:B------:R-:W-:Y:S01]  /*14080*/  ISETP.GE.AND P1, PT, R251, c[0x0][0x180], PT ;  /* 0x00006000fb007a0c */ /* 0x000fe20003f26270 */
[----:B------:R-:W-:-:S02]  /*14090*/  IMAD.WIDE R250, R0, 0x4, R4 ;  /* 0x0000000400fa7825 */ /* 0x000fc400078e0204 */
[----:B----4-:R1:W5:Y:S02]  /*140a0*/  LDL.LU.64 R246, [R1+0x1528] ;  /* 0x0015280001f67983 */ /* 0x0103640000300a00 */
[----:B--2---:R-:W-:-:S05]  /*140b0*/  IMAD.WIDE R248, R0, 0x4, R6 ;  /* 0x0000000400f87825 */ /* 0x004fca00078e0206 */
[----:B------:R2:W-:Y:S04]  /*140c0*/  STL.64 [R1+0x5d8], R248 ;  /* 0x0005d8f801007387 */ /* 0x0005e80000100a00 */
[----:B------:R3:W-:Y:S04]  /*140d0*/  STL.64 [R1+0x610], R250 ;  /* 0x000610fa01007387 */ /* 0x0007e80000100a00 */
[----:B------:R2:W-:Y:S04]  /*140e0*/  LDGSTS.E [R3+0x11f00], [R248.64], !P0 ;  /* 0x11f00000f8037fae */ /* 0x0005e8000c12184a */
[----:B------:R3:W-:Y:S04]  /*140f0*/  LDGSTS.E [R3+0x11f80], [R250.64], !P0 ;  /* 0x11f80000fa037fae */ /* 0x0007e8000c12184a */
[----:B--2---:R1:W5:Y:S04]  /*14100*/  LDL.LU.64 R248, [R1+0x1520] ;  /* 0x0015200001f87983 */ /* 0x0043680000300a00 */
[----:B---3--:R1:W5:Y:S04]  /*14110*/  LDL.LU.64 R250, [R1+0x1518] ;  /* 0x0015180001fa7983 */ /* 0x0083680000300a00 */
[----:B------:R1:W5:Y:S01]  /*14120*/  LDL.LU R3, [R1+0x1510] ;  /* 0x0015100001037983 */ /* 0x0003620000300800 */
[----:B------:R-:W-:Y:S01]  /*14130*/  IMAD.MOV.U32 R0, RZ, RZ, c[0x0][0x180] ;  /* 0x00006000ff007624 */ /* 0x000fe200078e00ff */
[----:B------:R-:W-:-:S04]  /*14140*/  SEL R252, RZ, 0x4, !P5 ;  /* 0x00000004fffc7807 */ /* 0x000fc80006800000 */
[----:B------:R-:W-:-:S04]  /*14150*/  IADD3 R0, R0, -0x2d, RZ ;  /* 0xffffffd300007810 */ /* 0x000fc80007ffe0ff */
[----:B------:R-:W-:Y:S02]  /*14160*/  ISETP.GE.U32.AND P5, PT, R0, 0x7fffffb4, PT ;  /* 0x7fffffb40000780c */ /* 0x000fe40003fa6070 */
[----:B------:R-:W-:Y:S01]  /*14170*/  SEL R0, R252, RZ, !P1 ;  /* 0x000000fffc007207 */ /* 0x000fe20004800000 */
[----:B------:R-:W-:-:S05]  /*14180*/  IMAD.MOV.U32 R252, RZ, RZ, c[0x0][0x180] ;  /* 0x00006000fffc7624 */ /* 0x000fca00078e00ff */
[----:B------:R-:W-:Y:S02]  /*14190*/  IADD3 R252, R252, -0x31, RZ ;  /* 0xffffffcffcfc7810 */ /* 0x000fe40007ffe0ff */
[----:B------:R-:W-:Y:S02]  /*141a0*/  ISETP.NE.U32.AND P1, PT, R0, RZ, PT ;  /* 0x000000ff0000720c */ /* 0x000fe40003f25070 */
[----:B------:R-:W-:Y:S02]  /*141b0*/  ISETP.GE.U32.AND P0, PT, R252, 0x7fffffb0, PT ;  /* 0x7fffffb0fc00780c */ /* 0x000fe40003f06070 */
[----:B-1---5:R1:W-:Y:S04]  /*141c0*/  STL.64 [R1+0x1998], R246 ;  /* 0x001998f601007387 */ /* 0x0223e80000100a00 */
[----:B------:R-:W2:Y:S04]  /*141d0*/  S2R R252, SR_TID.X ;  /* 0x0000000000fc7919 */ /* 0x000ea80000002100 */
[----:B------:R-:W0:Y:S04]  /*141e0*/  LDGDEPBAR ;  /* 0x00000000000079af */ /* 0x000e280000000000 */
[----:B-1----:R-:W3:Y:S04]  /*141f0*/  LDL.64 R246, [R1+0x420] ;  /* 0x0004200001f67983 */ /* 0x002ee80000100a00 */
[----:B------:R1:W-:Y:S04]  /*14200*/  STL.64 [R1+0x1990], R22 ;  /* 0x0019901601007387 */ /* 0x0003e80000100a00 */
[----:B-1----:R-:W4:Y:S04]  /*14210*/  LDL.64 R22, [R1+0x3e0] ;  /* 0x0003e00001167983 */ /* 0x002f280000100a00 */
        /* <DEDUP_REMOVED lines=18> */
[----:B------:R-:W-:Y:S04]  /*14340*/  STL [R1+0x1940], R183 ;  /* 0x001940b701007387 */ /* 0x000fe80000100800 */
        /* <DEDUP_REMOVED lines=9> */
[----:B-1----:R-:W4:Y:S01]  /*143e0*/  LDL.64 R6, [R1+0x120] ;  /* 0x0001200001067983 */ /* 0x002f220000100a00 */
[----:B--2---:R-:W-:Y:S01]  /*143f0*/  LOP3.LUT R252, R252, 0x1f, RZ, 0xc0, !PT ;  /* 0x0000001ffcfc7812 */ /* 0x004fe200078ec0ff */
[----:B------:R-:W-:-:S02]  /*14400*/  IMAD.MOV.U32 R0, RZ, RZ, 0x1f ;  /* 0x0000001fff007424 */ /* 0x000fc400078e00ff */
[----:B------:R1:W-:Y:S04]  /*14410*/  STL.64 [R1+0x1910], R4 ;  /* 0x0019100401007387 */ /* 0x0003e80000100a00 */
[----:B-1----:R-:W2:Y:S01]  /*14420*/  LDL.64 R4, [R1+0x160] ;  /* 0x0001600001047983 */ /* 0x002ea20000100a00 */
[----:B------:R-:W-:Y:S01]  /*14430*/  IMAD.SHL.U32 R183, R252, 0x4, RZ ;  /* 0x00000004fcb77824 */ /* 0x000fe200078e00ff */
[----:B------:R-:W-:Y:S01]  /*14440*/  IADD3 R0, R0, c[0x0][0x180], RZ ;  /* 0x0000600000007a10 */ /* 0x000fe20007ffe0ff */
[----:B------:R-:W-:Y:S01]  /*14450*/  USHF.L.U32 UR4, UR4, 0x5, URZ ;  /* 0x0000000504047899 */ /* 0x000fe2000800063f */
[----:B------:R-:W-:Y:S02]  /*14460*/  SEL R252, RZ, 0x4, P6 ;  /* 0x00000004fffc7807 */ /* 0x000fe40003000000 */
[----:B------:R-:W-:-:S02]  /*14470*/  ISETP.GT.AND P6, PT, R0, 0x3f, PT ;  /* 0x0000003f0000780c */ /* 0x000fc40003fc4270 */
[C---:B------:R-:W-:Y:S02]  /*14480*/  LOP3.LUT R0, R183.reuse, 0x10, RZ, 0x3c, !PT ;  /* 0x00000010b7007812 */ /* 0x040fe400078e3cff */
[C---:B------:R-:W-:Y:S02]  /*14490*/  LOP3.LUT R0, R183.reuse, 0x30, RZ, 0x3c, !PT ;  /* 0x00000030b7007812 */ /* 0x040fe400078e3cff */
[C---:B------:R-:W-:Y:S02]  /*144a0*/  LOP3.LUT R0, R183.reuse, 0x50, RZ, 0x3c, !PT ;  /* 0x00000050b7007812 */ /* 0x040fe400078e3cff */
[----:B------:R-:W-:Y:S01]  /*144b0*/  LOP3.LUT R0, R183, 0x70, RZ, 0x3c, !PT ;  /* 0x00000070b7007812 */ /* 0x000fe200078e3cff */
[----:B------:R-:W-:Y:S01]  /*144c0*/  IMAD.U32 R0, RZ, RZ, UR4 ;  /* 0x00000004ff007e24 */ /* 0x000fe2000f8e00ff */
[----:B---3--:R1:W-:Y:S04]  /*144d0*/  LDGSTS.E [R183], [R246.64], P1 ;  /* 0x00000000f6b77fae */ /* 0x0083e8000892184a */
[----:B-1----:R-:W3:Y:S04]  /*144e0*/  LDL.LU.64 R246, [R1+0x1998] ;  /* 0x0019980001f67983 */ /* 0x002ee80000300a00 */
[----:B----4-:R1:W-:Y:S04]  /*144f0*/  LDGSTS.E [R183+0x400], [R22.64], P1 ;  /* 0x0040000016b77fae */ /* 0x0103e8000892184a */
[----:B-1----:R-:W4:Y:S04]  /*14500*/  LDL.LU.64 R22, [R1+0x1990] ;  /* 0x0019900001167983 */ /* 0x002f280000300a00 */
[----:B------:R1:W-:Y:S04]  /*14510*/  LDGSTS.E [R183+0x800], [R38.64], P1 ;  /* 0x0080000026b77fae */ /* 0x0003e8000892184a */
[----:B-1----:R-:W3:Y:S04]  /*14520*/  LDL.LU.64 R38, [R1+0x1988] ;  /* 0x0019880001267983 */ /* 0x002ee80000300a00 */
        /* <DEDUP_REMOVED lines=16> */
[----:B--2---:R1:W-:Y:S04]  /*14630*/  LDGSTS.E [R183+0x2c00], [R4.64], P1 ;  /* 0x02c0000004b77fae */ /* 0x0043e8000892184a */
[----:B------:R2:W-:Y:S04]  /*14640*/  LDGSTS.E [R183+0x3000], [R6.64], P1 ;  /* 0x0300000006b77fae */ /* 0x0005e8000892184a */
[----:B------:R1:W-:Y:S04]  /*14650*/  LDGSTS.E [R183+0x3400], [R2.64], P1 ;  /* 0x0340000002b77fae */ /* 0x0003e8000892184a */
[----:B------:R1:W-:Y:S04]  /*14660*/  LDGSTS.E [R183+0x3800], [R230.64], P1 ;  /* 0x03800000e6b77fae */ /* 0x0003e8000892184a */
[----:B------:R2:W-:Y:S04]  /*14670*/  LDGSTS.E [R183+0x3c00], [R214.64], P1 ;  /* 0x03c00000d6b77fae */ /* 0x0005e8000892184a */
[----:B------:R2:W-:Y:S04]  /*14680*/  LDGSTS.E [R183+0x4000], [R198.64], P1 ;  /* 0x04000000c6b77fae */ /* 0x0005e8000892184a */
[----:B-1----:R-:W3:Y:S04]  /*14690*/  LDL.64 R230, [R1+0x398] ;  /* 0x0003980001e67983 */ /* 0x002ee80000100a00 */
[----:B--2---:R-:W2:Y:S04]  /*146a0*/  LDL.64 R214, [R1+0x3d8] ;  /* 0x0003d80001d67983 */ /* 0x004ea80000100a00 */
[----:B------:R-:W2:Y:S04]  /*146b0*/  LDL.64 R198, [R1+0x418] ;  /* 0x0004180001c67983 */ /* 0x000ea80000100a00 */
[----:B------:R-:W2:Y:S04]  /*146c0*/  LDL.64 R2, [R1+0x358] ;  /* 0x0003580001027983 */ /* 0x000ea80000100a00 */
[----:B------:R-:W3:Y:S04]  /*146d0*/  LDL.64 R6, [R1+0x318] ;  /* 0x0003180001067983 */ /* 0x000ee80000100a00 */
[----:B------:R-:W3:Y:S04]  /*146e0*/  LDL.64 R4, [R1+0x2d8] ;  /* 0x0002d80001047983 */ /* 0x000ee80000100a00 */
[----:B------:R1:W-:Y:S04]  /*146f0*/  LDGSTS.E [R183+0x4400], [R8.64], P1 ;  /* 0x0440000008b77fae */ /* 0x0003e8000892184a */
[----:B------:R1:W-:Y:S04]  /*14700*/  STL.64 [R1+0x1618], R8 ;  /* 0x0016180801007387 */ /* 0x0003e80000100a00 */
[----:B------:R4:W-:Y:S04]  /*14710*/  LDGSTS.E [R183+0x4800], [R24.64], P1 ;  /* 0x0480000018b77fae */ /* 0x0009e8000892184a */
[----:B-1----:R-:W3:Y:S04]  /*14720*/  LDL.LU.64 R8, [R1+0x10] ;  /* 0x0000100001087983 */ /* 0x002ee80000300a00 */
[----:B----4-:R-:W4:Y:S04]  /*14730*/  LDL.LU R183, [R1+0x1940] ;  /* 0x0019400001b77983 */ /* 0x010f280000300800 */
[----:B------:R1:W-:Y:S04]  /*14740*/  STL.64 [R1+0x1608], R24 ;  /* 0x0016081801007387 */ /* 0x0003e80000100a00 */
[----:B-1----:R-:W1:Y:S02]  /*14750*/  S2R R25, SR_TID.X ;  /* 0x0000000000197919 */ /* 0x002e640000002100 */
[----:B-1----:R-:W-:-:S05]  /*14760*/  LOP3.LUT R25, R25, 0x1f, RZ, 0xc0, !PT ;  /* 0x0000001f19197812 */ /* 0x002fca00078ec0ff */
[----:B------:R-:W-:Y:S02]  /*14770*/  IMAD.SHL.U32 R24, R25, 0x4, RZ ;  /* 0x0000000419187824 */ /* 0x000fe400078e00ff */
[----:B------:R-:W1:Y:S04]  /*14780*/  S2R R25, SR_TID.X ;  /* 0x0000000000197919 */ /* 0x000e680000002100 */
[----:B------:R1:W-:Y:S04]  /*14790*/  LDGSTS.E [R24+0x4c00], [R40.64], P1 ;  /* 0x04c0000028187fae */ /* 0x0003e8000892184a */
[----:B------:R1:W-:Y:S04]  /*147a0*/  STL.64 [R1+0x1610], R40 ;  /* 0x0016102801007387 */ /* 0x0003e80000100a00 */
[----:B------:R1:W-:Y:S04]  /*147b0*/  LDGSTS.E [R24+0x5000], [R56.64], P1 ;  /* 0x0500000038187fae */ /* 0x0003e8000892184a */
[----:B------:R1:W-:Y:S04]  /*147c0*/  LDGSTS.E [R24+0x5400], [R72.64], P1 ;  /* 0x0540000048187fae */ /* 0x0003e8000892184a */
[----:B-1----:R-:W4:Y:S04]  /*147d0*/  LDL.64 R40, [R1+0x98] ;  /* 0x0000980001287983 */ /* 0x002f280000100a00 */
[----:B------:R1:W-:Y:S04]  /*147e0*/  STL.64 [R1+0x1620], R56 ;  /* 0x0016203801007387 */ /* 0x0003e80000100a00 */
[----:B-1----:R-:W4:Y:S04]  /*147f0*/  LDL.LU.64 R56, [R1+0x18] ;  /* 0x0000180001387983 */ /* 0x002f280000300a00 */
[----:B------:R1:W-:Y:S02]  /*14800*/  STL.64 [R1+0x1628], R72 ;  /* 0x0016284801007387 */ /* 0x0003e40000100a00 */
[----:B-1----:R-:W-:-:S05]  /*14810*/  LOP3.LUT R72, R25, 0x1f, RZ, 0xc0, !PT ;  /* 0x0000001f19487812 */ /* 0x002fca00078ec0ff */
[----:B------:R-:W-:Y:S01]  /*14820*/  IMAD.SHL.U32 R73, R72, 0x4, RZ ;  /* 0x0000000448497824 */ /* 0x000fe200078e00ff */
[----:B------:R1:W-:Y:S04]  /*14830*/  STL.64 [R1+0x1630], R88 ;  /* 0x0016305801007387 */ /* 0x0003e80000100a00 */
[----:B------:R1:W-:Y:S04]  /*14840*/  LDGSTS.E [R73+0x5800], [R88.64], P1 ;  /* 0x0580000058497fae */ /* 0x0003e8000892184a */
[----:B------:R1:W-:Y:S04]  /*14850*/  LDGSTS.E [R73+0x5c00], [R104.64], P1 ;  /* 0x05c0000068497fae */ /* 0x0003e8000892184a */
[----:B------:R1:W-:Y:S04]  /*14860*/  LDGSTS.E [R73+0x6000], [R120.64], P1 ;  /* 0x0600000078497fae */ /* 0x0003e8000892184a */
[----:B-1----:R-:W4:Y:S04]  /*14870*/  LDL.64 R88, [R1+0xd8] ;  /* 0x0000d80001587983 */ /* 0x002f280000100a00 */
[----:B------:R1:W-:Y:S04]  /*14880*/  STL.64 [R1+0x1638], R104 ;  /* 0x0016386801007387 */ /* 0x0003e80000100a00 */
        /* <DEDUP_REMOVED lines=13> */
[----:B-1----:R-:W4:Y:S04]  /*14960*/  LDL.LU.64 R152, [R1+0x50] ;  /* 0x0000500001987983 */ /* 0x002f280000300a00 */
[----:B------:R1:W-:Y:S04]  /*14970*/  STL.64 [R1+0x1658], R168 ;  /* 0x001658a801007387 */ /* 0x0003e80000100a00 */
[----:B-1----:R-:W4:Y:S04]  /*14980*/  LDL.LU.64 R168, [R1+0x58] ;  /* 0x0000580001a87983 */ /* 0x002f280000300a00 */
[----:B------:R1:W-:Y:S04]  /*14990*/  STL.64 [R1+0x1660], R184 ;  /* 0x001660b801007387 */ /* 0x0003e80000100a00 */
[----:B-1----:R-:W4:Y:S04]  /*149a0*/  LDL.64 R184, [R1+0x1d8] ;  /* 0x0001d80001b87983 */ /* 0x002f280000100a00 */
[----:B------:R1:W-:Y:S04]  /*149b0*/  STL.64 [R1+0x1668], R200 ;  /* 0x001668c801007387 */ /* 0x0003e80000100a00 */
[----:B-1----:R-:W4:Y:S04]  /*149c0*/  LDL.64 R200, [R1+0x218] ;  /* 0x0002180001c87983 */ /* 0x002f280000100a00 */
[----:B------:R1:W-:Y:S04]  /*149d0*/  STL.64 [R1+0x1670], R216 ;  /* 0x001670d801007387 */ /* 0x0003e80000100a00 */
[----:B-1----:R-:W4:Y:S04]  /*149e0*/  LDL.64 R216, [R1+0x258] ;  /* 0x0002580001d87983 */ /* 0x002f280000100a00 */
[----:B------:R2:W-:Y:S04]  /*149f0*/  STL.64 [R1+0x1678], R232 ;  /* 0x001678e801007387 */ /* 0x0005e80000100a00 */
[----:B--2---:R-:W2:Y:S01]  /*14a00*/  LDL.64 R232, [R1+0x298] ;  /* 0x0002980001e87983 */ /* 0x004ea20000100a00 */
[----:B------:R-:W-:-:S05]  /*14a10*/  LOP3.LUT R24, R24, 0x10, RZ, 0x3c, !PT ;  /* 0x0000001018187812 */ /* 0x000fca00078e3cff */
[----:B------:R1:W-:Y:S04]  /*14a20*/  LDGSTS.E [R24+0x80], [R198.64], P1 ;  /* 0x00080000c6187fae */ /* 0x0003e8000892184a */
[----:B------:R1:W-:Y:S04]  /*14a30*/  LDGSTS.E [R24+0x480], [R214.64], P1 ;  /* 0x00480000d6187fae */ /* 0x0003e8000892184a */
[----:B---3--:R3:W-:Y:S04]  /*14a40*/  LDGSTS.E [R24+0x880], [R230.64], P1 ;  /* 0x00880000e6187fae */ /* 0x0087e8000892184a */
[----:B------:R1:W-:Y:S04]  /*14a50*/  LDGSTS.E [R24+0xc80], [R2.64], P1 ;  /* 0x00c8000002187fae */ /* 0x0003e8000892184a */
[----:B------:R3:W-:Y:S04]  /*14a60*/  LDGSTS.E [R24+0x1080], [R6.64], P1 ;  /* 0x0108000006187fae */ /* 0x0007e8000892184a */
[----:B------:R3:W-:Y:S04]  /*14a70*/  LDGSTS.E [R24+0x1480], [R4.64], P1 ;  /* 0x0148000004187fae */ /* 0x0007e8000892184a */
[----:B-1----:R-:W4:Y:S04]  /*14a80*/  LDL.LU.64 R198, [R1+0x1938] ;  /* 0x0019380001c67983 */ /* 0x002f280000300a00 */
[----:B------:R-:W4:Y:S04]  /*14a90*/  LDL.LU.64 R214, [R1+0x1930] ;  /* 0x0019300001d67983 */ /* 0x000f280000300a00 */
[----:B---3--:R-:W4:Y:S04]  /*14aa0*/  LDL.LU.64 R230, [R1+0x1928] ;  /* 0x0019280001e67983 */ /* 0x008f280000300a00 */
[----:B------:R-:W4:Y:S04]  /*14ab0*/  LDL.LU.64 R2, [R1+0x1920] ;  /* 0x0019200001027983 */ /* 0x000f280000300a00 */
[----:B------:R-:W4:Y:S04]  /*14ac0*/  LDL.LU.64 R6, [R1+0x1918] ;  /* 0x0019180001067983 */ /* 0x000f280000300a00 */
[----:B------:R-:W4:Y:S04]  /*14ad0*/  LDL.LU.64 R4, [R1+0x1910] ;  /* 0x0019100001047983 */ /* 0x000f280000300a00 */
[----:B--2---:R1:W-:Y:S04]  /*14ae0*/  LDGSTS.E [R24+0x1880], [R232.64], P1 ;  /* 0x01880000e8187fae */ /* 0x0043e8000892184a */
[----:B----4-:R2:W-:Y:S04]  /*14af0*/  LDGSTS.E [R24+0x1c80], [R216.64], P1 ;  /* 0x01c80000d8187fae */ /* 0x0105e8000892184a */
[----:B------:R4:W-:Y:S04]  /*14b00*/  LDGSTS.E [R24+0x2080], [R200.64], P1 ;  /* 0x02080000c8187fae */ /* 0x0009e8000892184a */
[----:B------:R1:W-:Y:S04]  /*14b10*/  LDGSTS.E [R24+0x2480], [R184.64], P1 ;  /* 0x02480000b8187fae */ /* 0x0003e8000892184a */
[----:B------:R1:W-:Y:S04]  /*14b20*/  LDGSTS.E [R24+0x2880], [R136.64], P1 ;  /* 0x0288000088187fae */ /* 0x0003e8000892184a */
[----:B------:R1:W-:Y:S04]  /*14b30*/  LDGSTS.E [R24+0x2c80], [R120.64], P1 ;  /* 0x02c8000078187fae */ /* 0x0003e8000892184a */
[----:B------:R2:W-:Y:S04]  /*14b40*/  LDGSTS.E [R24+0x3080], [R104.64], P1 ;  /* 0x0308000068187fae */ /* 0x0005e8000892184a */
[----:B------:R4:W-:Y:S04]  /*14b50*/  LDGSTS.E [R24+0x3480], [R88.64], P1 ;  /* 0x0348000058187fae */ /* 0x0009e8000892184a */
[----:B-1----:R-:W3:Y:S04]  /*14b60*/  LDL.64 R232, [R1+0x210] ;  /* 0x0002100001e87983 */ /* 0x002ee80000100a00 */
[----:B--2---:R-:W2:Y:S04]  /*14b70*/  LDL.64 R216, [R1+0x1d0] ;  /* 0x0001d00001d87983 */ /* 0x004ea80000100a00 */
[----:B----4-:R-:W4:Y:S04]  /*14b80*/  LDL.64 R200, [R1+0x190] ;  /* 0x0001900001c87983 */ /* 0x010f280000100a00 */
[----:B------:R-:W2:Y:S04]  /*14b90*/  LDL.64 R104, [R1+0x110] ;  /* 0x0001100001687983 */ /* 0x000ea80000100a00 */
[----:B------:R1:W-:Y:S04]  /*14ba0*/  LDGSTS.E [R24+0x3880], [R40.64], P1 ;  /* 0x0388000028187fae */ /* 0x0003e8000892184a */
[----:B------:R-:W2:Y:S04]  /*14bb0*/  LDL.LU.64 R184, [R1+0x150] ;  /* 0x0001500001b87983 */ /* 0x000ea80000300a00 */
[----:B------:R1:W-:Y:S04]  /*14bc0*/  LDGSTS.E [R24+0x3c80], [R168.64], P1 ;  /* 0x03c80000a8187fae */ /* 0x0003e8000892184a */
[----:B------:R-:W-:Y:S04]  /*14bd0*/  STL.64 [R1+0x1680], R168 ;  /* 0x001680a801007387 */ /* 0x000fe80000100a00 */
[----:B------:R1:W-:Y:S04]  /*14be0*/  LDGSTS.E [R24+0x4080], [R56.64], P1 ;  /* 0x0408000038187fae */ /* 0x0003e8000892184a */
[----:B------:R-:W-:Y:S04]  /*14bf0*/  STL.64 [R1+0x1688], R56 ;  /* 0x0016883801007387 */ /* 0x000fe80000100a00 */
[----:B------:R1:W-:Y:S04]  /*14c00*/  LDGSTS.E [R24+0x4480], [R10.64], P1 ;  /* 0x044800000a187fae */ /* 0x0003e8000892184a */
[----:B------:R1:W-:Y:S04]  /*14c10*/  STL.64 [R1+0x1690], R10 ;  /* 0x0016900a01007387 */ /* 0x0003e80000100a00 */
[----:B------:R1:W-:Y:S04]  /*14c20*/  LDGSTS.E [R24+0x4880], [R26.64], P1 ;  /* 0x048800001a187fae */ /* 0x0003e8000892184a */
[----:B------:R1:W-:Y:S04]  /*14c30*/  LDGSTS.E [R24+0x4c80], [R42.64], P1 ;  /* 0x04c800002a187fae */ /* 0x0003e8000892184a */
[----:B-1----:R-:W3:Y:S04]  /*14c40*/  LDL.LU.64 R10, [R1+0x90] ;  /* 0x00009000010a7983 */ /* 0x002ee80000300a00 */
[----:B------:R1:W-:Y:S04]  /*14c50*/  STL.64 [R1+0x1698], R26 ;  /* 0x0016981a01007387 */ /* 0x0003e80000100a00 */
[----:B------:R1:W-:Y:S04]  /*14c60*/  LDGSTS.E [R24+0x5080], [R58.64], P1 ;  /* 0x050800003a187fae */ /* 0x0003e8000892184a */
[----:B------:R1:W-:Y:S04]  /*14c70*/  LDGSTS.E [R24+0x5480], [R74.64], P1 ;  /* 0x054800004a187fae */ /* 0x0003e8000892184a */
[----:B-1----:R-:W3:Y:S04]  /*14c80*/  LDL.64 R26, [R1+0x250] ;  /* 0x00025000011a7983 */ /* 0x002ee80000100a00 */
        /* <DEDUP_REMOVED lines=13> */
[----:B------:R1:W-:Y:S01]  /*14d60*/  LDGSTS.E [R24+0x7080], [R186.64], P1 ;  /* 0x07080000ba187fae */ /* 0x0003e2000892184a */
[----:B------:R-:W-:-:S03]  /*14d70*/  LOP3.LUT R25, R25, 0x1f, RZ, 0xc0, !PT ;  /* 0x0000001f19197812 */ /* 0x000fc600078ec0ff */
[----:B------:R1:W-:Y:S04]  /*14d80*/  LDGSTS.E [R24+0x7480], [R202.64], P1 ;  /* 0x07480000ca187fae */ /* 0x0003e8000892184a */
[----:B-1----:R-:W3:Y:S04]  /*14d90*/  LDL.64 R90, [R1+0x350] ;  /* 0x00035000015a7983 */ /* 0x002ee80000100a00 */
[----:B------:R-:W-:Y:S04]  /*14da0*/  STL.64 [R1+0x16c0], R106 ;  /* 0x0016c06a01007387 */ /* 0x000fe80000100a00 */
[----:B------:R-:W-:Y:S04]  /*14db0*/  STL.64 [R1+0x16c8], R122 ;  /* 0x0016c87a01007387 */ /* 0x000fe80000100a00 */
[----:B------:R1:W-:Y:S01]  /*14dc0*/  STL.64 [R1+0x16d0], R138 ;  /* 0x0016d08a01007387 */ /* 0x0003e20000100a00 */
[----:B------:R-:W-:-:S03]  /*14dd0*/  IMAD.SHL.U32 R89, R25, 0x4, RZ ;  /* 0x0000000419597824 */ /* 0x000fc600078e00ff */
[----:B------:R1:W-:Y:S04]  /*14de0*/  LDGSTS.E [R24+0x7880], [R218.64], P1 ;  /* 0x07880000da187fae */ /* 0x0003e8000892184a */
[----:B-1----:R-:W3:Y:S04]  /*14df0*/  LDL.LU.64 R138, [R1+0xd0] ;  /* 0x0000d000018a7983 */ /* 0x002ee80000300a00 */
[----:B------:R1:W-:Y:S01]  /*14e00*/  STL.64 [R1+0x16d8], R154 ;  /* 0x0016d89a01007387 */ /* 0x0003e20000100a00 */
[----:B------:R-:W-:-:S03]  /*14e10*/  LOP3.LUT R88, R89, 0x20, RZ, 0x3c, !PT ;  /* 0x0000002059587812 */ /* 0x000fc600078e3cff */
[----:B------:R1:W-:Y:S04]  /*14e20*/  LDGSTS.E [R24+0x7c80], [R234.64], P1 ;  /* 0x07c80000ea187fae */ /* 0x0003e8000892184a */
[----:B-1----:R-:W3:Y:S04]  /*14e30*/  LDL.64 R154, [R1+0x390] ;  /* 0x00039000019a7983 */ /* 0x002ee80000100a00 */
[----:B------:R1:W-:Y:S04]  /*14e40*/  STL.64 [R1+0x16e0], R170 ;  /* 0x0016e0aa01007387 */ /* 0x0003e80000100a00 */
[----:B-1----:R-:W3:Y:S04]  /*14e50*/  LDL.64 R170, [R1+0x3d0] ;  /* 0x0003d00001aa7983 */ /* 0x002ee80000100a00 */
[----:B------:R1:W-:Y:S04]  /*14e60*/  STL.64 [R1+0x16e8], R186 ;  /* 0x0016e8ba01007387 */ /* 0x0003e80000100a00 */
[----:B-1----:R-:W3:Y:S04]  /*14e70*/  LDL.64 R186, [R1+0x410] ;  /* 0x0004100001ba7983 */ /* 0x002ee80000100a00 */
[----:B------:R-:W-:Y:S04]  /*14e80*/  STL.64 [R1+0x16f0], R202 ;  /* 0x0016f0ca01007387 */ /* 0x000fe80000100a00 */
[----:B------:R-:W-:Y:S04]  /*14e90*/  STL.64 [R1+0x16f8], R218 ;  /* 0x0016f8da01007387 */ /* 0x000fe80000100a00 */
[----:B------:R1:W-:Y:S04]  /*14ea0*/  STL.64 [R1+0x1700], R234 ;  /* 0x001700ea01007387 */ /* 0x0003e80000100a00 */
[----:B-1----:R-:W4:Y:S04]  /*14eb0*/  LDL.LU.64 R234, [R1+0x100] ;  /* 0x0001000001ea7983 */ /* 0x002f280000300a00 */
[----:B------:R-:W4:Y:S04]  /*14ec0*/  LDL.LU.64 R122, [R1+0xc8] ;  /* 0x0000c800017a7983 */ /* 0x000f280000300a00 */
[----:B------:R-:W4:Y:S04]  /*14ed0*/  LDL.LU.64 R106, [R1+0xc0] ;  /* 0x0000c000016a7983 */ /* 0x000f280000300a00 */
[----:B------:R-:W4:Y:S04]  /*14ee0*/  LDL.LU.64 R56, [R1+0x88] ;  /* 0x0000880001387983 */ /* 0x000f280000300a00 */
[----:B------:R-:W4:Y:S04]  /*14ef0*/  LDL.LU.64 R168, [R1+0x80] ;  /* 0x0000800001a87983 */ /* 0x000f280000300a00 */
[----:B------:R-:W4:Y:S04]  /*14f00*/  LDL.LU.64 R136, [R1+0x48] ;  /* 0x0000480001887983 */ /* 0x000f280000300a00 */
[----:B------:R-:W4:Y:S04]  /*14f10*/  LDL.LU.64 R120, [R1+0x40] ;  /* 0x0000400001787983 */ /* 0x000f280000300a00 */
[----:B------:R-:W4:Y:S04]  /*14f20*/  LDL.LU.64 R40, [R1+0x8] ;  /* 0x0000080001287983 */ /* 0x000f280000300a00 */
[----:B------:R-:W4:Y:S04]  /*14f30*/  LDL.LU.64 R24, [R1] ;  /* 0x0000000001187983 */ /* 0x000f280000300a00 */
[----:B--2---:R1:W-:Y:S04]  /*14f40*/  STL.64 [R1+0x1748], R184 ;  /* 0x001748b801007387 */ /* 0x0043e80000100a00 */
[----:B---3--:R2:W-:Y:S04]  /*14f50*/  LDGSTS.E [R88+0x100], [R186.64], P1 ;  /* 0x00100000ba587fae */ /* 0x0085e8000892184a */
[----:B------:R3:W-:Y:S04]  /*14f60*/  LDGSTS.E [R88+0x500], [R170.64], P1 ;  /* 0x00500000aa587fae */ /* 0x0007e8000892184a */
        /* <DEDUP_REMOVED lines=8> */
[----:B----4-:R4:W-:Y:S04]  /*14ff0*/  LDGSTS.E [R88+0x2900], [R200.64], P1 ;  /* 0x02900000c8587fae */ /* 0x0109e8000892184a */
[----:B------:R2:W-:Y:S04]  /*15000*/  LDGSTS.E [R88+0x2d00], [R184.64], P1 ;  /* 0x02d00000b8587fae */ /* 0x0005e8000892184a */
[----:B------:R2:W-:Y:S04]  /*15010*/  LDGSTS.E [R88+0x3100], [R104.64], P1 ;  /* 0x0310000068587fae */ /* 0x0005e8000892184a */
[----:B-1----:R-:W3:Y:S04]  /*15020*/  LDL.64 R58, [R1+0x408] ;  /* 0x00040800013a7983 */ /* 0x002ee80000100a00 */
[----:B------:R-:W3:Y:S04]  /*15030*/  LDL.64 R232, [R1+0x3c8] ;  /* 0x0003c80001e87983 */ /* 0x000ee80000100a00 */
[----:B------:R-:W3:Y:S04]  /*15040*/  LDL.64 R216, [R1+0x2c8] ;  /* 0x0002c80001d87983 */ /* 0x000ee80000100a00 */
[----:B----4-:R-:W4:Y:S04]  /*15050*/  LDL.64 R200, [R1+0x248] ;  /* 0x0002480001c87983 */ /* 0x010f280000100a00 */
[----:B--2---:R-:W2:Y:S04]  /*15060*/  LDL.64 R104, [R1+0x208] ;  /* 0x0002080001687983 */ /* 0x004ea80000100a00 */
[----:B------:R-:W2:Y:S04]  /*15070*/  LDL.LU.64 R184, [R1+0x388] ;  /* 0x0003880001b87983 */ /* 0x000ea80000300a00 */
[----:B------:R-:W4:Y:S04]  /*15080*/  LDL.LU.64 R42, [R1+0x188] ;  /* 0x00018800012a7983 */ /* 0x000f280000300a00 */
[----:B------:R-:W4:Y:S04]  /*15090*/  LDL.LU.64 R26, [R1+0x180] ;  /* 0x00018000011a7983 */ /* 0x000f280000300a00 */
[----:B------:R1:W-:Y:S04]  /*150a0*/  LDGSTS.E [R88+0x3500], [R138.64], P1 ;  /* 0x035000008a587fae */ /* 0x0003e8000892184a */
[----:B------:R1:W-:Y:S04]  /*150b0*/  STL.64 [R1+0x1708], R138 ;  /* 0x0017088a01007387 */ /* 0x0003e80000100a00 */
[----:B------:R2:W-:Y:S04]  /*150c0*/  LDGSTS.E [R88+0x3900], [R10.64], P1 ;  /* 0x039000000a587fae */ /* 0x0005e8000892184a */
[----:B------:R1:W-:Y:S04]  /*150d0*/  LDGSTS.E [R88+0x3d00], [R152.64], P1 ;  /* 0x03d0000098587fae */ /* 0x0003e8000892184a */
[----:B-1----:R-:W4:Y:S04]  /*150e0*/  LDL.LU.64 R138, [R1+0x108] ;  /* 0x00010800018a7983 */ /* 0x002f280000300a00 */
[----:B------:R-:W-:Y:S04]  /*150f0*/  STL.64 [R1+0x1710], R10 ;  /* 0x0017100a01007387 */ /* 0x000fe80000100a00 */
[----:B------:R1:W-:Y:S04]  /*15100*/  STL.64 [R1+0x1718], R152 ;  /* 0x0017189801007387 */ /* 0x0003e80000100a00 */
[----:B------:R2:W-:Y:S04]  /*15110*/  LDGSTS.E [R88+0x4100], [R8.64], P1 ;  /* 0x0410000008587fae */ /* 0x0005e8000892184a */
[----:B------:R2:W-:Y:S04]  /*15120*/  LDGSTS.E [R88+0x4500], [R12.64], P1 ;  /* 0x045000000c587fae */ /* 0x0005e8000892184a */
[----:B-1----:R-:W4:Y:S04]  /*15130*/  LDL.LU.64 R152, [R1+0x348] ;  /* 0x0003480001987983 */ /* 0x002f280000300a00 */
[----:B------:R-:W-:Y:S04]  /*15140*/  STL.64 [R1+0x1720], R8 ;  /* 0x0017200801007387 */ /* 0x000fe80000100a00 */
[----:B------:R-:W-:Y:S04]  /*15150*/  STL.64 [R1+0x1728], R12 ;  /* 0x0017280c01007387 */ /* 0x000fe80000100a00 */
[----:B------:R1:W-:Y:S04]  /*15160*/  LDGSTS.E [R88+0x4900], [R28.64], P1 ;  /* 0x049000001c587fae */ /* 0x0003e8000892184a */
[----:B------:R-:W-:Y:S04]  /*15170*/  STL.64 [R1+0x1730], R28 ;  /* 0x0017301c01007387 */ /* 0x000fe80000100a00 */
[----:B------:R1:W-:Y:S04]  /*15180*/  LDGSTS.E [R88+0x4d00], [R44.64], P1 ;  /* 0x04d000002c587fae */ /* 0x0003e8000892184a */
[----:B------:R1:W-:Y:S04]  /*15190*/  STL.64 [R1+0x1738], R44 ;  /* 0x0017382c01007387 */ /* 0x0003e80000100a00 */
[----:B------:R1:W-:Y:S04]  /*151a0*/  LDGSTS.E [R88+0x5100], [R60.64], P1 ;  /* 0x051000003c587fae */ /* 0x0003e8000892184a */
[----:B------:R2:W-:Y:S04]  /*151b0*/  LDGSTS.E [R88+0x5500], [R76.64], P1 ;  /* 0x055000004c587fae */ /* 0x0005e8000892184a */
[----:B-1----:R-:W4:Y:S04]  /*151c0*/  LDL.LU.64 R44, [R1+0x140] ;  /* 0x00014000012c7983 */ /* 0x002f280000300a00 */
[----:B------:R1:W-:Y:S04]  /*151d0*/  STL.64 [R1+0x1740], R60 ;  /* 0x0017403c01007387 */ /* 0x0003e80000100a00 */
[----:B------:R2:W-:Y:S04]  /*151e0*/  LDGSTS.E [R88+0x5900], [R92.64], P1 ;  /* 0x059000005c587fae */ /* 0x0005e8000892184a */
[----:B------:R2:W-:Y:S04]  /*151f0*/  LDGSTS.E [R88+0x5d00], [R108.64], P1 ;  /* 0x05d000006c587fae */ /* 0x0005e8000892184a */
[----:B-1----:R-:W4:Y:S04]  /*15200*/  LDL.LU.64 R60, [R1+0x148] ;  /* 0x00014800013c7983 */ /* 0x002f280000300a00 */
[----:B------:R-:W-:Y:S04]  /*15210*/  STL.64 [R1+0x1750], R76 ;  /* 0x0017504c01007387 */ /* 0x000fe80000100a00 */
        /* <DEDUP_REMOVED lines=19> */
[----:B-1----:R-:W4:Y:S04]  /*15350*/  LDL.LU.64 R220, [R1+0x1c8] ;  /* 0x0001c80001dc7983 */ /* 0x002f280000300a00 */
[----:B------:R1:W-:Y:S04]  /*15360*/  STL.64 [R1+0x17a0], R236 ;  /* 0x0017a0ec01007387 */ /* 0x0003e80000100a00 */
[----:B-1----:R-:W4:Y:S01]  /*15370*/  LDL.LU.64 R236, [R1+0x288] ;  /* 0x0002880001ec7983 */ /* 0x002f220000300a00 */
[----:B------:R-:W-:-:S05]  /*15380*/  LOP3.LUT R89, R89, 0x30, RZ, 0x3c, !PT ;  /* 0x0000003059597812 */ /* 0x000fca00078e3cff */
[----:B---3--:R1:W-:Y:S04]  /*15390*/  LDGSTS.E [R89+0x180], [R58.64], P1 ;  /* 0x001800003a597fae */ /* 0x0083e8000892184a */
[----:B------:R3:W-:Y:S04]  /*153a0*/  LDGSTS.E [R89+0x580], [R232.64], P1 ;  /* 0x00580000e8597fae */ /* 0x0007e8000892184a */
[----:B--2---:R2:W-:Y:S04]  /*153b0*/  LDGSTS.E [R89+0x980], [R184.64], P1 ;  /* 0x00980000b8597fae */ /* 0x0045e8000892184a */
[----:B------:R-:W-:Y:S04]  /*153c0*/  STL.64 [R1+0x18a0], R184 ;  /* 0x0018a0b801007387 */ /* 0x000fe80000100a00 */
[----:B----4-:R2:W-:Y:S04]  /*153d0*/  LDGSTS.E [R89+0xd80], [R152.64], P1 ;  /* 0x00d8000098597fae */ /* 0x0105e8000892184a */
[----:B------:R-:W-:Y:S04]  /*153e0*/  STL.64 [R1+0x1878], R152 ;  /* 0x0018789801007387 */ /* 0x000fe80000100a00 */
[----:B------:R2:W-:Y:S04]  /*153f0*/  LDGSTS.E [R89+0x1180], [R140.64], P1 ;  /* 0x011800008c597fae */ /* 0x0005e8000892184a */
[----:B------:R4:W-:Y:S04]  /*15400*/  LDGSTS.E [R89+0x1580], [R216.64], P1 ;  /* 0x01580000d8597fae */ /* 0x0009e8000892184a */
[----:B------:R-:W-:Y:S04]  /*15410*/  STL.64 [R1+0x1858], R140 ;  /* 0x0018588c01007387 */ /* 0x000fe80000100a00 */
[----:B------:R2:W-:Y:S04]  /*15420*/  LDGSTS.E [R89+0x1980], [R236.64], P1 ;  /* 0x01980000ec597fae */ /* 0x0005e8000892184a */
[----:B------:R-:W-:Y:S04]  /*15430*/  STL.64 [R1+0x1818], R236 ;  /* 0x001818ec01007387 */ /* 0x000fe80000100a00 */
[----:B------:R1:W-:Y:S04]  /*15440*/  LDGSTS.E [R89+0x1d80], [R200.64], P1 ;  /* 0x01d80000c8597fae */ /* 0x0003e8000892184a */
[----:B------:R1:W-:Y:S04]  /*15450*/  LDGSTS.E [R89+0x2180], [R104.64], P1 ;  /* 0x0218000068597fae */ /* 0x0003e8000892184a */
[----:B------:R-:W2:Y:S04]  /*15460*/  LDL.LU.64 R10, [R1+0x340] ;  /* 0x00034000010a7983 */ /* 0x000ea80000300a00 */
[----:B------:R2:W-:Y:S04]  /*15470*/  LDGSTS.E [R89+0x2580], [R220.64], P1 ;  /* 0x02580000dc597fae */ /* 0x0005e8000892184a */
[----:B------:R-:W-:Y:S04]  /*15480*/  STL.64 [R1+0x17a8], R220 ;  /* 0x0017a8dc01007387 */ /* 0x000fe80000100a00 */
        /* <DEDUP_REMOVED lines=8> */
[----:B-1----:R-:W2:Y:S04]  /*15510*/  LDL.LU.64 R138, [R1+0x200] ;  /* 0x00020000018a7983 */ /* 0x002ea80000300a00 */
[----:B------:R3:W-:Y:S04]  /*15520*/  STL.64 [R1+0x17c8], R122 ;  /* 0x0017c87a01007387 */ /* 0x0007e80000100a00 */
[----:B------:R1:W-:Y:S04]  /*15530*/  LDGSTS.E [R89+0x3d80], [R136.64], P1 ;  /* 0x03d8000088597fae */ /* 0x0003e8000892184a */
[----:B------:R1:W-:Y:S04]  /*15540*/  LDGSTS.E [R89+0x4180], [R40.64], P1 ;  /* 0x0418000028597fae */ /* 0x0003e8000892184a */
[----:B---3--:R-:W3:Y:S04]  /*15550*/  LDL.LU.64 R122, [R1+0x2c0] ;  /* 0x0002c000017a7983 */ /* 0x008ee80000300a00 */
[----:B------:R-:W-:Y:S04]  /*15560*/  STL.64 [R1+0x17d0], R56 ;  /* 0x0017d03801007387 */ /* 0x000fe80000100a00 */
[----:B------:R-:W-:Y:S04]  /*15570*/  STL.64 [R1+0x17d8], R136 ;  /* 0x0017d88801007387 */ /* 0x000fe80000100a00 */
[----:B------:R-:W-:Y:S04]  /*15580*/  STL.64 [R1+0x17e0], R40 ;  /* 0x0017e02801007387 */ /* 0x000fe80000100a00 */
[----:B------:R1:W-:Y:S04]  /*15590*/  LDGSTS.E [R89+0x4580], [R14.64], P1 ;  /* 0x045800000e597fae */ /* 0x0003e8000892184a */
[----:B------:R1:W-:Y:S04]  /*155a0*/  STL.64 [R1+0x17e8], R14 ;  /* 0x0017e80e01007387 */ /* 0x0003e80000100a00 */
[----:B------:R4:W-:Y:S04]  /*155b0*/  LDGSTS.E [R89+0x4980], [R30.64], P1 ;  /* 0x049800001e597fae */ /* 0x0009e8000892184a */
[----:B------:R2:W-:Y:S04]  /*155c0*/  LDGSTS.E [R89+0x4d80], [R46.64], P1 ;  /* 0x04d800002e597fae */ /* 0x0005e8000892184a */
[----:B-1----:R-:W3:Y:S04]  /*155d0*/  LDL.LU.64 R14, [R1+0x240] ;  /* 0x00024000010e7983 */ /* 0x002ee80000300a00 */
[----:B------:R-:W-:Y:S04]  /*155e0*/  STL.64 [R1+0x17f0], R30 ;  /* 0x0017f01e01007387 */ /* 0x000fe80000100a00 */
        /* <DEDUP_REMOVED lines=26> */
[----:B------:R-:W3:Y:S04]  /*15790*/  LDL.64 R8, [R1+0x400] ;  /* 0x0004000001087983 */ /* 0x000ee80000100a00 */
[----:B------:R-:W3:Y:S04]  /*157a0*/  LDL.64 R186, [R1+0x3c0] ;  /* 0x0003c00001ba7983 */ /* 0x000ee80000100a00 */
[----:B------:R-:W3:Y:S04]  /*157b0*/  LDL.64 R58, [R1+0x380] ;  /* 0x00038000013a7983 */ /* 0x000ee80000100a00 */
[----:B------:R4:W-:Y:S04]  /*157c0*/  STL.64 [R1+0x1868], R238 ;  /* 0x001868ee01007387 */ /* 0x0009e80000100a00 */
[----:B----4-:R-:W4:Y:S04]  /*157d0*/  LDL.LU.64 R238, [R1+0x330] ;  /* 0x0003300001ee7983 */ /* 0x010f280000300a00 */
[----:B------:R-:W4:Y:S04]  /*157e0*/  LDL.LU.64 R190, [R1+0x2f8] ;  /* 0x0002f80001be7983 */ /* 0x000f280000300a00 */
[----:B------:R-:W4:Y:S04]  /*157f0*/  LDL.LU.64 R30, [R1+0x2f0] ;  /* 0x0002f000011e7983 */ /* 0x000f280000300a00 */
[----:B------:R-:W4:Y:S04]  /*15800*/  LDL.LU.64 R142, [R1+0x2b8] ;  /* 0x0002b800018e7983 */ /* 0x000f280000300a00 */
[----:B------:R-:W4:Y:S04]  /*15810*/  LDL.LU.64 R126, [R1+0x2b0] ;  /* 0x0002b000017e7983 */ /* 0x000f280000300a00 */
[----:B------:R-:W4:Y:S04]  /*15820*/  LDL.LU.64 R78, [R1+0x278] ;  /* 0x00027800014e7983 */ /* 0x000f280000300a00 */
[----:B------:R-:W4:Y:S04]  /*15830*/  LDL.LU.64 R62, [R1+0x270] ;  /* 0x00027000013e7983 */ /* 0x000f280000300a00 */
[----:B------:R-:W4:Y:S04]  /*15840*/  LDL.LU.64 R40, [R1+0x238] ;  /* 0x0002380001287983 */ /* 0x000f280000300a00 */
[----:B------:R-:W4:Y:S01]  /*15850*/  LDL.LU.64 R136, [R1+0x230] ;  /* 0x0002300001887983 */ /* 0x000f220000300a00 */
[----:B------:R-:W-:-:S03]  /*15860*/  IMAD.SHL.U32 R72, R72, 0x4, RZ ;  /* 0x0000000448487824 */ /* 0x000fc600078e00ff */
[----:B------:R-:W4:Y:S04]  /*15870*/  LDL.LU.64 R60, [R1+0x1f8] ;  /* 0x0001f800013c7983 */ /* 0x000f280000300a00 */
[----:B------:R-:W4:Y:S04]  /*15880*/  LDL.LU.64 R42, [R1+0x1f0] ;  /* 0x0001f000012a7983 */ /* 0x000f280000300a00 */
[----:B------:R-:W4:Y:S04]  /*15890*/  LDL.LU.64 R170, [R1+0x1b8] ;  /* 0x0001b80001aa7983 */ /* 0x000f280000300a00 */
[----:B------:R-:W4:Y:S04]  /*158a0*/  LDL.LU.64 R154, [R1+0x1b0] ;  /* 0x0001b000019a7983 */ /* 0x000f280000300a00 */
[----:B------:R-:W4:Y:S01]  /*158b0*/  LDL.LU.64 R124, [R1+0x178] ;  /* 0x00017800017c7983 */ /* 0x000f220000300a00 */
[----:B------:R-:W-:-:S03]  /*158c0*/  LOP3.LUT R201, R72, 0x40, RZ, 0x3c, !PT ;  /* 0x0000004048c97812 */ /* 0x000fc600078e3cff */
[----:B------:R-:W4:Y:S04]  /*158d0*/  LDL.LU.64 R108, [R1+0x170] ;  /* 0x00017000016c7983 */ /* 0x000f280000300a00 */
        /* <DEDUP_REMOVED lines=9> */
[----:B--2---:R-:W2:Y:S04]  /*15970*/  LDL.LU.64 R88, [R1+0x30] ;  /* 0x0000300001587983 */ /* 0x004ea80000300a00 */
[----:B------:R-:W-:Y:S04]  /*15980*/  STL.64 [R1+0x1880], R10 ;  /* 0x0018800a01007387 */ /* 0x000fe80000100a00 */
[----:B---3--:R1:W-:Y:S04]  /*15990*/  STL.64 [R1+0x1870], R206 ;  /* 0x001870ce01007387 */ /* 0x0083e80000100a00 */
[----:B------:R3:W-:Y:S04]  /*159a0*/  LDGSTS.E [R201+0x200], [R8.64], P1 ;  /* 0x0020000008c97fae */ /* 0x0007e8000892184a */
[----:B------:R1:W-:Y:S04]  /*159b0*/  LDGSTS.E [R201+0x600], [R186.64], P1 ;  /* 0x00600000bac97fae */ /* 0x0003e8000892184a */
[----:B------:R1:W-:Y:S04]  /*159c0*/  LDGSTS.E [R201+0xa00], [R58.64], P1 ;  /* 0x00a000003ac97fae */ /* 0x0003e8000892184a */
[----:B------:R1:W-:Y:S04]  /*159d0*/  LDGSTS.E [R201+0xe00], [R10.64], P1 ;  /* 0x00e000000ac97fae */ /* 0x0003e8000892184a */
[----:B------:R1:W-:Y:S04]  /*159e0*/  LDGSTS.E [R201+0x1200], [R206.64], P1 ;  /* 0x01200000cec97fae */ /* 0x0003e8000892184a */
[----:B------:R2:W-:Y:S04]  /*159f0*/  LDGSTS.E [R201+0x1600], [R122.64], P1 ;  /* 0x016000007ac97fae */ /* 0x0005e8000892184a */
[----:B------:R3:W-:Y:S04]  /*15a00*/  LDGSTS.E [R201+0x1a00], [R94.64], P1 ;  /* 0x01a000005ec97fae */ /* 0x0007e8000892184a */
[----:B-1----:R-:W4:Y:S04]  /*15a10*/  LDL.LU.64 R206, [R1+0x338] ;  /* 0x0003380001ce7983 */ /* 0x002f280000300a00 */
[----:B------:R-:W-:Y:S04]  /*15a20*/  STL.64 [R1+0x1888], R122 ;  /* 0x0018887a01007387 */ /* 0x000fe80000100a00 */
[----:B------:R3:W-:Y:S04]  /*15a30*/  STL.64 [R1+0x1890], R94 ;  /* 0x0018905e01007387 */ /* 0x0007e80000100a00 */
[----:B------:R1:W-:Y:S04]  /*15a40*/  LDGSTS.E [R201+0x1e00], [R14.64], P1 ;  /* 0x01e000000ec97fae */ /* 0x0003e8000892184a */
[----:B------:R1:W-:Y:S04]  /*15a50*/  LDGSTS.E [R201+0x2200], [R138.64], P1 ;  /* 0x022000008ac97fae */ /* 0x0003e8000892184a */
[----:B---3--:R-:W3:Y:S04]  /*15a60*/  LDL.LU.64 R94, [R1+0x370] ;  /* 0x00037000015e7983 */ /* 0x008ee80000300a00 */
[----:B------:R1:W-:Y:S04]  /*15a70*/  STL.64 [R1+0x1898], R14 ;  /* 0x0018980e01007387 */ /* 0x0003e80000100a00 */
[----:B------:R1:W-:Y:S04]  /*15a80*/  LDGSTS.E [R201+0x2600], [R204.64], P1 ;  /* 0x02600000ccc97fae */ /* 0x0003e8000892184a */
[----:B------:R1:W-:Y:S04]  /*15a90*/  LDGSTS.E [R201+0x2a00], [R26.64], P1 ;  /* 0x02a000001ac97fae */ /* 0x0003e8000892184a */
[----:B-1----:R-:W3:Y:S04]  /*15aa0*/  LDL.LU.64 R14, [R1+0x378] ;  /* 0x00037800010e7983 */ /* 0x002ee80000300a00 */
[----:B------:R-:W-:Y:S04]  /*15ab0*/  STL.64 [R1+0x18a8], R138 ;  /* 0x0018a88a01007387 */ /* 0x000fe80000100a00 */
[----:B------:R1:W-:Y:S04]  /*15ac0*/  STL.64 [R1+0x18b0], R204 ;  /* 0x0018b0cc01007387 */ /* 0x0003e80000100a00 */
[----:B------:R2:W-:Y:S04]  /*15ad0*/  LDGSTS.E [R201+0x2e00], [R44.64], P1 ;  /* 0x02e000002cc97fae */ /* 0x0005e8000892184a */
[----:B------:R2:W-:Y:S04]  /*15ae0*/  LDGSTS.E [R201+0x3200], [R234.64], P1 ;  /* 0x03200000eac97fae */ /* 0x0005e8000892184a */
[----:B-1----:R-:W3:Y:S04]  /*15af0*/  LDL.LU.64 R204, [R1+0x3b0] ;  /* 0x0003b00001cc7983 */ /* 0x002ee80000300a00 */
[----:B------:R1:W-:Y:S04]  /*15b00*/  STL.64 [R1+0x18b8], R26 ;  /* 0x0018b81a01007387 */ /* 0x0003e80000100a00 */
[----:B------:R2:W-:Y:S04]  /*15b10*/  LDGSTS.E [R201+0x3600], [R106.64], P1 ;  /* 0x036000006ac97fae */ /* 0x0005e8000892184a */
[----:B------:R2:W-:Y:S04]  /*15b20*/  LDGSTS.E [R201+0x3a00], [R168.64], P1 ;  /* 0x03a00000a8c97fae */ /* 0x0005e8000892184a */
[----:B-1----:R-:W3:Y:S04]  /*15b30*/  LDL.LU.64 R26, [R1+0x3b8] ;  /* 0x0003b800011a7983 */ /* 0x002ee80000300a00 */
[----:B------:R-:W-:Y:S04]  /*15b40*/  STL.64 [R1+0x18c0], R44 ;  /* 0x0018c02c01007387 */ /* 0x000fe80000100a00 */
[----:B------:R-:W-:Y:S04]  /*15b50*/  STL.64 [R1+0x18c8], R234 ;  /* 0x0018c8ea01007387 */ /* 0x000fe80000100a00 */
[----:B------:R-:W-:Y:S04]  /*15b60*/  STL.64 [R1+0x18d0], R106 ;  /* 0x0018d06a01007387 */ /* 0x000fe80000100a00 */
[----:B------:R2:W-:Y:S04]  /*15b70*/  STL.64 [R1+0x18d8], R168 ;  /* 0x0018d8a801007387 */ /* 0x0005e80000100a00 */
[----:B------:R1:W-:Y:S04]  /*15b80*/  LDGSTS.E [R201+0x3e00], [R120.64], P1 ;  /* 0x03e0000078c97fae */ /* 0x0003e8000892184a */
[----:B------:R1:W-:Y:S04]  /*15b90*/  LDGSTS.E [R201+0x4200], [R24.64], P1 ;  /* 0x0420000018c97fae */ /* 0x0003e8000892184a */
[----:B--2---:R-:W2:Y:S04]  /*15ba0*/  LDL.LU.64 R168, [R1+0x3f0] ;  /* 0x0003f00001a87983 */ /* 0x004ea80000300a00 */
[----:B------:R1:W-:Y:S04]  /*15bb0*/  STL.64 [R1+0x18e0], R120 ;  /* 0x0018e07801007387 */ /* 0x0003e80000100a00 */
[----:B------:R1:W-:Y:S04]  /*15bc0*/  LDGSTS.E [R201+0x4600], [R16.64], P1 ;  /* 0x0460000010c97fae */ /* 0x0003e8000892184a */
[----:B------:R1:W-:Y:S04]  /*15bd0*/  LDGSTS.E [R201+0x4a00], [R32.64], P1 ;  /* 0x04a0000020c97fae */ /* 0x0003e8000892184a */
[----:B-1----:R-:W2:Y:S04]  /*15be0*/  LDL.LU.64 R120, [R1+0x3f8] ;  /* 0x0003f80001787983 */ /* 0x002ea80000300a00 */
[----:B------:R1:W-:Y:S04]  /*15bf0*/  LDGSTS.E [R201+0x4e00], [R48.64], P1 ;  /* 0x04e0000030c97fae */ /* 0x0003e8000892184a */
[----:B------:R1:W-:Y:S04]  /*15c00*/  LDGSTS.E [R201+0x5200], [R64.64], P1 ;  /* 0x0520000040c97fae */ /* 0x0003e8000892184a */
[----:B------:R1:W-:Y:S04]  /*15c10*/  LDGSTS.E [R201+0x5600], [R80.64], P1 ;  /* 0x0560000050c97fae */ /* 0x0003e8000892184a */
[----:B------:R1:W-:Y:S04]  /*15c20*/  LDGSTS.E [R201+0x5a00], [R96.64], P1 ;  /* 0x05a0000060c97fae */ /* 0x0003e8000892184a */
[----:B------:R1:W-:Y:S01]  /*15c30*/  LDGSTS.E [R201+0x5e00], [R112.64], P1 ;  /* 0x05e0000070c97fae */ /* 0x0003e2000892184a */
[----:B------:R-:W-:-:S03]  /*15c40*/  LOP3.LUT R72, R72, 0x50, RZ, 0x3c, !PT ;  /* 0x0000005048487812 */ /* 0x000fc600078e3cff */
        /* <DEDUP_REMOVED lines=8> */
[----:B------:R-:W-:Y:S04]  /*15cd0*/  STL.64 [R1+0x18e8], R24 ;  /* 0x0018e81801007387 */ /* 0x000fe80000100a00 */
[----:B------:R-:W-:Y:S04]  /*15ce0*/  STL.64 [R1+0x18f0], R16 ;  /* 0x0018f01001007387 */ /* 0x000fe80000100a00 */
[----:B------:R1:W-:Y:S04]  /*15cf0*/  STL.64 [R1+0x18f8], R32 ;  /* 0x0018f82001007387 */ /* 0x0003e80000100a00 */
[----:B------:R-:W-:Y:S04]  /*15d00*/  STL.64 [R1+0x1900], R48 ;  /* 0x0019003001007387 */ /* 0x000fe80000100a00 */
[----:B------:R-:W-:Y:S04]  /*15d10*/  STL.64 [R1+0x1908], R64 ;  /* 0x0019084001007387 */ /* 0x000fe80000100a00 */
        /* <DEDUP_REMOVED lines=15> */
[----:B-1----:R-:W4:Y:S04]  /*15e10*/  LDL.LU.64 R200, [R1+0x68] ;  /* 0x0000680001c87983 */ /* 0x002f280000300a00 */
[----:B--2---:R1:W-:Y:S04]  /*15e20*/  LDGSTS.E [R72+0x280], [R120.64], P1 ;  /* 0x0028000078487fae */ /* 0x0043e8000892184a */
[----:B---3--:R1:W-:Y:S04]  /*15e30*/  LDGSTS.E [R72+0x680], [R26.64], P1 ;  /* 0x006800001a487fae */ /* 0x0083e8000892184a */
[----:B------:R1:W-:Y:S04]  /*15e40*/  LDGSTS.E [R72+0xa80], [R14.64], P1 ;  /* 0x00a800000e487fae */ /* 0x0003e8000892184a */
[----:B----4-:R1:W-:Y:S04]  /*15e50*/  LDGSTS.E [R72+0xe80], [R206.64], P1 ;  /* 0x00e80000ce487fae */ /* 0x0103e8000892184a */
        /* <DEDUP_REMOVED lines=28> */
[----:B------:R-:W2:Y:S04]  /*16020*/  S2R R77, SR_TID.X ;  /* 0x00000000004d7919 */ /* 0x000ea80000002100 */
[----:B------:R3:W-:Y:S04]  /*16030*/  LDGSTS.E [R76+0x300], [R168.64], P1 ;  /* 0x00300000a84c7fae */ /* 0x0007e8000892184a */
        /* <DEDUP_REMOVED lines=26> */
[----:B------:R3:W-:Y:S01]  /*161e0*/  LDGSTS.E [R76+0x4b00], [R36.64], P1 ;  /* 0x04b00000244c7fae */ /* 0x0007e2000892184a */
[----:B--2---:R-:W-:-:S03]  /*161f0*/  LOP3.LUT R77, R77, 0x1f, RZ, 0xc0, !PT ;  /* 0x0000001f4d4d7812 */ /* 0x004fc600078ec0ff */
[----:B------:R3:W-:Y:S04]  /*16200*/  LDGSTS.E [R76+0x4f00], [R52.64], P1 ;  /* 0x04f00000344c7fae */ /* 0x0007e8000892184a */
[----:B------:R3:W-:Y:S04]  /*16210*/  LDGSTS.E [R76+0x5300], [R68.64], P1 ;  /* 0x05300000444c7fae */ /* 0x0007e8000892184a */
[----:B------:R3:W-:Y:S04]  /*16220*/  LDGSTS.E [R76+0x5700], [R84.64], P1 ;  /* 0x05700000544c7fae */ /* 0x0007e8000892184a */
[----:B------:R3:W-:Y:S04]  /*16230*/  LDGSTS.E [R76+0x5b00], [R100.64], P1 ;  /* 0x05b00000644c7fae */ /* 0x0007e8000892184a */
[----:B------:R3:W-:Y:S01]  /*16240*/  LDGSTS.E [R76+0x5f00], [R116.64], P1 ;  /* 0x05f00000744c7fae */ /* 0x0007e2000892184a */
[----:B------:R-:W-:-:S03]  /*16250*/  IMAD.SHL.U32 R77, R77, 0x4, RZ ;  /* 0x000000044d4d7824 */ /* 0x000fc600078e00ff */
[----:B------:R3:W-:Y:S04]  /*16260*/  LDGSTS.E [R76+0x6300], [R132.64], P1 ;  /* 0x06300000844c7fae */ /* 0x0007e8000892184a */
[----:B------:R3:W-:Y:S04]  /*16270*/  LDGSTS.E [R76+0x6700], [R148.64], P1 ;  /* 0x06700000944c7fae */ /* 0x0007e8000892184a */
[----:B------:R3:W-:Y:S04]  /*16280*/  LDGSTS.E [R76+0x6b00], [R164.64], P1 ;  /* 0x06b00000a44c7fae */ /* 0x0007e8000892184a */
[----:B------:R3:W-:Y:S04]  /*16290*/  LDGSTS.E [R76+0x6f00], [R180.64], P1 ;  /* 0x06f00000b44c7fae */ /* 0x0007e8000892184a */
[----:B------:R3:W-:Y:S04]  /*162a0*/  LDGSTS.E [R76+0x7300], [R196.64], P1 ;  /* 0x07300000c44c7fae */ /* 0x0007e8000892184a */
[----:B------:R3:W-:Y:S04]  /*162b0*/  LDGSTS.E [R76+0x7700], [R212.64], P1 ;  /* 0x07700000d44c7fae */ /* 0x0007e8000892184a */
[----:B------:R3:W-:Y:S04]  /*162c0*/  LDGSTS.E [R76+0x7b00], [R228.64], P1 ;  /* 0x07b00000e44c7fae */ /* 0x0007e8000892184a */
[----:B------:R3:W-:Y:S02]  /*162d0*/  LDGSTS.E [R76+0x7f00], [R244.64], P1 ;  /* 0x07f00000f44c7fae */ /* 0x0007e4000892184a */
[----:B---3--:R-:W-:-:S05]  /*162e0*/  LOP3.LUT R76, R77, 0x70, RZ, 0x3c, !PT ;  /* 0x000000704d4c7812 */ /* 0x008fca00078e3cff */
        /* <DEDUP_REMOVED lines=15> */
[----:B------:R-:W-:-:S05]  /*163e0*/  IMAD.MOV.U32 R77, RZ, RZ, c[0x0][0x180] ;  /* 0x00006000ff4d7624 */ /* 0x000fca00078e00ff */
[----:B------:R-:W-:Y:S01]  /*163f0*/  IADD3 R185, R77, -0x35, RZ ;  /* 0xffffffcb4db97810 */ /* 0x000fe20007ffe0ff */
[----:B------:R-:W-:-:S04]  /*16400*/  IMAD.WIDE R6, R0, 0x4, R6 ;  /* 0x0000000400067825 */ /* 0x000fc800078e0206 */
[----:B------:R-:W-:Y:S01]  /*16410*/  IMAD.WIDE R10, R0, 0x4, R4 ;  /* 0x00000004000a7825 */ /* 0x000fe200078e0204 */
[----:B------:R2:W-:Y:S04]  /*16420*/  STL.64 [R1+0x6d8], R6 ;  /* 0x0006d80601007387 */ /* 0x0005e80000100a00 */
[----:B------:R3:W-:Y:S04]  /*16430*/  STL.64 [R1+0x6f0], R10 ;  /* 0x0006f00a01007387 */ /* 0x0007e80000100a00 */
        /* <DEDUP_REMOVED lines=17> */
[----:B------:R-:W0:Y:S01]  /*16550*/  LDGDEPBAR ;  /* 0x00000000000079af */ /* 0x000e220000000000 */
[----:B-1----:R-:W-:-:S03]  /*16560*/  IADD3 R76, R77, -0x39, RZ ;  /* 0xffffffc74d4c7810 */ /* 0x002fc60007ffe0ff */
[----:B------:R-:W1:Y:S04]  /*16570*/  S2R R77, SR_TID.X ;  /* 0x00000000004d7919 */ /* 0x000e680000002100 */
[----:B------:R-:W-:Y:S01]  /*16580*/  BAR.SYNC.DEFER_BLOCKING 0x0 ;  /* 0x0000000000007b1d */ /* 0x000fe20000010000 */
[----:B------:R-:W-:Y:S01]  /*16590*/  ISETP.GE.U32.AND P1, PT, R185, 0x7fffffac, PT ;  /* 0x7fffffacb900780c */ /* 0x000fe20003f26070 */
[----:B------:R-:W-:-:S04]  /*165a0*/  IMAD.WIDE R32, R0, 0x4, R158 ;  /* 0x0000000400207825 */ /* 0x000fc800078e029e */
[----:B------:R-:W-:Y:S01]  /*165b0*/  IMAD.WIDE R24, R0, 0x4, R44 ;  /* 0x0000000400187825 */ /* 0x000fe200078e022c */
[----:B-1----:R-:W-:-:S05]  /*165c0*/  LOP3.LUT R185, R77, 0x1f, RZ, 0xc0, !PT ;  /* 0x0000001f4db97812 */ /* 0x002fca00078ec0ff */
[----:B------:R-:W-:Y:S02]  /*165d0*/  IMAD.SHL.U32 R77, R185, 0x4, RZ ;  /* 0x00000004b94d7824 */ /* 0x000fe400078e00ff */
[----:B------:R-:W-:-:S03]  /*165e0*/  IMAD.WIDE R16, R0, 0x4, R172 ;  /* 0x0000000400107825 */ /* 0x000fc600078e02ac */
[----:B------:R-:W-:Y:S01]  /*165f0*/  @!PT LDS RZ, [RZ] ;  /* 0x00000000fffff984 */ /* 0x000fe20000000800 */
[----:B------:R-:W-:Y:S01]  /*16600*/  @!PT LDS RZ, [RZ] ;  /* 0x00000000fffff984 */ /* 0x000fe20000000800 */
[----:B------:R-:W-:Y:S01]  /*16610*/  @!PT LDS RZ, [RZ] ;  /* 0x00000000fffff984 */ /* 0x000fe20000000800 */
[----:B------:R2:W-:Y:S04]  /*16620*/  LDGSTS.E [R77+0x12000], [R6.64], !P2 ;  /* 0x12000000064d7fae */ /* 0x0005e8000d12184a */
[----:B------:R3:W-:Y:S04]  /*16630*/  LDGSTS.E [R77+0x12080], [R10.64], !P2 ;  /* 0x120800000a4d7fae */ /* 0x0007e8000d12184a */
[----:B------:R1:W-:Y:S01]  /*16640*/  LDGSTS.E [R77+0x12400], [R32.64], !P3 ;  /* 0x12400000204d7fae */ /* 0x0003e2000d92184a */
[----:B--2---:R-:W-:-:S03]  /*16650*/  IMAD.WIDE R6, R0, 0x4, R156 ;  /* 0x0000000400067825 */ /* 0x004fc600078e029c */
[----:B------:R2:W-:Y:S04]  /*16660*/  LDGSTS.E [R77+0x12480], [R24.64], !P3 ;  /* 0x12480000184d7fae */ /* 0x0005e8000d92184a */
[----:B---3--:R-:W3:Y:S04]  /*16670*/  LDL.LU.64 R10, [R1+0x4b0] ;  /* 0x0004b000010a7983 */ /* 0x008ee80000300a00 */
[----:B------:R-:W4:Y:S04]  /*16680*/  LDL.LU.64 R158, [R1+0x4a8] ;  /* 0x0004a800019e7983 */ /* 0x000f280000300a00 */
[----:B------:R1:W-:Y:S04]  /*16690*/  STL.64 [R1+0x668], R32 ;  /* 0x0006682001007387 */ /* 0x0003e80000100a00 */
[----:B------:R-:W4:Y:S04]  /*166a0*/  LDL.LU.64 R172, [R1+0x480] ;  /* 0x0004800001ac7983 */ /* 0x000f280000300a00 */
[----:B------:R2:W-:Y:S04]  /*166b0*/  STL.64 [R1+0x670], R24 ;  /* 0x0006701801007387 */ /* 0x0005e80000100a00 */
[----:B------:R2:W-:Y:S04]  /*166c0*/  STL.64 [R1+0x6e0], R16 ;  /* 0x0006e01001007387 */ /* 0x0005e80000100a00 */
[----:B------:R-:W4:Y:S01]  /*166d0*/  LDL.LU.64 R156, [R1+0x478] ;  /* 0x00047800019c7983 */ /* 0x000f220000300a00 */
[----:B-1----:R-:W-:-:S03]  /*166e0*/  IMAD.WIDE R32, R0, 0x4, R236 ;  /* 0x0000000400207825 */ /* 0x002fc600078e02ec */
[----:B------:R1:W-:Y:S04]  /*166f0*/  STL.64 [R1+0x6e8], R6 ;  /* 0x0006e80601007387 */ /* 0x0003e80000100a00 */
[----:B------:R-:W4:Y:S04]  /*16700*/  LDL.LU.64 R44, [R1+0x450] ;  /* 0x00045000012c7983 */ /* 0x000f280000300a00 */
[----:B------:R1:W-:Y:S04]  /*16710*/  LDGSTS.E [R77+0x12800], [R16.64], !P4 ;  /* 0x12800000104d7fae */ /* 0x0003e8000e12184a */
[----:B------:R-:W4:Y:S01]  /*16720*/  LDL.LU.64 R236, [R1+0x448] ;  /* 0x0004480001ec7983 */ /* 0x000f220000300a00 */
[----:B--2---:R-:W-:-:S03]  /*16730*/  IMAD.WIDE R24, R0, 0x4, R234 ;  /* 0x0000000400187825 */ /* 0x004fc600078e02ea */
[----:B------:R3:W-:Y:S01]  /*16740*/  STL.64 [R1+0x720], R32 ;  /* 0x0007202001007387 */ /* 0x0007e20000100a00 */
[----:B-1----:R-:W-:-:S03]  /*16750*/  IMAD.WIDE R16, R0, 0x4, R140 ;  /* 0x0000000400107825 */ /* 0x002fc600078e028c */
[----:B------:R1:W-:Y:S04]  /*16760*/  LDGSTS.E [R77+0x12880], [R6.64], !P4 ;  /* 0x12880000064d7fae */ /* 0x0003e8000e12184a */
[----:B------:R-:W2:Y:S04]  /*16770*/  LDL.LU.64 R140, [R1+0x590] ;  /* 0x00059000018c7983 */ /* 0x000ea80000300a00 */
[----:B------:R4:W-:Y:S01]  /*16780*/  STL.64 [R1+0x728], R24 ;  /* 0x0007281801007387 */ /* 0x0009e20000100a00 */
[----:B-1----:R-:W-:-:S03]  /*16790*/  IMAD.WIDE R6, R0, 0x4, R152 ;  /* 0x0000000400067825 */ /* 0x002fc600078e0298 */
[----:B------:R1:W-:Y:S04]  /*167a0*/  STL.64 [R1+0x760], R16 ;  /* 0x0007601001007387 */ /* 0x0003e80000100a00 */
[----:B------:R-:W2:Y:S04]  /*167b0*/  LDL.LU.64 R152, [R1+0x588] ;  /* 0x0005880001987983 */ /* 0x000ea80000300a00 */
[----:B------:R3:W-:Y:S04]  /*167c0*/  LDGSTS.E [R77+0x12c00], [R32.64], !P5 ;  /* 0x12c00000204d7fae */ /* 0x0007e8000e92184a */
[----:B------:R4:W-:Y:S04]  /*167d0*/  LDGSTS.E [R77+0x12c80], [R24.64], !P5 ;  /* 0x12c80000184d7fae */ /* 0x0009e8000e92184a */
[----:B------:R1:W-:Y:S04]  /*167e0*/  STL.64 [R1+0x768], R6 ;  /* 0x0007680601007387 */ /* 0x0003e80000100a00 */
[----:B------:R1:W-:Y:S04]  /*167f0*/  LDGSTS.E [R77+0x13000], [R16.64], !P0 ;  /* 0x13000000104d7fae */ /* 0x0003e8000c12184a */
[----:B------:R1:W-:Y:S01]  /*16800*/  LDGSTS.E [R77+0x13080], [R6.64], !P0 ;  /* 0x13080000064d7fae */ /* 0x0003e2000c12184a */
[----:B------:R-:W-:-:S02]  /*16810*/  SEL R252, R252, RZ, P6 ;  /* 0x000000fffcfc7207 */ /* 0x000fc40003000000 */
[----:B------:R-:W-:Y:S01]  /*16820*/  ISETP.GE.U32.AND P6, PT, R76, 0x7fffffa8, PT ;  /* 0x7fffffa84c00780c */ /* 0x000fe20003fc6070 */
[----:B------:R-:W-:Y:S02]  /*16830*/  IMAD.SHL.U32 R185, R185, 0x4, RZ ;  /* 0x00000004b9b97824 */ /* 0x000fe400078e00ff */
[C---:B---3--:R-:W-:Y:S02]  /*16840*/  IMAD.WIDE R32, R0.reuse, 0x4, R10 ;  /* 0x0000000400207825 */ /* 0x048fe400078e020a */
[----:B------:R-:W3:Y:S02]  /*16850*/  LDL.LU.64 R10, [R1+0x560] ;  /* 0x00056000010a7983 */ /* 0x000ee40000300a00 */
[C---:B----4-:R-:W-:Y:S02]  /*16860*/  IMAD.WIDE R24, R0.reuse, 0x4, R158 ;  /* 0x0000000400187825 */ /* 0x050fe400078e029e */
[----:B------:R4:W-:Y:S04]  /*16870*/  STL.64 [R1+0x7a0], R32 ;  /* 0x0007a02001007387 */ /* 0x0009e80000100a00 */
[----:B------:R4:W-:Y:S01]  /*16880*/  STL.64 [R1+0x7a8], R24 ;  /* 0x0007a81801007387 */ /* 0x0009e20000100a00 */
[----:B-1----:R-:W-:-:S03]  /*16890*/  IMAD.WIDE R16, R0, 0x4, R172 ;  /* 0x0000000400107825 */ /* 0x002fc600078e02ac */
[----:B------:R-:W3:Y:S04]  /*168a0*/  LDL.LU.64 R172, [R1+0x558] ;  /* 0x0005580001ac7983 */ /* 0x000ee80000300a00 */
[----:B------:R2:W-:Y:S04]  /*168b0*/  STL.64 [R1+0x7e0], R16 ;  /* 0x0007e01001007387 */ /* 0x0005e80000100a00 */
[----:B------:R-:W3:Y:S01]  /*168c0*/  LDL.LU.64 R158, [R1+0x530] ;  /* 0x00053000019e7983 */ /* 0x000ee20000300a00 */
[----:B------:R-:W-:-:S03]  /*168d0*/  IMAD.WIDE R6, R0, 0x4, R156 ;  /* 0x0000000400067825 */ /* 0x000fc600078e029c */
[----:B------:R4:W-:Y:S04]  /*168e0*/  LDGSTS.E [R77+0x13400], [R32.64], !P1 ;  /* 0x13400000204d7fae */ /* 0x0009e8000c92184a */
[----:B------:R1:W-:Y:S04]  /*168f0*/  STL.64 [R1+0x7e8], R6 ;  /* 0x0007e80601007387 */ /* 0x0003e80000100a00 */
[----:B------:R-:W3:Y:S04]  /*16900*/  LDL.LU.64 R156, [R1+0x528] ;  /* 0x00052800019c7983 */ /* 0x000ee80000300a00 */
[----:B------:R1:W-:Y:S01]  /*16910*/  LDGSTS.E [R77+0x13480], [R24.64], !P1 ;  /* 0x13480000184d7fae */ /* 0x0003e2000c92184a */
[----:B----4-:R-:W-:-:S03]  /*16920*/  IMAD.WIDE R32, R0, 0x4, R44 ;  /* 0x0000000400207825 */ /* 0x010fc600078e022c */
[----:B------:R2:W-:Y:S04]  /*16930*/  LDGSTS.E [R77+0x13800], [R16.64], !P6 ;  /* 0x13800000104d7fae */ /* 0x0005e8000f12184a */
[----:B------:R4:W-:Y:S01]  /*16940*/  LDGSTS.E [R77+0x13880], [R6.64], !P6 ;  /* 0x13880000064d7fae */ /* 0x0009e2000f12184a */
[----:B-1----:R-:W-:-:S03]  /*16950*/  IMAD.WIDE R24, R0, 0x4, R236 ;  /* 0x0000000400187825 */ /* 0x002fc600078e02ec */
[----:B------:R-:W3:Y:S01]  /*16960*/  LDL.LU.64 R236, [R1+0x500] ;  /* 0x0005000001ec7983 */ /* 0x000ee20000300a00 */
[----:B--2---:R-:W-:-:S03]  /*16970*/  IMAD.WIDE R16, R0, 0x4, R140 ;  /* 0x0000000400107825 */ /* 0x004fc600078e028c */
[----:B------:R3:W-:Y:S04]  /*16980*/  STL.64 [R1+0x820], R32 ;  /* 0x0008202001007387 */ /* 0x0007e80000100a00 */
[----:B------:R1:W-:Y:S04]  /*16990*/  STL.64 [R1+0x828], R24 ;  /* 0x0008281801007387 */ /* 0x0003e80000100a00 */
[----:B------:R-:W2:Y:S04]  /*169a0*/  LDL.LU.64 R234, [R1+0x4f8] ;  /* 0x0004f80001ea7983 */ /* 0x000ea80000300a00 */
[----:B------:R1:W-:Y:S01]  /*169b0*/  STL.64 [R1+0x628], R16 ;  /* 0x0006281001007387 */ /* 0x0003e20000100a00 */
[----:B----4-:R-:W-:-:S03]  /*169c0*/  IMAD.WIDE R6, R0, 0x4, R152 ;  /* 0x0000000400067825 */ /* 0x010fc600078e0298 */
[----:B------:R-:W4:Y:S01]  /*169d0*/  LDL.LU.64 R140, [R1+0x4d0] ;  /* 0x0004d000018c7983 */ /* 0x000f220000300a00 */
[----:B------:R-:W-:-:S03]  /*169e0*/  LOP3.LUT R153, R185, 0x20, RZ, 0x3c, !PT ;  /* 0x00000020b9997812 */ /* 0x000fc600078e3cff */
[----:B------:R-:W4:Y:S01]  /*169f0*/  LDL.LU.64 R184, [R1+0x4c8] ;  /* 0x0004c80001b87983 */ /* 0x000f220000300a00 */
[----:B------:R-:W-:-:S05]  /*16a00*/  IMAD.MOV.U32 R76, RZ, RZ, c[0x0][0x180] ;  /* 0x00006000ff4c7624 */ /* 0x000fca00078e00ff */
[----:B------:R-:W-:-:S04]  /*16a10*/  IADD3 R4, R76, -0x3d, RZ ;  /* 0xffffffc34c047810 */ /* 0x000fc80007ffe0ff */
[----:B------:R-:W-:Y:S02]  /*16a20*/  ISETP.GE.U32.AND P2, PT, R4, 0x7fffffa4, PT ;  /* 0x7fffffa40400780c */ /* 0x000fe40003f46070 */
[----:B------:R-:W-:-:S04]  /*16a30*/  IADD3 R5, R76, -0x22, RZ ;  /* 0xffffffde4c057810 */ /* 0x000fc80007ffe0ff */
[----:B------:R-:W-:Y:S01]  /*16a40*/  ISETP.GE.U32.AND P3, PT, R5, 0x7fffffbf, PT ;  /* 0x7fffffbf0500780c */ /* 0x000fe20003f66070 */
[----:B------:R1:W-:Y:S04]  /*16a50*/  STL.64 [R1+0x630], R6 ;  /* 0x0006300601007387 */ /* 0x0003e80000100a00 */
[----:B------:R-:W4:Y:S04]  /*16a60*/  LDL.LU.64 R44, [R1+0x4a0] ;  /* 0x0004a000012c7983 */ /* 0x000f280000300a00 */
[----:B------:R3:W-:Y:S04]  /*16a70*/  LDGSTS.E [R77+0x13c00], [R32.64], !P2 ;  /* 0x13c00000204d7fae */ /* 0x0007e8000d12184a */
[----:B------:R1:W-:Y:S04]  /*16a80*/  LDGSTS.E [R77+0x13c80], [R24.64], !P2 ;  /* 0x13c80000184d7fae */ /* 0x0003e8000d12184a */
[----:B------:R1:W-:Y:S04]  /*16a90*/  LDGSTS.E [R153+0x12100], [R16.64], !P3 ;  /* 0x1210000010997fae */ /* 0x0003e8000d92184a */
[----:B------:R1:W-:Y:S01]  /*16aa0*/  LDGSTS.E [R153+0x12180], [R6.64], !P3 ;  /* 0x1218000006997fae */ /* 0x0003e2000d92184a */
[----:B------:R-:W-:-:S02]  /*16ab0*/  IADD3 R4, R76, -0x26, RZ ;  /* 0xffffffda4c047810 */ /* 0x000fc40007ffe0ff */
[----:B------:R-:W-:Y:S02]  /*16ac0*/  IADD3 R5, R76, -0x2a, RZ ;  /* 0xffffffd64c057810 */ /* 0x000fe40007ffe0ff */
[----:B------:R-:W-:Y:S02]  /*16ad0*/  ISETP.GE.U32.AND P4, PT, R4, 0x7fffffbb, PT ;  /* 0x7fffffbb0400780c */ /* 0x000fe40003f86070 */
[----:B------:R-:W-:Y:S01]  /*16ae0*/  ISETP.GE.U32.AND P5, PT, R5, 0x7fffffb7, PT ;  /* 0x7fffffb70500780c */ /* 0x000fe20003fa6070 */
[C---:B---3--:R-:W-:Y:S02]  /*16af0*/  IMAD.WIDE R32, R0.reuse, 0x4, R10 ;  /* 0x0000000400207825 */ /* 0x048fe400078e020a */
[----:B------:R-:W3:Y:S04]  /*16b00*/  LDL.LU.64 R10, [R1+0x498] ;  /* 0x00049800010a7983 */ /* 0x000ee80000300a00 */
[----:B------:R1:W-:Y:S04]  /*16b10*/  STL.64 [R1+0x648], R32 ;  /* 0x0006482001007387 */ /* 0x0003e80000100a00 */
[----:B------:R1:W-:Y:S02]  /*16b20*/  LDGSTS.E [R153+0x12500], [R32.64], !P4 ;  /* 0x1250000020997fae */ /* 0x0003e4000e12184a */
[----:B-1----:R-:W-:-:S02]  /*16b30*/  IMAD.WIDE R24, R0, 0x4, R172 ;  /* 0x0000000400187825 */ /* 0x002fc400078e02ac */
[----:B------:R-:W3:Y:S04]  /*16b40*/  LDL.LU.64 R172, [R1+0x470] ;  /* 0x0004700001ac7983 */ /* 0x000ee80000300a00 */
[----:B------:R2:W-:Y:S01]  /*16b50*/  STL.64 [R1+0x650], R24 ;  /* 0x0006501801007387 */ /* 0x0005e20000100a00 */
[----:B------:R-:W-:-:S03]  /*16b60*/  IMAD.WIDE R16, R0, 0x4, R158 ;  /* 0x0000000400107825 */ /* 0x000fc600078e029e */
[----:B------:R2:W-:Y:S04]  /*16b70*/  LDGSTS.E [R153+0x12580], [R24.64], !P4 ;  /* 0x1258000018997fae */ /* 0x0005e8000e12184a */
[----:B------:R4:W-:Y:S01]  /*16b80*/  LDGSTS.E [R153+0x12900], [R16.64], !P5 ;  /* 0x1290000010997fae */ /* 0x0009e2000e92184a */
[----:B------:R-:W-:-:S03]  /*16b90*/  IMAD.WIDE R6, R0, 0x4, R156 ;  /* 0x0000000400067825 */ /* 0x000fc600078e029c */
[----:B------:R-:W3:Y:S04]  /*16ba0*/  LDL.LU.64 R156, [R1+0x468] ;  /* 0x00046800019c7983 */ /* 0x000ee80000300a00 */
[----:B------:R4:W-:Y:S04]  /*16bb0*/  STL.64 [R1+0x678], R16 ;  /* 0x0006781001007387 */ /* 0x0009e80000100a00 */
[----:B------:R1:W-:Y:S04]  /*16bc0*/  STL.64 [R1+0x6f8], R6 ;  /* 0x0006f80601007387 */ /* 0x0003e80000100a00 */
[----:B------:R-:W3:Y:S01]  /*16bd0*/  LDL.LU.64 R158, [R1+0x440] ;  /* 0x00044000019e7983 */ /* 0x000ee20000300a00 */
[----:B------:R-:W-:-:S03]  /*16be0*/  IMAD.WIDE R32, R0, 0x4, R236 ;  /* 0x0000000400207825 */ /* 0x000fc600078e02ec */
[----:B------:R1:W-:Y:S04]  /*16bf0*/  LDGSTS.E [R153+0x12980], [R6.64], !P5 ;  /* 0x1298000006997fae */ /* 0x0003e8000e92184a */
[----:B------:R-:W3:Y:S01]  /*16c00*/  LDL.LU.64 R236, [R1+0x438] ;  /* 0x0004380001ec7983 */ /* 0x000ee20000300a00 */
[----:B--2---:R-:W-:-:S03]  /*16c10*/  IMAD.WIDE R24, R0, 0x4, R234 ;  /* 0x0000000400187825 */ /* 0x004fc600078e02ea */
[----:B------:R-:W-:Y:S01]  /*16c20*/  STL.64 [R1+0x730], R32 ;  /* 0x0007302001007387 */ /* 0x000fe20000100a00 */
[----:B----4-:R-:W-:-:S03]  /*16c30*/  IMAD.WIDE R16, R0, 0x4, R140 ;  /* 0x0000000400107825 */ /* 0x010fc600078e028c */
[----:B------:R2:W-:Y:S01]  /*16c40*/  STL.64 [R1+0x738], R24 ;  /* 0x0007381801007387 */ /* 0x0005e20000100a00 */
[----:B-1----:R-:W-:-:S03]  /*16c50*/  IMAD.WIDE R6, R0, 0x4, R184 ;  /* 0x0000000400067825 */ /* 0x002fc600078e02b8 */
[----:B------:R3:W-:Y:S04]  /*16c60*/  STL.64 [R1+0x770], R16 ;  /* 0x0007701001007387 */ /* 0x0007e80000100a00 */
[----:B------:R-:W4:Y:S01]  /*16c70*/  LDL.LU.64 R184, [R1+0x580] ;  /* 0x0005800001b87983 */ /* 0x000f220000300a00 */
[C---:B------:R-:W-:Y:S02]  /*16c80*/  IADD3 R4, R76.reuse, -0x2e, RZ ;  /* 0xffffffd24c047810 */ /* 0x040fe40007ffe0ff */
[----:B------:R-:W-:Y:S02]  /*16c90*/  IADD3 R5, R76, -0x32, RZ ;  /* 0xffffffce4c057810 */ /* 0x000fe40007ffe0ff */
[----:B------:R-:W-:Y:S02]  /*16ca0*/  ISETP.GE.U32.AND P0, PT, R4, 0x7fffffb3, PT ;  /* 0x7fffffb30400780c */ /* 0x000fe40003f06070 */
[----:B------:R-:W-:Y:S01]  /*16cb0*/  ISETP.GE.U32.AND P1, PT, R5, 0x7fffffaf, PT ;  /* 0x7fffffaf0500780c */ /* 0x000fe20003f26070 */
[----:B------:R1:W-:Y:S04]  /*16cc0*/  STL.64 [R1+0x778], R6 ;  /* 0x0007780601007387 */ /* 0x0003e80000100a00 */
[----:B------:R-:W4:Y:S06]  /*16cd0*/  LDL.LU.64 R140, [R1+0x578] ;  /* 0x00057800018c7983 */ /* 0x000f2c0000300a00 */
[----:B------:R4:W-:Y:S04]  /*16ce0*/  LDGSTS.E [R153+0x12d00], [R32.64], !P0 ;  /* 0x12d0000020997fae */ /* 0x0009e8000c12184a */
[----:B------:R2:W-:Y:S04]  /*16cf0*/  LDGSTS.E [R153+0x12d80], [R24.64], !P0 ;  /* 0x12d8000018997fae */ /* 0x0005e8000c12184a */
[----:B------:R3:W-:Y:S01]  /*16d00*/  LDGSTS.E [R153+0x13100], [R16.64], !P1 ;  /* 0x1310000010997fae */ /* 0x0007e2000c92184a */
[----:B------:R-:W-:-:S03]  /*16d10*/  IADD3 R4, R76, -0x36, RZ ;  /* 0xffffffca4c047810 */ /* 0x000fc60007ffe0ff */
[----:B------:R1:W-:Y:S01]  /*16d20*/  LDGSTS.E [R153+0x13180], [R6.64], !P1 ;  /* 0x1318000006997fae */ /* 0x0003e2000c92184a */
[----:B--2---:R-:W-:-:S05]  /*16d30*/  IMAD.WIDE R24, R0, 0x4, R44 ;  /* 0x0000000400187825 */ /* 0x004fca00078e022c */
[----:B------:R2:W-:Y:S01]  /*16d40*/  STL.64 [R1+0x7b0], R24 ;  /* 0x0007b01801007387 */ /* 0x0005e20000100a00 */
[----:B------:R-:W-:Y:S02]  /*16d50*/  ISETP.GE.U32.AND P6, PT, R4, 0x7fffffab, PT ;  /* 0x7fffffab0400780c */ /* 0x000fe40003fc6070 */
[----:B------:R-:W-:-:S04]  /*16d60*/  IADD3 R5, R76, -0x3a, RZ ;  /* 0xffffffc64c057810 */ /* 0x000fc80007ffe0ff */
[----:B------:R-:W-:-:S07]  /*16d70*/  ISETP.GE.U32.AND P2, PT, R5, 0x7fffffa7, PT ;  /* 0x7fffffa70500780c */ /* 0x000fce0003f46070 */
[----:B------:R2:W-:Y:S01]  /*16d80*/  LDGSTS.E [R153+0x13500], [R24.64], !P6 ;  /* 0x1350000018997fae */ /* 0x0005e2000f12184a */
[----:B---3--:R-:W-:-:S05]  /*16d90*/  IMAD.WIDE R16, R0, 0x4, R10 ;  /* 0x0000000400107825 */ /* 0x008fca00078e020a */
[----:B------:R2:W-:Y:S01]  /*16da0*/  LDGSTS.E [R153+0x13580], [R16.64], !P6 ;  /* 0x1358000010997fae */ /* 0x0005e2000f12184a */
[----:B------:R-:W-:-:S03]  /*16db0*/  IMAD.WIDE R10, R0, 0x4, R172 ;  /* 0x00000004000a7825 */ /* 0x000fc600078e02ac */
[----:B------:R-:W3:Y:S04]  /*16dc0*/  LDL.LU.64 R172, [R1+0x550] ;  /* 0x0005500001ac7983 */ /* 0x000ee80000300a00 */
[----:B------:R-:W-:Y:S04]  /*16dd0*/  STL.64 [R1+0x7b8], R16 ;  /* 0x0007b81001007387 */ /* 0x000fe80000100a00 */
[----:B------:R2:W-:Y:S01]  /*16de0*/  LDGSTS.E [R153+0x13900], [R10.64], !P2 ;  /* 0x139000000a997fae */ /* 0x0005e2000d12184a */
[----:B-1----:R-:W-:-:S03]  /*16df0*/  IMAD.WIDE R6, R0, 0x4, R156 ;  /* 0x0000000400067825 */ /* 0x002fc600078e029c */
[----:B------:R-:W3:Y:S04]  /*16e00*/  LDL.LU.64 R156, [R1+0x548] ;  /* 0x00054800019c7983 */ /* 0x000ee80000300a00 */
[----:B------:R1:W-:Y:S04]  /*16e10*/  STL.64 [R1+0x7f0], R10 ;  /* 0x0007f00a01007387 */ /* 0x0003e80000100a00 */
[----:B------:R1:W-:Y:S01]  /*16e20*/  STL.64 [R1+0x7f8], R6 ;  /* 0x0007f80601007387 */ /* 0x0003e20000100a00 */
[----:B------:R-:W-:-:S03]  /*16e30*/  IMAD.WIDE R48, R0, 0x4, R158 ;  /* 0x0000000400307825 */ /* 0x000fc600078e029e */
[----:B--2---:R-:W2:Y:S04]  /*16e40*/  LDL.LU.64 R24, [R1+0x520] ;  /* 0x0005200001187983 */ /* 0x004ea80000300a00 */
[----:B------:R-:W2:Y:S04]  /*16e50*/  LDL.LU.64 R234, [R1+0x518] ;  /* 0x0005180001ea7983 */ /* 0x000ea80000300a00 */
[----:B-1----:R-:W2:Y:S01]  /*16e60*/  LDL.LU.64 R10, [R1+0x4f0] ;  /* 0x0004f000010a7983 */ /* 0x002ea20000300a00 */
[----:B------:R-:W-:-:S03]  /*16e70*/  IMAD.WIDE R44, R0, 0x4, R236 ;  /* 0x00000004002c7825 */ /* 0x000fc600078e02ec */
[----:B------:R-:W2:Y:S04]  /*16e80*/  LDL.LU.64 R158, [R1+0x4e8] ;  /* 0x0004e800019e7983 */ /* 0x000ea80000300a00 */
[----:B------:R-:W-:Y:S04]  /*16e90*/  STL.64 [R1+0x830], R48 ;  /* 0x0008303001007387 */ /* 0x000fe80000100a00 */
[----:B------:R-:W2:Y:S04]  /*16ea0*/  LDL.LU.64 R236, [R1+0x4c0] ;  /* 0x0004c00001ec7983 */ /* 0x000ea80000300a00 */
[----:B------:R3:W-:Y:S01]  /*16eb0*/  STL.64 [R1+0x838], R44 ;  /* 0x0008382c01007387 */ /* 0x0007e20000100a00 */
[----:B----4-:R-:W-:Y:S01]  /*16ec0*/  IMAD.WIDE R32, R0, 0x4, R184 ;  /* 0x0000000400207825 */ /* 0x010fe200078e02b8 */
[----:B------:R-:W-:-:S02]  /*16ed0*/  IADD3 R4, R76, -0x3e, RZ ;  /* 0xffffffc24c047810 */ /* 0x000fc40007ffe0ff */
[----:B------:R-:W4:Y:S02]  /*16ee0*/  LDL.LU.64 R184, [R1+0x4b8] ;  /* 0x0004b80001b87983 */ /* 0x000f240000300a00 */
[----:B------:R-:W-:Y:S02]  /*16ef0*/  ISETP.GE.U32.AND P3, PT, R4, 0x7fffffa3, PT ;  /* 0x7fffffa30400780c */ /* 0x000fe40003f66070 */
[----:B------:R1:W-:Y:S01]  /*16f00*/  LDGSTS.E [R153+0x13980], [R6.64], !P2 ;  /* 0x1398000006997fae */ /* 0x0003e2000d12184a */
[----:B------:R-:W-:-:S04]  /*16f10*/  IADD3 R5, R76, -0x23, RZ ;  /* 0xffffffdd4c057810 */ /* 0x000fc80007ffe0ff */
[----:B------:R-:W-:Y:S01]  /*16f20*/  ISETP.GE.U32.AND P4, PT, R5, 0x7fffffbe, PT ;  /* 0x7fffffbe0500780c */ /* 0x000fe20003f86070 */
[----:B------:R-:W-:Y:S01]  /*16f30*/  IMAD.WIDE R16, R0, 0x4, R140 ;  /* 0x0000000400107825 */ /* 0x000fe200078e028c */
[----:B------:R3:W-:Y:S04]  /*16f40*/  STL.64 [R1+0x618], R32 ;  /* 0x0006182001007387 */ /* 0x0007e80000100a00 */
[----:B------:R2:W-:Y:S01]  /*16f50*/  STL.64 [R1+0x620], R16 ;  /* 0x0006201001007387 */ /* 0x0005e20000100a00 */
[----:B-1----:R-:W-:-:S03]  /*16f60*/  LOP3.LUT R6, R77, 0x40, RZ, 0x3c, !PT ;  /* 0x000000404d067812 */ /* 0x002fc600078e3cff */
[----:B------:R1:W-:Y:S04]  /*16f70*/  LDGSTS.E [R153+0x13d00], [R48.64], !P3 ;  /* 0x13d0000030997fae */ /* 0x0003e8000d92184a */
[----:B------:R1:W-:Y:S04]  /*16f80*/  LDGSTS.E [R153+0x13d80], [R44.64], !P3 ;  /* 0x13d800002c997fae */ /* 0x0003e8000d92184a */
[----:B------:R-:W4:Y:S01]  /*16f90*/  LDL.LU.64 R140, [R1+0x490] ;  /* 0x00049000018c7983 */ /* 0x000f220000300a00 */
[----:B------:R-:W-:-:S03]  /*16fa0*/  IADD3 R4, R76, -0x27, RZ ;  /* 0xffffffd94c047810 */ /* 0x000fc60007ffe0ff */
[----:B------:R3:W-:Y:S04]  /*16fb0*/  LDGSTS.E [R6+0x12200], [R32.64], !P4 ;  /* 0x1220000020067fae */ /* 0x0007e8000e12184a */
[----:B-1----:R-:W4:Y:S01]  /*16fc0*/  LDL.LU.64 R152, [R1+0x488] ;  /* 0x0004880001987983 */ /* 0x002f220000300a00 */
[----:B------:R-:W-:Y:S02]  /*16fd0*/  IADD3 R5, R76, -0x2b, RZ ;  /* 0xffffffd54c057810 */ /* 0x000fe40007ffe0ff */
[----:B------:R-:W-:Y:S01]  /*16fe0*/  ISETP.GE.U32.AND P5, PT, R4, 0x7fffffba, PT ;  /* 0x7fffffba0400780c */ /* 0x000fe20003fa6070 */
[----:B------:R1:W-:Y:S01]  /*16ff0*/  LDGSTS.E [R6+0x12280], [R16.64], !P4 ;  /* 0x1228000010067fae */ /* 0x0003e2000e12184a */
[----:B------:R-:W-:Y:S02]  /*17000*/  ISETP.GE.U32.AND P0, PT, R5, 0x7fffffb6, PT ;  /* 0x7fffffb60500780c */ /* 0x000fe40003f06070 */
[----:B------:R-:W-:-:S04]  /*17010*/  IADD3 R4, R76, -0x2f, RZ ;  /* 0xffffffd14c047810 */ /* 0x000fc80007ffe0ff */
[----:B------:R-:W-:Y:S01]  /*17020*/  ISETP.GE.U32.AND P1, PT, R4, 0x7fffffb2, PT ;  /* 0x7fffffb20400780c */ /* 0x000fe20003f26070 */
[C---:B---3--:R-:W-:Y:S02]  /*17030*/  IMAD.WIDE R44, R0.reuse, 0x4, R172 ;  /* 0x00000004002c7825 */ /* 0x048fe400078e02ac */
[----:B------:R-:W3:Y:S04]  /*17040*/  LDL.LU.64 R172, [R1+0x460] ;  /* 0x0004600001ac7983 */ /* 0x000ee80000300a00 */
[----:B------:R1:W-:Y:S01]  /*17050*/  LDGSTS.E [R6+0x12600], [R44.64], !P5 ;  /* 0x126000002c067fae */ /* 0x0003e2000e92184a */
[----:B------:R-:W-:-:S03]  /*17060*/  IMAD.WIDE R32, R0, 0x4, R156 ;  /* 0x0000000400207825 */ /* 0x000fc600078e029c */
[----:B------:R-:W3:Y:S04]  /*17070*/  LDL.LU.64 R156, [R1+0x458] ;  /* 0x00045800019c7983 */ /* 0x000ee80000300a00 */
[----:B------:R-:W-:Y:S01]  /*17080*/  STL.64 [R1+0x638], R44 ;  /* 0x0006382c01007387 */ /* 0x000fe20000100a00 */
[----:B--2---:R-:W-:-:S03]  /*17090*/  IMAD.WIDE R24, R0, 0x4, R24 ;  /* 0x0000000400187825 */ /* 0x004fc600078e0218 */
[----:B------:R2:W-:Y:S01]  /*170a0*/  STL.64 [R1+0x640], R32 ;  /* 0x0006402001007387 */ /* 0x0005e20000100a00 */
[----:B-1----:R-:W-:-:S03]  /*170b0*/  IMAD.WIDE R16, R0, 0x4, R234 ;  /* 0x0000000400107825 */ /* 0x002fc600078e02ea */
[----:B------:R2:W-:Y:S04]  /*170c0*/  LDGSTS.E [R6+0x12680], [R32.64], !P5 ;  /* 0x1268000020067fae */ /* 0x0005e8000e92184a */
[----:B------:R1:W-:Y:S04]  /*170d0*/  STL.64 [R1+0x658], R24 ;  /* 0x0006581801007387 */ /* 0x0003e80000100a00 */
[----:B------:R1:W-:Y:S01]  /*170e0*/  LDGSTS.E [R6+0x12a00], [R24.64], !P0 ;  /* 0x12a0000018067fae */ /* 0x0003e2000c12184a */
[----:B--2---:R-:W-:-:S03]  /*170f0*/  IMAD.WIDE R32, R0, 0x4, R10 ;  /* 0x0000000400207825 */ /* 0x004fc600078e020a */
[----:B------:R2:W-:Y:S04]  /*17100*/  STL.64 [R1+0x660], R16 ;  /* 0x0006601001007387 */ /* 0x0005e80000100a00 */
[----:B------:R2:W-:Y:S01]  /*17110*/  LDGSTS.E [R6+0x12a80], [R16.64], !P0 ;  /* 0x12a8000010067fae */ /* 0x0005e2000c12184a */
[----:B-1----:R-:W-:-:S03]  /*17120*/  IMAD.WIDE R24, R0, 0x4, R158 ;  /* 0x0000000400187825 */ /* 0x002fc600078e029e */
[----:B------:R1:W-:Y:S04]  /*17130*/  STL.64 [R1+0x740], R32 ;  /* 0x0007402001007387 */ /* 0x0003e80000100a00 */
[----:B------:R1:W-:Y:S01]  /*17140*/  STL.64 [R1+0x748], R24 ;  /* 0x0007481801007387 */ /* 0x0003e20000100a00 */
[----:B--2---:R-:W-:-:S03]  /*17150*/  IMAD.WIDE R16, R0, 0x4, R236 ;  /* 0x0000000400107825 */ /* 0x004fc600078e02ec */
[----:B------:R-:W2:Y:S04]  /*17160*/  LDL.LU.64 R158, [R1+0x430] ;  /* 0x00043000019e7983 */ /* 0x000ea80000300a00 */
[----:B------:R-:W-:Y:S01]  /*17170*/  STL.64 [R1+0x780], R16 ;  /* 0x0007801001007387 */ /* 0x000fe20000100a00 */
[----:B----4-:R-:W-:-:S03]  /*17180*/  IMAD.WIDE R10, R0, 0x4, R184 ;  /* 0x00000004000a7825 */ /* 0x010fc600078e02b8 */
[----:B------:R-:W2:Y:S04]  /*17190*/  LDL.LU.64 R44, [R1+0x428] ;  /* 0x00042800012c7983 */ /* 0x000ea80000300a00 */
[----:B------:R1:W-:Y:S04]  /*171a0*/  LDGSTS.E [R6+0x12e00], [R32.64], !P1 ;  /* 0x12e0000020067fae */ /* 0x0003e8000c92184a */
[----:B------:R1:W-:Y:S01]  /*171b0*/  STL.64 [R1+0x788], R10 ;  /* 0x0007880a01007387 */ /* 0x0003e20000100a00 */
[C---:B------:R-:W-:Y:S02]  /*171c0*/  IADD3 R5, R76.reuse, -0x33, RZ ;  /* 0xffffffcd4c057810 */ /* 0x040fe40007ffe0ff */
[----:B------:R-:W-:Y:S01]  /*171d0*/  IADD3 R4, R76, -0x37, RZ ;  /* 0xffffffc94c047810 */ /* 0x000fe20007ffe0ff */
[----:B------:R1:W-:Y:S04]  /*171e0*/  LDGSTS.E [R6+0x12e80], [R24.64], !P1 ;  /* 0x12e8000018067fae */ /* 0x0003e8000c92184a */
[----:B-1----:R-:W2:Y:S04]  /*171f0*/  LDL.LU.64 R32, [R1+0x5a8] ;  /* 0x0005a80001207983 */ /* 0x002ea80000300a00 */
[----:B------:R-:W2:Y:S01]  /*17200*/  LDL.LU.64 R184, [R1+0x5a0] ;  /* 0x0005a00001b87983 */ /* 0x000ea20000300a00 */
[----:B------:R-:W-:-:S02]  /*17210*/  ISETP.GE.U32.AND P6, PT, R5, 0x7fffffae, PT ;  /* 0x7fffffae0500780c */ /* 0x000fc40003fc6070 */
[----:B------:R-:W-:Y:S01]  /*17220*/  ISETP.GE.U32.AND P2, PT, R4, 0x7fffffaa, PT ;  /* 0x7fffffaa0400780c */ /* 0x000fe20003f46070 */
[----:B------:R-:W-:Y:S01]  /*17230*/  IMAD.WIDE R24, R0, 0x4, R140 ;  /* 0x0000000400187825 */ /* 0x000fe200078e028c */
[----:B------:R-:W-:-:S09]  /*17240*/  IADD3 R5, R76, -0x3b, RZ ;  /* 0xffffffc54c057810 */ /* 0x000fd20007ffe0ff */
[----:B------:R3:W-:Y:S04]  /*17250*/  LDGSTS.E [R6+0x13200], [R16.64], !P6 ;  /* 0x1320000010067fae */ /* 0x0007e8000f12184a */
[----:B------:R1:W-:Y:S01]  /*17260*/  LDGSTS.E [R6+0x13280], [R10.64], !P6 ;  /* 0x132800000a067fae */ /* 0x0003e2000f12184a */
[----:B------:R-:W-:-:S03]  /*17270*/  ISETP.GE.U32.AND P3, PT, R5, 0x7fffffa6, PT ;  /* 0x7fffffa60500780c */ /* 0x000fc60003f66070 */
[----:B------:R-:W-:Y:S04]  /*17280*/  STL.64 [R1+0x7c0], R24 ;  /* 0x0007c01801007387 */ /* 0x000fe80000100a00 */
[----:B------:R3:W-:Y:S01]  /*17290*/  LDGSTS.E [R6+0x13600], [R24.64], !P2 ;  /* 0x1360000018067fae */ /* 0x0007e2000d12184a */
[----:B-1----:R-:W-:-:S05]  /*172a0*/  IMAD.WIDE R10, R0, 0x4, R152 ;  /* 0x00000004000a7825 */ /* 0x002fca00078e0298 */
[----:B------:R1:W-:Y:S04]  /*172b0*/  STL.64 [R1+0x7c8], R10 ;  /* 0x0007c80a01007387 */ /* 0x0003e80000100a00 */
[----:B------:R1:W-:Y:S01]  /*172c0*/  LDGSTS.E [R6+0x13680], [R10.64], !P2 ;  /* 0x136800000a067fae */ /* 0x0003e2000d12184a */
[----:B---3--:R-:W-:-:S05]  /*172d0*/  IMAD.WIDE R16, R0, 0x4, R172 ;  /* 0x0000000400107825 */ /* 0x008fca00078e02ac */
[----:B------:R3:W-:Y:S04]  /*172e0*/  STL.64 [R1+0x800], R16 ;  /* 0x0008001001007387 */ /* 0x0007e80000100a00 */
[----:B-1----:R-:W4:Y:S04]  /*172f0*/  LDL.LU.64 R10, [R1+0x420] ;  /* 0x00042000010a7983 */ /* 0x002f280000300a00 */
[----:B------:R3:W-:Y:S01]  /*17300*/  LDGSTS.E [R6+0x13a00], [R16.64], !P3 ;  /* 0x13a0000010067fae */ /* 0x0007e2000d92184a */
[----:B------:R-:W-:-:S05]  /*17310*/  IMAD.WIDE R48, R0, 0x4, R156 ;  /* 0x0000000400307825 */ /* 0x000fca00078e029c */
[----:B------:R1:W-:Y:S04]  /*17320*/  STL.64 [R1+0x808], R48 ;  /* 0x0008083001007387 */ /* 0x0003e80000100a00 */
[----:B------:R-:W4:Y:S04]  /*17330*/  LDL.LU.64 R236, [R1+0x418] ;  /* 0x0004180001ec7983 */ /* 0x000f280000300a00 */
[----:B------:R-:W4:Y:S04]  /*17340*/  LDL.LU.64 R152, [R1+0x410] ;  /* 0x0004100001987983 */ /* 0x000f280000300a00 */
[----:B---3--:R-:W3:Y:S04]  /*17350*/  LDL.LU.64 R16, [R1+0x408] ;  /* 0x0004080001107983 */ /* 0x008ee80000300a00 */
[----:B------:R-:W3:Y:S04]  /*17360*/  LDL.LU.64 R24, [R1+0x400] ;  /* 0x0004000001187983 */ /* 0x000ee80000300a00 */
[----:B------:R-:W3:Y:S04]  /*17370*/  LDL.LU.64 R140, [R1+0x3e0] ;  /* 0x0003e000018c7983 */ /* 0x000ee80000300a00 */
[----:B------:R-:W3:Y:S04]  /*17380*/  LDL.LU.64 R172, [R1+0x3d8] ;  /* 0x0003d80001ac7983 */ /* 0x000ee80000300a00 */
[----:B------:R-:W3:Y:S04]  /*17390*/  LDL.LU.64 R156, [R1+0x3d0] ;  /* 0x0003d000019c7983 */ /* 0x000ee80000300a00 */
[----:B------:R-:W3:Y:S04]  /*173a0*/  LDL.LU.64 R234, [R1+0x3c8] ;  /* 0x0003c80001ea7983 */ /* 0x000ee80000300a00 */
[----:B------:R1:W-:Y:S01]  /*173b0*/  LDGSTS.E [R6+0x13a80], [R48.64], !P3 ;  /* 0x13a8000030067fae */ /* 0x0003e2000d92184a */
[----:B--2---:R-:W-:-:S04]  /*173c0*/  IMAD.WIDE R158, R0, 0x4, R158 ;  /* 0x00000004009e7825 */ /* 0x004fc800078e029e */
[C---:B------:R-:W-:Y:S02]  /*173d0*/  IMAD.WIDE R64, R0.reuse, 0x4, R44 ;  /* 0x0000000400407825 */ /* 0x040fe400078e022c */
[----:B------:R-:W2:Y:S04]  /*173e0*/  LDL.LU.64 R44, [R1+0x3c0] ;  /* 0x0003c000012c7983 */ /* 0x000ea80000300a00 */
[----:B------:R1:W-:Y:S04]  /*173f0*/  STL.64 [R1+0x840], R158 ;  /* 0x0008409e01007387 */ /* 0x0003e80000100a00 */
[----:B------:R1:W-:Y:S02]  /*17400*/  STL.64 [R1+0x848], R64 ;  /* 0x0008484001007387 */ /* 0x0003e40000100a00 */
[----:B-1----:R-:W-:-:S04]  /*17410*/  IMAD.WIDE R48, R0, 0x4, R32 ;  /* 0x0000000400307825 */ /* 0x002fc800078e0220 */
[----:B------:R-:W-:Y:S02]  /*17420*/  IMAD.WIDE R32, R0, 0x4, R184 ;  /* 0x0000000400207825 */ /* 0x000fe400078e02b8 */
[----:B------:R-:W2:Y:S01]  /*17430*/  LDL.LU.64 R184, [R1+0x3a0] ;  /* 0x0003a00001b87983 */ /* 0x000ea20000300a00 */
[----:B------:R-:W-:-:S04]  /*17440*/  IADD3 R4, R76, -0x3f, RZ ;  /* 0xffffffc14c047810 */ /* 0x000fc80007ffe0ff */
[----:B------:R-:W-:Y:S02]  /*17450*/  ISETP.GE.U32.AND P4, PT, R4, 0x7fffffa2, PT ;  /* 0x7fffffa20400780c */ /* 0x000fe40003f86070 */
[C---:B------:R-:W-:Y:S02]  /*17460*/  IADD3 R4, R76.reuse, -0x28, RZ ;  /* 0xffffffd84c047810 */ /* 0x040fe40007ffe0ff */
[----:B------:R-:W-:Y:S02]  /*17470*/  IADD3 R5, R76, -0x24, RZ ;  /* 0xffffffdc4c057810 */ /* 0x000fe40007ffe0ff */
[----:B------:R-:W-:Y:S02]  /*17480*/  ISETP.GE.U32.AND P0, PT, R4, 0x7fffffb9, PT ;  /* 0x7fffffb90400780c */ /* 0x000fe40003f06070 */
[----:B------:R-:W-:Y:S02]  /*17490*/  IADD3 R4, R76, -0x30, RZ ;  /* 0xffffffd04c047810 */ /* 0x000fe40007ffe0ff */
[----:B------:R-:W-:-:S02]  /*174a0*/  ISETP.GE.U32.AND P5, PT, R5, 0x7fffffbd, PT ;  /* 0x7fffffbd0500780c */ /* 0x000fc40003fa6070 */
[----:B------:R-:W-:Y:S01]  /*174b0*/  ISETP.GE.U32.AND P6, PT, R4, 0x7fffffb1, PT ;  /* 0x7fffffb10400780c */ /* 0x000fe20003fc6070 */
[----:B------:R-:W-:Y:S01]  /*174c0*/  USHF.L.U32 UR5, UR5, 0x5, URZ ;  /* 0x0000000505057899 */ /* 0x000fe2000800063f */
[C---:B------:R-:W-:Y:S01]  /*174d0*/  IADD3 R4, R76.reuse, -0x34, RZ ;  /* 0xffffffcc4c047810 */ /* 0x040fe20007ffe0ff */
[----:B------:R1:W-:Y:S01]  /*174e0*/  LDGSTS.E [R6+0x13e00], [R158.64], !P4 ;  /* 0x13e000009e067fae */ /* 0x0003e2000e12184a */
[----:B------:R-:W-:Y:S02]  /*174f0*/  IADD3 R5, R76, -0x2c, RZ ;  /* 0xffffffd44c057810 */ /* 0x000fe40007ffe0ff */
[----:B------:R-:W-:Y:S01]  /*17500*/  ISETP.GE.U32.AND P2, PT, R4, 0x7fffffad, PT ;  /* 0x7fffffad0400780c */ /* 0x000fe20003f46070 */
[----:B------:R1:W-:Y:S01]  /*17510*/  STL.64 [R1+0x580], R48 ;  /* 0x0005803001007387 */ /* 0x0003e20000100a00 */
[----:B------:R-:W-:Y:S02]  /*17520*/  IADD3 R4, R76, -0x38, RZ ;  /* 0xffffffc84c047810 */ /* 0x000fe40007ffe0ff */
[----:B------:R-:W-:Y:S01]  /*17530*/  ISETP.GE.U32.AND P1, PT, R5, 0x7fffffb5, PT ;  /* 0x7fffffb50500780c */ /* 0x000fe20003f26070 */
[----:B------:R-:W-:Y:S01]  /*17540*/  IMAD.U32 R5, RZ, RZ, UR5 ;  /* 0x00000005ff057e24 */ /* 0x000fe2000f8e00ff */
[----:B------:R-:W-:Y:S01]  /*17550*/  LOP3.LUT R7, R77, 0x60, RZ, 0x3c, !PT ;  /* 0x000000604d077812 */ /* 0x000fe200078e3cff */
[----:B------:R1:W-:Y:S01]  /*17560*/  LDGSTS.E [R6+0x13e80], [R64.64], !P4 ;  /* 0x13e8000040067fae */ /* 0x0003e2000e12184a */
[----:B------:R-:W-:-:S02]  /*17570*/  ISETP.GE.U32.AND P3, PT, R4, 0x7fffffa9, PT ;  /* 0x7fffffa90400780c */ /* 0x000fc40003f66070 */
[----:B------:R-:W-:Y:S01]  /*17580*/  IADD3 R4, R76, -0x3c, RZ ;  /* 0xffffffc44c047810 */ /* 0x000fe20007ffe0ff */
[----:B-1----:R-:W2:Y:S04]  /*17590*/  LDL.LU.64 R158, [R1+0x398] ;  /* 0x00039800019e7983 */ /* 0x002ea80000300a00 */
[----:B------:R1:W-:Y:S04]  /*175a0*/  STL.64 [R1+0x588], R32 ;  /* 0x0005882001007387 */ /* 0x0003e80000100a00 */
[----:B------:R-:W2:Y:S04]  /*175b0*/  LDL.LU.64 R76, [R1+0x390] ;  /* 0x00039000014c7983 */ /* 0x000ea80000300a00 */
[----:B------:R-:W2:Y:S04]  /*175c0*/  LDL.LU.64 R64, [R1+0x1908] ;  /* 0x0019080001407983 */ /* 0x000ea80000300a00 */
[----:B------:R1:W-:Y:S04]  /*175d0*/  LDGSTS.E [R7+0x12300], [R48.64], !P5 ;  /* 0x1230000030077fae */ /* 0x0003e8000e92184a */
[----:B------:R1:W-:Y:S04]  /*175e0*/  LDGSTS.E [R7+0x12380], [R32.64], !P5 ;  /* 0x1238000020077fae */ /* 0x0003e8000e92184a */
[----:B-1----:R-:W2:Y:S04]  /*175f0*/  LDL.LU.64 R48, [R1+0x1900] ;  /* 0x0019000001307983 */ /* 0x002ea80000300a00 */
[----:B------:R-:W2:Y:S04]  /*17600*/  LDL.LU.64 R32, [R1+0x18f8] ;  /* 0x0018f80001207983 */ /* 0x000ea80000300a00 */
[----:B------:R-:W2:Y:S01]  /*17610*/  LDL.LU.64 R6, [R1+0x380] ;  /* 0x0003800001067983 */ /* 0x000ea20000300a00 */
[----:B------:R-:W-:-:S04]  /*17620*/  IMAD.WIDE R120, R5, 0x4, R120 ;  /* 0x0000000405787825 */ /* 0x000fc800078e0278 */
[----:B------:R-:W-:-:S04]  /*17630*/  IMAD.WIDE R168, R5, 0x4, R168 ;  /* 0x0000000405a87825 */ /* 0x000fc800078e02a8 */
[----:B------:R-:W-:-:S04]  /*17640*/  IMAD.WIDE R106, R5, 0x4, R106 ;  /* 0x00000004056a7825 */ /* 0x000fc800078e026a */
[----:B------:R-:W-:-:S04]  /*17650*/  IMAD.WIDE R26, R5, 0x4, R26 ;  /* 0x00000004051a7825 */ /* 0x000fc800078e021a */
[----:B------:R-:W-:-:S04]  /*17660*/  IMAD.WIDE R204, R5, 0x4, R204 ;  /* 0x0000000405cc7825 */ /* 0x000fc800078e02cc */
[----:B------:R-:W-:-:S04]  /*17670*/  IMAD.WIDE R138, R5, 0x4, R138 ;  /* 0x00000004058a7825 */ /* 0x000fc800078e028a */
[----:B----4-:R-:W-:-:S05]  /*17680*/  IMAD.WIDE R10, R5, 0x4, R10 ;  /* 0x00000004050a7825 */ /* 0x010fca00078e020a */
[----:B------:R1:W-:Y:S02]  /*17690*/  STL.64 [R1+0x5a0], R10 ;  /* 0x0005a00a01007387 */ /* 0x0003e40000100a00 */
[----:B-1----:R-:W-:-:S04]  /*176a0*/  IMAD.WIDE R10, R5, 0x4, R236 ;  /* 0x00000004050a7825 */ /* 0x002fc800078e02ec */
[C---:B------:R-:W-:Y:S01]  /*176b0*/  IMAD.WIDE R236, R5.reuse, 0x4, R152 ;  /* 0x0000000405ec7825 */ /* 0x040fe200078e0298 */
[----:B------:R1:W-:Y:S03]  /*176c0*/  STL.64 [R1+0x5a8], R10 ;  /* 0x0005a80a01007387 */ /* 0x0003e60000100a00 */
[----:B---3--:R-:W-:-:S04]  /*176d0*/  IMAD.WIDE R16, R5, 0x4, R16 ;  /* 0x0000000405107825 */ /* 0x008fc800078e0210 */
[C---:B------:R-:W-:Y:S01]  /*176e0*/  IMAD.WIDE R24, R5.reuse, 0x4, R24 ;  /* 0x0000000405187825 */ /* 0x040fe200078e0218 */
[----:B-1----:R-:W3:Y:S04]  /*176f0*/  LDL.LU.64 R10, [R1+0x360] ;  /* 0x00036000010a7983 */ /* 0x002ee80000300a00 */
[----:B------:R-:W4:Y:S04]  /*17700*/  LDL.LU.64 R152, [R1+0x358] ;  /* 0x0003580001987983 */ /* 0x000f280000300a00 */
[----:B------:R1:W-:Y:S01]  /*17710*/  STL.64 [R1+0x870], R236 ;  /* 0x000870ec01007387 */ /* 0x0003e20000100a00 */
[----:B------:R-:W-:-:S03]  /*17720*/  IMAD.WIDE R140, R5, 0x4, R140 ;  /* 0x00000004058c7825 */ /* 0x000fc600078e028c */
[----:B-1----:R-:W4:Y:S04]  /*17730*/  LDL.LU.64 R236, [R1+0x350] ;  /* 0x0003500001ec7983 */ /* 0x002f280000300a00 */
        /* <DEDUP_REMOVED lines=10> */
[----:B--2---:R-:W-:-:S03]  /*177e0*/  IMAD.WIDE R44, R5, 0x4, R44 ;  /* 0x00000004052c7825 */ /* 0x004fc600078e022c */
[----:B-1----:R-:W2:Y:S04]  /*177f0*/  LDL.LU.64 R168, [R1+0x18d8] ;  /* 0x0018d80001a87983 */ /* 0x002ea80000300a00 */
[----:B------:R1:W-:Y:S04]  /*17800*/  STL.64 [R1+0x898], R106 ;  /* 0x0008986a01007387 */ /* 0x0003e80000100a00 */
[----:B-1----:R-:W2:Y:S04]  /*17810*/  LDL.LU.64 R106, [R1+0x18d0] ;  /* 0x0018d000016a7983 */ /* 0x002ea80000300a00 */
[----:B------:R1:W-:Y:S01]  /*17820*/  STL.64 [R1+0x8a0], R140 ;  /* 0x0008a08c01007387 */ /* 0x0003e20000100a00 */
[----:B------:R-:W-:-:S03]  /*17830*/  IMAD.WIDE R184, R5, 0x4, R184 ;  /* 0x0000000405b87825 */ /* 0x000fc600078e02b8 */
[----:B-1----:R-:W2:Y:S04]  /*17840*/  LDL.LU.64 R140, [R1+0x320] ;  /* 0x00032000018c7983 */ /* 0x002ea80000300a00 */
[----:B------:R1:W-:Y:S04]  /*17850*/  STL.64 [R1+0x8a8], R172 ;  /* 0x0008a8ac01007387 */ /* 0x0003e80000100a00 */
        /* <DEDUP_REMOVED lines=14> */
[----:B-1----:R-:W2:Y:S01]  /*17940*/  LDL.LU.64 R184, [R1+0x18a0] ;  /* 0x0018a00001b87983 */ /* 0x002ea20000300a00 */
[----:B------:R-:W-:-:S04]  /*17950*/  IMAD.WIDE R158, R5, 0x4, R158 ;  /* 0x00000004059e7825 */ /* 0x000fc800078e029e */
[C---:B------:R-:W-:Y:S01]  /*17960*/  IMAD.WIDE R76, R5.reuse, 0x4, R76 ;  /* 0x00000004054c7825 */ /* 0x040fe200078e024c */
[----:B------:R1:W-:Y:S03]  /*17970*/  STL.64 [R1+0x8e8], R158 ;  /* 0x0008e89e01007387 */ /* 0x0003e60000100a00 */
[C---:B------:R-:W-:Y:S01]  /*17980*/  IMAD.WIDE R6, R5.reuse, 0x4, R6 ;  /* 0x0000000405067825 */ /* 0x040fe200078e0206 */
[----:B-1----:R-:W2:Y:S04]  /*17990*/  LDL.LU.64 R158, [R1+0x2e0] ;  /* 0x0002e000019e7983 */ /* 0x002ea80000300a00 */
[----:B------:R1:W-:Y:S01]  /*179a0*/  STL.64 [R1+0x8f0], R76 ;  /* 0x0008f04c01007387 */ /* 0x0003e20000100a00 */
[----:B------:R-:W-:-:S03]  /*179b0*/  IMAD.WIDE R94, R5, 0x4, R94 ;  /* 0x00000004055e7825 */ /* 0x000fc600078e025e */
[----:B-1----:R-:W2:Y:S01]  /*179c0*/  LDL.LU.64 R76, [R1+0x2d8] ;  /* 0x0002d800014c7983 */ /* 0x002ea20000300a00 */
[----:B------:R-:W-:-:S04]  /*179d0*/  IMAD.WIDE R122, R5, 0x4, R122 ;  /* 0x00000004057a7825 */ /* 0x000fc800078e027a */
[----:B---3--:R-:W-:-:S04]  /*179e0*/  IMAD.WIDE R10, R5, 0x4, R10 ;  /* 0x00000004050a7825 */ /* 0x008fc800078e020a */
[----:B----4-:R-:W-:-:S04]  /*179f0*/  IMAD.WIDE R152, R5, 0x4, R152 ;  /* 0x0000000405987825 */ /* 0x010fc800078e0298 */
[----:B--2---:R-:W-:-:S05]  /*17a00*/  IMAD.WIDE R184, R5, 0x4, R184 ;  /* 0x0000000405b87825 */ /* 0x004fca00078e02b8 */
[----:B------:R1:W-:Y:S04]  /*17a10*/  STL.64 [R1+0x8f8], R184 ;  /* 0x0008f8b801007387 */ /* 0x0003e80000100a00 */
[----:B-1----:R-:W2:Y:S04]  /*17a20*/  LDL.LU.64 R184, [R1+0x2d0] ;  /* 0x0002d00001b87983 */ /* 0x002ea80000300a00 */
[----:B------:R1:W-:Y:S02]  /*17a30*/  STL.64 [R1+0x900], R6 ;  /* 0x0009000601007387 */ /* 0x0003e40000100a00 */
[----:B-1----:R-:W-:-:S02]  /*17a40*/  IMAD.WIDE R6, R5, 0x4, R14 ;  /* 0x0000000405067825 */ /* 0x002fc400078e020e */
[----:B------:R-:W3:Y:S04]  /*17a50*/  LDL.LU.64 R14, [R1+0x1898] ;  /* 0x00189800010e7983 */ /* 0x000ee80000300a00 */
[----:B------:R1:W-:Y:S04]  /*17a60*/  STL.64 [R1+0x908], R6 ;  /* 0x0009080601007387 */ /* 0x0003e80000100a00 */
[----:B-1----:R-:W4:Y:S04]  /*17a70*/  LDL.LU.64 R6, [R1+0x2c8] ;  /* 0x0002c80001067983 */ /* 0x002f280000300a00 */
[----:B------:R1:W-:Y:S04]  /*17a80*/  STL.64 [R1+0x910], R94 ;  /* 0x0009105e01007387 */ /* 0x0003e80000100a00 */
[----:B-1----:R-:W2:Y:S04]  /*17a90*/  LDL.LU.64 R94, [R1+0x1890] ;  /* 0x00189000015e7983 */ /* 0x002ea80000300a00 */
[----:B------:R1:W-:Y:S04]  /*17aa0*/  STL.64 [R1+0x918], R122 ;  /* 0x0009187a01007387 */ /* 0x0003e80000100a00 */
[----:B-1----:R-:W2:Y:S04]  /*17ab0*/  LDL.LU.64 R122, [R1+0x1888] ;  /* 0x00188800017a7983 */ /* 0x002ea80000300a00 */
[----:B------:R1:W-:Y:S04]  /*17ac0*/  STL.64 [R1+0x920], R10 ;  /* 0x0009200a01007387 */ /* 0x0003e80000100a00 */
[----:B-1----:R-:W2:Y:S04]  /*17ad0*/  LDL.LU.64 R10, [R1+0x1880] ;  /* 0x00188000010a7983 */ /* 0x002ea80000300a00 */
[----:B------:R1:W-:Y:S04]  /*17ae0*/  STL.64 [R1+0x928], R152 ;  /* 0x0009289801007387 */ /* 0x0003e80000100a00 */
[----:B-1----:R-:W3:Y:S01]  /*17af0*/  LDL.LU.64 R152, [R1+0x1878] ;  /* 0x0018780001987983 */ /* 0x002ee20000300a00 */
[----:B------:R-:W-:-:S05]  /*17b00*/  IMAD.WIDE R236, R5, 0x4, R236 ;  /* 0x0000000405ec7825 */ /* 0x000fca00078e02ec */
[----:B------:R3:W-:Y:S01]  /*17b10*/  STL.64 [R1+0x930], R236 ;  /* 0x000930ec01007387 */ /* 0x0007e20000100a00 */
[----:B------:R-:W-:-:S04]  /*17b20*/  IMAD.WIDE R206, R5, 0x4, R206 ;  /* 0x0000000405ce7825 */ /* 0x000fc800078e02ce */
[----:B------:R-:W-:-:S04]  /*17b30*/  IMAD.WIDE R238, R5, 0x4, R238 ;  /* 0x0000000405ee7825 */ /* 0x000fc800078e02ee */
[----:B------:R-:W-:-:S04]  /*17b40*/  IMAD.WIDE R222, R5, 0x4, R222 ;  /* 0x0000000405de7825 */ /* 0x000fc800078e02de */
[----:B------:R-:W-:-:S04]  /*17b50*/  IMAD.WIDE R140, R5, 0x4, R140 ;  /* 0x00000004058c7825 */ /* 0x000fc800078e028c */
[----:B--2---:R-:W-:-:S04]  /*17b60*/  IMAD.WIDE R10, R5, 0x4, R10 ;  /* 0x00000004050a7825 */ /* 0x004fc800078e020a */
[C---:B---3--:R-:W-:Y:S02]  /*17b70*/  IMAD.WIDE R236, R5.reuse, 0x4, R152 ;  /* 0x0000000405ec7825 */ /* 0x048fe400078e0298 */
[----:B------:R-:W2:Y:S04]  /*17b80*/  LDL.LU.64 R152, [R1+0x2a0] ;  /* 0x0002a00001987983 */ /* 0x000ea80000300a00 */
[----:B------:R1:W-:Y:S04]  /*17b90*/  STL.64 [R1+0x938], R236 ;  /* 0x000938ec01007387 */ /* 0x0003e80000100a00 */
[----:B-1----:R-:W3:Y:S04]  /*17ba0*/  LDL.LU.64 R236, [R1+0x298] ;  /* 0x0002980001ec7983 */ /* 0x002ee80000300a00 */
        /* <DEDUP_REMOVED lines=9> */
[----:B-1----:R-:W3:Y:S01]  /*17c40*/  LDL.LU.64 R140, [R1+0x1858] ;  /* 0x00185800018c7983 */ /* 0x002ee20000300a00 */
[----:B------:R-:W-:-:S04]  /*17c50*/  IMAD.WIDE R172, R5, 0x4, R172 ;  /* 0x0000000405ac7825 */ /* 0x000fc800078e02ac */
[C---:B------:R-:W-:Y:S01]  /*17c60*/  IMAD.WIDE R156, R5.reuse, 0x4, R156 ;  /* 0x00000004059c7825 */ /* 0x040fe200078e029c */
[----:B------:R1:W-:Y:S03]  /*17c70*/  STL.64 [R1+0x968], R172 ;  /* 0x000968ac01007387 */ /* 0x0003e60000100a00 */
[----:B------:R-:W-:-:S04]  /*17c80*/  IMAD.WIDE R190, R5, 0x4, R190 ;  /* 0x0000000405be7825 */ /* 0x000fc800078e02be */
[C---:B------:R-:W-:Y:S01]  /*17c90*/  IMAD.WIDE R30, R5.reuse, 0x4, R30 ;  /* 0x00000004051e7825 */ /* 0x040fe200078e021e */
[----:B-1----:R-:W3:Y:S04]  /*17ca0*/  LDL.LU.64 R172, [R1+0x260] ;  /* 0x0002600001ac7983 */ /* 0x002ee80000300a00 */
[----:B------:R1:W-:Y:S01]  /*17cb0*/  STL.64 [R1+0x970], R156 ;  /* 0x0009709c01007387 */ /* 0x0003e20000100a00 */
[----:B------:R-:W-:-:S04]  /*17cc0*/  IMAD.WIDE R174, R5, 0x4, R174 ;  /* 0x0000000405ae7825 */ /* 0x000fc800078e02ae */
[C---:B------:R-:W-:Y:S01]  /*17cd0*/  IMAD.WIDE R158, R5.reuse, 0x4, R158 ;  /* 0x00000004059e7825 */ /* 0x040fe200078e029e */
[----:B-1----:R-:W3:Y:S03]  /*17ce0*/  LDL.LU.64 R156, [R1+0x258] ;  /* 0x00025800019c7983 */ /* 0x002ee60000300a00 */
[----:B------:R-:W-:-:S04]  /*17cf0*/  IMAD.WIDE R76, R5, 0x4, R76 ;  /* 0x00000004054c7825 */ /* 0x000fc800078e024c */
[----:B------:R-:W-:-:S04]  /*17d00*/  IMAD.WIDE R184, R5, 0x4, R184 ;  /* 0x0000000405b87825 */ /* 0x000fc800078e02b8 */
[----:B----4-:R-:W-:-:S04]  /*17d10*/  IMAD.WIDE R6, R5, 0x4, R6 ;  /* 0x0000000405067825 */ /* 0x010fc800078e0206 */
[----:B------:R-:W-:-:S04]  /*17d20*/  IMAD.WIDE R142, R5, 0x4, R142 ;  /* 0x00000004058e7825 */ /* 0x000fc800078e028e */
[----:B------:R-:W-:-:S04]  /*17d30*/  IMAD.WIDE R126, R5, 0x4, R126 ;  /* 0x00000004057e7825 */ /* 0x000fc800078e027e */
[----:B------:R-:W-:-:S04]  /*17d40*/  IMAD.WIDE R110, R5, 0x4, R110 ;  /* 0x00000004056e7825 */ /* 0x000fc800078e026e */
[----:B--2---:R-:W-:-:S04]  /*17d50*/  IMAD.WIDE R152, R5, 0x4, R152 ;  /* 0x0000000405987825 */ /* 0x004fc800078e0298 */
[----:B---3--:R-:W-:-:S04]  /*17d60*/  IMAD.WIDE R236, R5, 0x4, R236 ;  /* 0x0000000405ec7825 */ /* 0x008fc800078e02ec */
[----:B------:R-:W-:-:S04]  /*17d70*/  IMAD.WIDE R206, R5, 0x4, R206 ;  /* 0x0000000405ce7825 */ /* 0x000fc800078e02ce */
[----:B------:R-:W-:-:S05]  /*17d80*/  IMAD.WIDE R140, R5, 0x4, R140 ;  /* 0x00000004058c7825 */ /* 0x000fca00078e028c */
[----:B------:R1:W-:Y:S04]  /*17d90*/  STL.64 [R1+0x978], R140 ;  /* 0x0009788c01007387 */ /* 0x0003e80000100a00 */
[----:B-1----:R-:W2:Y:S04]  /*17da0*/  LDL.LU.64 R140, [R1+0x250] ;  /* 0x00025000018c7983 */ /* 0x002ea80000300a00 */
[----:B------:R1:W-:Y:S04]  /*17db0*/  STL.64 [R1+0x980], R206 ;  /* 0x000980ce01007387 */ /* 0x0003e80000100a00 */
[----:B-1----:R-:W3:Y:S04]  /*17dc0*/  LDL.LU.64 R206, [R1+0x1850] ;  /* 0x0018500001ce7983 */ /* 0x002ee80000300a00 */
[----:B------:R1:W-:Y:S04]  /*17dd0*/  STL.64 [R1+0x988], R190 ;  /* 0x000988be01007387 */ /* 0x0003e80000100a00 */
[----:B-1----:R-:W4:Y:S04]  /*17de0*/  LDL.LU.64 R190, [R1+0x1848] ;  /* 0x0018480001be7983 */ /* 0x002f280000300a00 */
[----:B------:R1:W-:Y:S04]  /*17df0*/  STL.64 [R1+0x990], R30 ;  /* 0x0009901e01007387 */ /* 0x0003e80000100a00 */
[----:B-1----:R-:W3:Y:S04]  /*17e00*/  LDL.LU.64 R30, [R1+0x248] ;  /* 0x00024800011e7983 */ /* 0x002ee80000300a00 */
[----:B------:R1:W-:Y:S04]  /*17e10*/  STL.64 [R1+0x998], R174 ;  /* 0x000998ae01007387 */ /* 0x0003e80000100a00 */
[----:B-1----:R-:W4:Y:S04]  /*17e20*/  LDL.LU.64 R174, [R1+0x1840] ;  /* 0x0018400001ae7983 */ /* 0x002f280000300a00 */
[----:B------:R1:W-:Y:S04]  /*17e30*/  STL.64 [R1+0x9a0], R158 ;  /* 0x0009a09e01007387 */ /* 0x0003e80000100a00 */
[----:B-1----:R-:W4:Y:S04]  /*17e40*/  LDL.LU.64 R158, [R1+0x1838] ;  /* 0x00183800019e7983 */ /* 0x002f280000300a00 */
[----:B------:R1:W-:Y:S04]  /*17e50*/  STL.64 [R1+0x9a8], R76 ;  /* 0x0009a84c01007387 */ /* 0x0003e80000100a00 */
[----:B-1----:R-:W4:Y:S04]  /*17e60*/  LDL.LU.64 R76, [R1+0x220] ;  /* 0x00022000014c7983 */ /* 0x002f280000300a00 */
[----:B------:R1:W-:Y:S04]  /*17e70*/  STL.64 [R1+0x9b0], R184 ;  /* 0x0009b0b801007387 */ /* 0x0003e80000100a00 */
[----:B-1----:R-:W4:Y:S04]  /*17e80*/  LDL.LU.64 R184, [R1+0x218] ;  /* 0x0002180001b87983 */ /* 0x002f280000300a00 */
[----:B------:R1:W-:Y:S02]  /*17e90*/  STL.64 [R1+0x9b8], R6 ;  /* 0x0009b80601007387 */ /* 0x0003e40000100a00 */
[----:B-1----:R-:W-:-:S02]  /*17ea0*/  IMAD.WIDE R6, R5, 0x4, R122 ;  /* 0x0000000405067825 */ /* 0x002fc400078e027a */
[----:B------:R-:W4:Y:S04]  /*17eb0*/  LDL.LU.64 R122, [R1+0x210] ;  /* 0x00021000017a7983 */ /* 0x000f280000300a00 */
        /* <DEDUP_REMOVED lines=11> */
[----:B-1----:R-:W4:Y:S01]  /*17f70*/  LDL.LU.64 R236, [R1+0x1818] ;  /* 0x0018180001ec7983 */ /* 0x002f220000300a00 */
[----:B------:R-:W-:-:S04]  /*17f80*/  IMAD.WIDE R10, R5, 0x4, R10 ;  /* 0x00000004050a7825 */ /* 0x000fc800078e020a */
[C---:B------:R-:W-:Y:S01]  /*17f90*/  IMAD.WIDE R94, R5.reuse, 0x4, R94 ;  /* 0x00000004055e7825 */ /* 0x040fe200078e025e */
[----:B------:R1:W-:Y:S03]  /*17fa0*/  STL.64 [R1+0x9f0], R10 ;  /* 0x0009f00a01007387 */ /* 0x0003e60000100a00 */
[----:B------:R-:W-:-:S04]  /*17fb0*/  IMAD.WIDE R78, R5, 0x4, R78 ;  /* 0x00000004054e7825 */ /* 0x000fc800078e024e */
[C---:B------:R-:W-:Y:S01]  /*17fc0*/  IMAD.WIDE R62, R5.reuse, 0x4, R62 ;  /* 0x00000004053e7825 */ /* 0x040fe200078e023e */
[----:B-1----:R-:W4:Y:S03]  /*17fd0*/  LDL.LU.64 R10, [R1+0x1d8] ;  /* 0x0001d800010a7983 */ /* 0x002f260000300a00 */
[----:B------:R-:W-:-:S04]  /*17fe0*/  IMAD.WIDE R46, R5, 0x4, R46 ;  /* 0x00000004052e7825 */ /* 0x000fc800078e022e */
[----:B------:R-:W-:-:S04]  /*17ff0*/  IMAD.WIDE R172, R5, 0x4, R172 ;  /* 0x0000000405ac7825 */ /* 0x000fc800078e02ac */
[----:B------:R-:W-:-:S04]  /*18000*/  IMAD.WIDE R156, R5, 0x4, R156 ;  /* 0x00000004059c7825 */ /* 0x000fc800078e029c */
[----:B------:R-:W-:-:S04]  /*18010*/  IMAD.WIDE R14, R5, 0x4, R14 ;  /* 0x00000004050e7825 */ /* 0x000fc800078e020e */
[----:B------:R-:W-:-:S04]  /*18020*/  IMAD.WIDE R40, R5, 0x4, R40 ;  /* 0x0000000405287825 */ /* 0x000fc800078e0228 */
[----:B------:R-:W-:-:S04]  /*18030*/  IMAD.WIDE R136, R5, 0x4, R136 ;  /* 0x0000000405887825 */ /* 0x000fc800078e0288 */
[----:B------:R-:W-:-:S04]  /*18040*/  IMAD.WIDE R56, R5, 0x4, R56 ;  /* 0x0000000405387825 */ /* 0x000fc800078e0238 */
[----:B--2---:R-:W-:-:S04]  /*18050*/  IMAD.WIDE R140, R5, 0x4, R140 ;  /* 0x00000004058c7825 */ /* 0x004fc800078e028c */
[----:B---3--:R-:W-:-:S04]  /*18060*/  IMAD.WIDE R30, R5, 0x4, R30 ;  /* 0x00000004051e7825 */ /* 0x008fc800078e021e */
[----:B----4-:R-:W-:-:S04]  /*18070*/  IMAD.WIDE R76, R5, 0x4, R76 ;  /* 0x00000004054c7825 */ /* 0x010fc800078e024c */
[----:B------:R-:W-:-:S04]  /*18080*/  IMAD.WIDE R184, R5, 0x4, R184 ;  /* 0x0000000405b87825 */ /* 0x000fc800078e02b8 */
[----:B------:R-:W-:-:S04]  /*18090*/  IMAD.WIDE R122, R5, 0x4, R122 ;  /* 0x00000004057a7825 */ /* 0x000fc800078e027a */
        /* <DEDUP_REMOVED lines=11> */
[----:B-1----:R-:W3:Y:S04]  /*18150*/  LDL.LU.64 R46, [R1+0x17f8] ;  /* 0x0017f800012e7983 */ /* 0x002ee80000300a00 */
        /* <DEDUP_REMOVED lines=25> */
[----:B------:R1:W-:Y:S02]  /*182f0*/  STL.64 [R1+0xa80], R6 ;  /* 0x000a800601007387 */ /* 0x0003e40000100a00 */
[C---:B-1----:R-:W-:Y:S02]  /*18300*/  IMAD.WIDE R6, R5.reuse, 0x4, R60 ;  /* 0x0000000405067825 */ /* 0x042fe400078e023c */
[----:B------:R-:W4:Y:S04]  /*18310*/  LDL.LU.64 R60, [R1+0x17b8] ;  /* 0x0017b800013c7983 */ /* 0x000f280000300a00 */
[----:B------:R1:W-:Y:S02]  /*18320*/  STL.64 [R1+0xa88], R6 ;  /* 0x000a880601007387 */ /* 0x0003e40000100a00 */
[----:B-1----:R-:W-:-:S02]  /*18330*/  IMAD.WIDE R6, R5, 0x4, R42 ;  /* 0x0000000405067825 */ /* 0x002fc400078e022a */
[----:B------:R-:W4:Y:S04]  /*18340*/  LDL.LU.64 R42, [R1+0x17b0] ;  /* 0x0017b000012a7983 */ /* 0x000f280000300a00 */
[----:B------:R1:W-:Y:S02]  /*18350*/  STL.64 [R1+0xa90], R6 ;  /* 0x000a900601007387 */ /* 0x0003e40000100a00 */
[C---:B-1----:R-:W-:Y:S02]  /*18360*/  IMAD.WIDE R6, R5.reuse, 0x4, R220 ;  /* 0x0000000405067825 */ /* 0x042fe400078e02dc */
[----:B------:R-:W4:Y:S04]  /*18370*/  LDL.LU.64 R220, [R1+0x17a8] ;  /* 0x0017a80001dc7983 */ /* 0x000f280000300a00 */
[----:B------:R1:W-:Y:S01]  /*18380*/  STL.64 [R1+0xa98], R6 ;  /* 0x000a980601007387 */ /* 0x0003e20000100a00 */
[----:B------:R-:W-:-:S04]  /*18390*/  IMAD.WIDE R10, R5, 0x4, R10 ;  /* 0x00000004050a7825 */ /* 0x000fc800078e020a */
[----:B--2---:R-:W-:-:S04]  /*183a0*/  IMAD.WIDE R236, R5, 0x4, R236 ;  /* 0x0000000405ec7825 */ /* 0x004fc800078e02ec */
[C---:B-1----:R-:W-:Y:S02]  /*183b0*/  IMAD.WIDE R6, R5.reuse, 0x4, R152 ;  /* 0x0000000405067825 */ /* 0x042fe400078e0298 */
[----:B------:R-:W2:Y:S04]  /*183c0*/  LDL.LU.64 R152, [R1+0x120] ;  /* 0x0001200001987983 */ /* 0x000ea80000300a00 */
[----:B------:R1:W-:Y:S01]  /*183d0*/  STL.64 [R1+0xaa0], R6 ;  /* 0x000aa00601007387 */ /* 0x0003e20000100a00 */
[----:B------:R-:W-:-:S04]  /*183e0*/  IMAD.WIDE R204, R5, 0x4, R204 ;  /* 0x0000000405cc7825 */ /* 0x000fc800078e02cc */
[C---:B------:R-:W-:Y:S01]  /*183f0*/  IMAD.WIDE R170, R5.reuse, 0x4, R170 ;  /* 0x0000000405aa7825 */ /* 0x040fe200078e02aa */
[----:B-1----:R-:W2:Y:S04]  /*18400*/  LDL.LU.64 R6, [R1+0x118] ;  /* 0x0001180001067983 */ /* 0x002ea80000300a00 */
[----:B------:R1:W-:Y:S01]  /*18410*/  STL.64 [R1+0xaa8], R10 ;  /* 0x000aa80a01007387 */ /* 0x0003e20000100a00 */
[----:B------:R-:W-:-:S04]  /*18420*/  IMAD.WIDE R154, R5, 0x4, R154 ;  /* 0x00000004059a7825 */ /* 0x000fc800078e029a */
[C---:B------:R-:W-:Y:S01]  /*18430*/  IMAD.WIDE R188, R5.reuse, 0x4, R188 ;  /* 0x0000000405bc7825 */ /* 0x040fe200078e02bc */
[----:B-1----:R-:W2:Y:S04]  /*18440*/  LDL.LU.64 R10, [R1+0x110] ;  /* 0x00011000010a7983 */ /* 0x002ea80000300a00 */
[----:B------:R1:W-:Y:S04]  /*18450*/  STL.64 [R1+0xab0], R236 ;  /* 0x000ab0ec01007387 */ /* 0x0003e80000100a00 */
[----:B-1----:R-:W2:Y:S01]  /*18460*/  LDL.LU.64 R236, [R1+0x17a0] ;  /* 0x0017a00001ec7983 */ /* 0x002ea20000300a00 */
[----:B---3--:R-:W-:-:S04]  /*18470*/  IMAD.WIDE R172, R5, 0x4, R172 ;  /* 0x0000000405ac7825 */ /* 0x008fc800078e02ac */
[----:B------:R-:W-:-:S04]  /*18480*/  IMAD.WIDE R26, R5, 0x4, R26 ;  /* 0x00000004051a7825 */ /* 0x000fc800078e021a */
[----:B------:R-:W-:-:S04]  /*18490*/  IMAD.WIDE R124, R5, 0x4, R124 ;  /* 0x00000004057c7825 */ /* 0x000fc800078e027c */
[----:B----4-:R-:W-:-:S04]  /*184a0*/  IMAD.WIDE R156, R5, 0x4, R156 ;  /* 0x00000004059c7825 */ /* 0x010fc800078e029c */
[----:B------:R-:W-:-:S04]  /*184b0*/  IMAD.WIDE R108, R5, 0x4, R108 ;  /* 0x00000004056c7825 */ /* 0x000fc800078e026c */
[----:B------:R-:W-:-:S04]  /*184c0*/  IMAD.WIDE R140, R5, 0x4, R140 ;  /* 0x00000004058c7825 */ /* 0x000fc800078e028c */
[----:B------:R-:W-:-:S04]  /*184d0*/  IMAD.WIDE R92, R5, 0x4, R92 ;  /* 0x00000004055c7825 */ /* 0x000fc800078e025c */
[----:B------:R-:W-:-:S04]  /*184e0*/  IMAD.WIDE R76, R5, 0x4, R76 ;  /* 0x00000004054c7825 */ /* 0x000fc800078e024c */
[----:B------:R-:W-:-:S04]  /*184f0*/  IMAD.WIDE R184, R5, 0x4, R184 ;  /* 0x0000000405b87825 */ /* 0x000fc800078e02b8 */
[----:B------:R-:W-:-:S04]  /*18500*/  IMAD.WIDE R42, R5, 0x4, R42 ;  /* 0x00000004052a7825 */ /* 0x000fc800078e022a */
[----:B------:R-:W-:-:S05]  /*18510*/  IMAD.WIDE R220, R5, 0x4, R220 ;  /* 0x0000000405dc7825 */ /* 0x000fca00078e02dc */
        /* <DEDUP_REMOVED lines=31> */
[----:B------:R-:W-:-:S04]  /*18710*/  IMAD.WIDE R44, R5, 0x4, R44 ;  /* 0x00000004052c7825 */ /* 0x000fc800078e022c */
[----:B------:R-:W-:-:S04]  /*18720*/  IMAD.WIDE R28, R5, 0x4, R28 ;  /* 0x00000004051c7825 */ /* 0x000fc800078e021c */
[----:B------:R-:W-:-:S04]  /*18730*/  IMAD.WIDE R12, R5, 0x4, R12 ;  /* 0x00000004050c7825 */ /* 0x000fc800078e020c */
[----:B------:R-:W-:-:S04]  /*18740*/  IMAD.WIDE R8, R5, 0x4, R8 ;  /* 0x0000000405087825 */ /* 0x000fc800078e0208 */
[----:B--2---:R-:W-:-:S04]  /*18750*/  IMAD.WIDE R152, R5, 0x4, R152 ;  /* 0x0000000405987825 */ /* 0x004fc800078e0298 */
[----:B------:R-:W-:-:S04]  /*18760*/  IMAD.WIDE R6, R5, 0x4, R6 ;  /* 0x0000000405067825 */ /* 0x000fc800078e0206 */
[----:B------:R-:W-:-:S04]  /*18770*/  IMAD.WIDE R10, R5, 0x4, R10 ;  /* 0x00000004050a7825 */ /* 0x000fc800078e020a */
[----:B------:R-:W-:-:S04]  /*18780*/  IMAD.WIDE R138, R5, 0x4, R138 ;  /* 0x00000004058a7825 */ /* 0x000fc800078e028a */
[----:B---3--:R-:W-:-:S05]  /*18790*/  IMAD.WIDE R184, R5, 0x4, R184 ;  /* 0x0000000405b87825 */ /* 0x008fca00078e02b8 */
[----:B------:R1:W-:Y:S04]  /*187a0*/  STL.64 [R1+0xb30], R184 ;  /* 0x000b30b801007387 */ /* 0x0003e80000100a00 */
[----:B-1----:R-:W2:Y:S04]  /*187b0*/  LDL.LU.64 R184, [R1+0x60] ;  /* 0x0000600001b87983 */ /* 0x002ea80000300a00 */
[----:B------:R1:W-:Y:S04]  /*187c0*/  STL.64 [R1+0xb38], R60 ;  /* 0x000b383c01007387 */ /* 0x0003e80000100a00 */
[----:B-1----:R-:W3:Y:S04]  /*187d0*/  LDL.LU.64 R60, [R1+0x1740] ;  /* 0x00174000013c7983 */ /* 0x002ee80000300a00 */
        /* <DEDUP_REMOVED lines=16> */
[----:B------:R-:W-:-:S04]  /*188e0*/  IMAD.WIDE R234, R5, 0x4, R234 ;  /* 0x0000000405ea7825 */ /* 0x000fc800078e02ea */
[C---:B------:R-:W-:Y:S01]  /*188f0*/  IMAD.WIDE R218, R5.reuse, 0x4, R218 ;  /* 0x0000000405da7825 */ /* 0x040fe200078e02da */
[----:B------:R1:W-:Y:S03]  /*18900*/  STL.64 [R1+0xb80], R234 ;  /* 0x000b80ea01007387 */ /* 0x0003e60000100a00 */
[----:B------:R-:W-:-:S04]  /*18910*/  IMAD.WIDE R202, R5, 0x4, R202 ;  /* 0x0000000405ca7825 */ /* 0x000fc800078e02ca */
[C---:B------:R-:W-:Y:S01]  /*18920*/  IMAD.WIDE R186, R5.reuse, 0x4, R186 ;  /* 0x0000000405ba7825 */ /* 0x040fe200078e02ba */
[----:B-1----:R-:W4:Y:S03]  /*18930*/  LDL.LU.64 R234, [R1+0x1700] ;  /* 0x0017000001ea7983 */ /* 0x002f260000300a00 */
[C---:B------:R-:W-:Y:S01]  /*18940*/  IMAD.WIDE R170, R5.reuse, 0x4, R170 ;  /* 0x0000000405aa7825 */ /* 0x040fe200078e02aa */
[----:B------:R1:W-:Y:S03]  /*18950*/  STL.64 [R1+0xb88], R218 ;  /* 0x000b88da01007387 */ /* 0x0003e60000100a00 */
[----:B------:R-:W-:-:S04]  /*18960*/  IMAD.WIDE R154, R5, 0x4, R154 ;  /* 0x00000004059a7825 */ /* 0x000fc800078e029a */
[C---:B------:R-:W-:Y:S01]  /*18970*/  IMAD.WIDE R122, R5.reuse, 0x4, R122 ;  /* 0x00000004057a7825 */ /* 0x040fe200078e027a */
        /* <DEDUP_REMOVED lines=12> */
[----:B-1----:R-:W4:Y:S01]  /*18a40*/  LDL.LU.64 R154, [R1+0x16d8] ;  /* 0x0016d800019a7983 */ /* 0x002f220000300a00 */
[----:B------:R-:W-:-:S04]  /*18a50*/  IMAD.WIDE R42, R5, 0x4, R42 ;  /* 0x00000004052a7825 */ /* 0x000fc800078e022a */
[----:B------:R-:W-:-:S04]  /*18a60*/  IMAD.WIDE R26, R5, 0x4, R26 ;  /* 0x00000004051a7825 */ /* 0x000fc800078e021a */
[----:B------:R-:W-:-:S04]  /*18a70*/  IMAD.WIDE R56, R5, 0x4, R56 ;  /* 0x0000000405387825 */ /* 0x000fc800078e0238 */
[----:B------:R-:W-:-:S04]  /*18a80*/  IMAD.WIDE R168, R5, 0x4, R168 ;  /* 0x0000000405a87825 */ /* 0x000fc800078e02a8 */
[----:B--2---:R-:W-:-:S04]  /*18a90*/  IMAD.WIDE R10, R5, 0x4, R10 ;  /* 0x00000004050a7825 */ /* 0x004fc800078e020a */
        /* <DEDUP_REMOVED lines=26> */
[----:B------:R-:W-:-:S04]  /*18c40*/  IMAD.WIDE R200, R5, 0x4, R200 ;  /* 0x0000000405c87825 */ /* 0x000fc800078e02c8 */
[C---:B------:R-:W-:Y:S01]  /*18c50*/  IMAD.WIDE R184, R5.reuse, 0x4, R184 ;  /* 0x0000000405b87825 */ /* 0x040fe200078e02b8 */
[----:B-1----:R-:W3:Y:S03]  /*18c60*/  LDL.LU.64 R232, [R1+0x1678] ;  /* 0x0016780001e87983 */ /* 0x002ee60000300a00 */
[C---:B------:R-:W-:Y:S01]  /*18c70*/  IMAD.WIDE R152, R5.reuse, 0x4, R152 ;  /* 0x0000000405987825 */ /* 0x040fe200078e0298 */
[----:B------:R1:W-:Y:S03]  /*18c80*/  STL.64 [R1+0xc10], R216 ;  /* 0x000c10d801007387 */ /* 0x0003e60000100a00 */
[----:B------:R-:W-:-:S04]  /*18c90*/  IMAD.WIDE R136, R5, 0x4, R136 ;  /* 0x0000000405887825 */ /* 0x000fc800078e0288 */
[C---:B------:R-:W-:Y:S01]  /*18ca0*/  IMAD.WIDE R120, R5.reuse, 0x4, R120 ;  /* 0x0000000405787825 */ /* 0x040fe200078e0278 */
[----:B-1----:R-:W3:Y:S04]  /*18cb0*/  LDL.LU.64 R216, [R1+0x1670] ;  /* 0x0016700001d87983 */ /* 0x002ee80000300a00 */
[----:B------:R1:W-:Y:S01]  /*18cc0*/  STL.64 [R1+0xc18], R200 ;  /* 0x000c18c801007387 */ /* 0x0003e20000100a00 */
[----:B------:R-:W-:-:S03]  /*18cd0*/  IMAD.WIDE R104, R5, 0x4, R104 ;  /* 0x0000000405687825 */ /* 0x000fc600078e0268 */
[----:B-1----:R-:W3:Y:S04]  /*18ce0*/  LDL.LU.64 R200, [R1+0x1668] ;  /* 0x0016680001c87983 */ /* 0x002ee80000300a00 */
[----:B------:R1:W-:Y:S01]  /*18cf0*/  STL.64 [R1+0xc20], R184 ;  /* 0x000c20b801007387 */ /* 0x0003e20000100a00 */
[----:B------:R-:W-:-:S03]  /*18d00*/  IMAD.WIDE R88, R5, 0x4, R88 ;  /* 0x0000000405587825 */ /* 0x000fc600078e0258 */
[----:B-1----:R-:W3:Y:S01]  /*18d10*/  LDL.LU.64 R184, [R1+0x1660] ;  /* 0x0016600001b87983 */ /* 0x002ee20000300a00 */
[----:B------:R-:W-:-:S04]  /*18d20*/  IMAD.WIDE R72, R5, 0x4, R72 ;  /* 0x0000000405487825 */ /* 0x000fc800078e0248 */
[----:B------:R-:W-:-:S04]  /*18d30*/  IMAD.WIDE R6, R5, 0x4, R6 ;  /* 0x0000000405067825 */ /* 0x000fc800078e0206 */
[----:B--2---:R-:W-:-:S05]  /*18d40*/  IMAD.WIDE R168, R5, 0x4, R168 ;  /* 0x0000000405a87825 */ /* 0x004fca00078e02a8 */
        /* <DEDUP_REMOVED lines=14> */
[----:B------:R1:W-:Y:S02]  /*18e30*/  STL.64 [R1+0xc60], R6 ;  /* 0x000c600601007387 */ /* 0x0003e40000100a00 */
[----:B-1----:R-:W-:-:S02]  /*18e40*/  IMAD.WIDE R6, R5, 0x4, R56 ;  /* 0x0000000405067825 */ /* 0x002fc400078e0238 */
[----:B------:R-:W2:Y:S04]  /*18e50*/  LDL.LU.64 R56, [R1+0x1620] ;  /* 0x0016200001387983 */ /* 0x000ea80000300a00 */
[----:B------:R1:W-:Y:S02]  /*18e60*/  STL.64 [R1+0xc68], R6 ;  /* 0x000c680601007387 */ /* 0x0003e40000100a00 */
[C---:B-1----:R-:W-:Y:S02]  /*18e70*/  IMAD.WIDE R6, R5.reuse, 0x4, R8 ;  /* 0x0000000405067825 */ /* 0x042fe400078e0208 */
[----:B------:R-:W2:Y:S04]  /*18e80*/  LDL.LU.64 R8, [R1+0x1618] ;  /* 0x0016180001087983 */ /* 0x000ea80000300a00 */
[----:B------:R1:W-:Y:S02]  /*18e90*/  STL.64 [R1+0xc70], R6 ;  /* 0x000c700601007387 */ /* 0x0003e40000100a00 */
[----:B-1----:R-:W-:-:S02]  /*18ea0*/  IMAD.WIDE R6, R5, 0x4, R40 ;  /* 0x0000000405067825 */ /* 0x002fc400078e0228 */
[----:B------:R-:W3:Y:S04]  /*18eb0*/  LDL.LU.64 R40, [R1+0x1610] ;  /* 0x0016100001287983 */ /* 0x000ee80000300a00 */
[----:B------:R1:W-:Y:S02]  /*18ec0*/  STL.64 [R1+0xc78], R6 ;  /* 0x000c780601007387 */ /* 0x0003e40000100a00 */
[C---:B-1----:R-:W-:Y:S02]  /*18ed0*/  IMAD.WIDE R6, R5.reuse, 0x4, R24 ;  /* 0x0000000405067825 */ /* 0x042fe400078e0218 */
[----:B------:R-:W3:Y:S02]  /*18ee0*/  LDL.LU.64 R24, [R1+0x1608] ;  /* 0x0016080001187983 */ /* 0x000ee40000300a00 */
[----:B------:R-:W-:-:S02]  /*18ef0*/  IMAD.WIDE R250, R5, 0x4, R250 ;  /* 0x0000000405fa7825 */ /* 0x000fc400078e02fa */
[----:B------:R1:W-:Y:S02]  /*18f00*/  STL.64 [R1+0xc80], R6 ;  /* 0x000c800601007387 */ /* 0x0003e40000100a00 */
[C---:B------:R-:W-:Y:S02]  /*18f10*/  IMAD.WIDE R246, R5.reuse, 0x4, R246 ;  /* 0x0000000405f67825 */ /* 0x040fe400078e02f6 */
[----:B------:R-:W-:Y:S02]  /*18f20*/  STL.64 [R1+0xc88], R250 ;  /* 0x000c88fa01007387 */ /* 0x000fe40000100a00 */
[----:B-1----:R-:W-:-:S05]  /*18f30*/  IMAD.WIDE R6, R5, 0x4, R248 ;  /* 0x0000000405067825 */ /* 0x002fca00078e02f8 */
[----:B------:R1:W-:Y:S04]  /*18f40*/  STL.64 [R1+0xc90], R6 ;  /* 0x000c900601007387 */ /* 0x0003e80000100a00 */
[----:B------:R-:W-:Y:S01]  /*18f50*/  STL.64 [R1+0xc98], R246 ;  /* 0x000c98f601007387 */ /* 0x000fe20000100a00 */
[----:B-1----:R-:W-:-:S04]  /*18f60*/  IMAD.WIDE R6, R5, 0x4, R10 ;  /* 0x0000000405067825 */ /* 0x002fc800078e020a */
[----:B------:R-:W-:-:S04]  /*18f70*/  IMAD.WIDE R10, R5, 0x4, R12 ;  /* 0x00000004050a7825 */ /* 0x000fc800078e020c */
        /* <DEDUP_REMOVED lines=18> */
[----:B--2---:R-:W-:-:S05]  /*190a0*/  IMAD.WIDE R8, R5, 0x4, R8 ;  /* 0x0000000405087825 */ /* 0x004fca00078e0208 */
[----:B------:R1:W-:Y:S04]  /*190b0*/  STL.64 [R1+0xca0], R8 ;  /* 0x000ca00801007387 */ /* 0x0003e80000100a00 */
[----:B------:R2:W-:Y:S04]  /*190c0*/  STL.64 [R1+0xca8], R6 ;  /* 0x000ca80601007387 */ /* 0x0005e80000100a00 */
[----:B------:R4:W-:Y:S01]  /*190d0*/  STL.64 [R1+0xcb0], R10 ;  /* 0x000cb00a01007387 */ /* 0x0009e20000100a00 */
[----:B-1----:R-:W-:-:S04]  /*190e0*/  IMAD.WIDE R8, R5, 0x4, R14 ;  /* 0x0000000405087825 */ /* 0x002fc800078e020e */
[C---:B--2---:R-:W-:Y:S01]  /*190f0*/  IMAD.WIDE R6, R5.reuse, 0x4, R16 ;  /* 0x0000000405067825 */ /* 0x044fe200078e0210 */
[----:B------:R1:W-:Y:S03]  /*19100*/  STL.64 [R1+0xcb8], R8 ;  /* 0x000cb80801007387 */ /* 0x0003e60000100a00 */
[C---:B----4-:R-:W-:Y:S01]  /*19110*/  IMAD.WIDE R10, R5.reuse, 0x4, R18 ;  /* 0x00000004050a7825 */ /* 0x050fe200078e0212 */
[----:B------:R2:W-:Y:S04]  /*19120*/  STL.64 [R1+0xcc0], R6 ;  /* 0x000cc00601007387 */ /* 0x0005e80000100a00 */
[----:B------:R3:W-:Y:S01]  /*19130*/  STL.64 [R1+0xcc8], R10 ;  /* 0x000cc80a01007387 */ /* 0x0007e20000100a00 */
[----:B-1----:R-:W-:-:S04]  /*19140*/  IMAD.WIDE R8, R5, 0x4, R20 ;  /* 0x0000000405087825 */ /* 0x002fc800078e0214 */
[C---:B--2---:R-:W-:Y:S01]  /*19150*/  IMAD.WIDE R6, R5.reuse, 0x4, R22 ;  /* 0x0000000405067825 */ /* 0x044fe200078e0216 */
[----:B------:R1:W-:Y:S03]  /*19160*/  STL.64 [R1+0xcd0], R8 ;  /* 0x000cd00801007387 */ /* 0x0003e60000100a00 */
[C---:B---3--:R-:W-:Y:S01]  /*19170*/  IMAD.WIDE R10, R5.reuse, 0x4, R24 ;  /* 0x00000004050a7825 */ /* 0x048fe200078e0218 */
        /* <DEDUP_REMOVED lines=16> */
[----:B------:R1:W-:Y:S04]  /*19280*/  STL.64 [R1+0xd18], R8 ;  /* 0x000d180801007387 */ /* 0x0003e80000100a00 */
[----:B------:R-:W-:Y:S04]  /*19290*/  STL.64 [R1+0x15c8], R42 ;  /* 0x0015c82a01007387 */ /* 0x000fe80000100a00 */
[----:B------:R2:W-:Y:S01]  /*192a0*/  STL.64 [R1+0xd20], R6 ;  /* 0x000d200601007387 */ /* 0x0005e20000100a00 */
[----:B---3--:R-:W-:-:S04]  /*192b0*/  IMAD.WIDE R10, R5, 0x4, R46 ;  /* 0x00000004050a7825 */ /* 0x008fc800078e022e */
[----:B-1----:R-:W-:-:S04]  /*192c0*/  IMAD.WIDE R8, R5, 0x4, R48 ;  /* 0x0000000405087825 */ /* 0x002fc800078e0230 */
[----:B--2---:R-:W-:-:S05]  /*192d0*/  IMAD.WIDE R6, R5, 0x4, R44 ;  /* 0x0000000405067825 */ /* 0x004fca00078e022c */
[----:B------:R1:W-:Y:S04]  /*192e0*/  STL.64 [R1+0xd30], R6 ;  /* 0x000d300601007387 */ /* 0x0003e80000100a00 */
        /* <DEDUP_REMOVED lines=18> */
[----:B------:R-:W-:Y:S04]  /*19410*/  STL.64 [R1+0xd80], R10 ;  /* 0x000d800a01007387 */ /* 0x000fe80000100a00 */
[----:B------:R2:W-:Y:S01]  /*19420*/  STL.64 [R1+0xd88], R8 ;  /* 0x000d880801007387 */ /* 0x0005e20000100a00 */
[----:B-1----:R-:W-:-:S05]  /*19430*/  IMAD.WIDE R6, R5, 0x4, R68 ;  /* 0x0000000405067825 */ /* 0x002fca00078e0244 */
[----:B------:R1:W-:Y:S01]  /*19440*/  STL.64 [R1+0xd90], R6 ;  /* 0x000d900601007387 */ /* 0x0003e20000100a00 */
[----:B--2---:R-:W-:-:S04]  /*19450*/  IMAD.WIDE R8, R5, 0x4, R72 ;  /* 0x0000000405087825 */ /* 0x004fc800078e0248 */
[C---:B------:R-:W-:Y:S01]  /*19460*/  IMAD.WIDE R66, R5.reuse, 0x4, R70 ;  /* 0x0000000405427825 */ /* 0x040fe200078e0246 */
[----:B------:R2:W-:Y:S03]  /*19470*/  STL.64 [R1+0xda0], R8 ;  /* 0x000da00801007387 */ /* 0x0005e60000100a00 */
[C---:B-1----:R-:W-:Y:S01]  /*19480*/  IMAD.WIDE R6, R5.reuse, 0x4, R74 ;  /* 0x0000000405067825 */ /* 0x042fe200078e024a */
[----:B------:R-:W-:Y:S03]  /*19490*/  STL.64 [R1+0x1598], R76 ;  /* 0x0015984c01007387 */ /* 0x000fe60000100a00 */
[C---:B------:R-:W-:Y:S01]  /*194a0*/  IMAD.WIDE R10, R5.reuse, 0x4, R80 ;  /* 0x00000004050a7825 */ /* 0x040fe200078e0250 */
[----:B------:R1:W-:Y:S03]  /*194b0*/  STL.64 [R1+0xda8], R6 ;  /* 0x000da80601007387 */ /* 0x0003e60000100a00 */
[C---:B--2---:R-:W-:Y:S01]  /*194c0*/  IMAD.WIDE R8, R5.reuse, 0x4, R82 ;  /* 0x0000000405087825 */ /* 0x044fe200078e0252 */
[----:B------:R-:W-:Y:S04]  /*194d0*/  STL.64 [R1+0xd98], R66 ;  /* 0x000d984201007387 */ /* 0x000fe80000100a00 */
[----:B------:R-:W-:Y:S01]  /*194e0*/  STL.64 [R1+0x1510], R66 ;  /* 0x0015104201007387 */ /* 0x000fe20000100a00 */
[----:B------:R-:W-:-:S03]  /*194f0*/  IMAD.WIDE R64, R5, 0x4, R86 ;  /* 0x0000000405407825 */ /* 0x000fc600078e0256 */
[----:B------:R-:W-:Y:S01]  /*19500*/  STL.64 [R1+0x1580], R78 ;  /* 0x0015804e01007387 */ /* 0x000fe20000100a00 */
[----:B-1----:R-:W-:-:S03]  /*19510*/  IMAD.WIDE R6, R5, 0x4, R84 ;  /* 0x0000000405067825 */ /* 0x002fc600078e0254 */
[----:B------:R1:W-:Y:S04]  /*19520*/  STL.64 [R1+0xdc0], R10 ;  /* 0x000dc00a01007387 */ /* 0x0003e80000100a00 */
[----:B------:R2:W-:Y:S04]  /*19530*/  STL.64 [R1+0xdc8], R8 ;  /* 0x000dc80801007387 */ /* 0x0005e80000100a00 */
[----:B------:R3:W-:Y:S01]  /*19540*/  STL.64 [R1+0xdd0], R6 ;  /* 0x000dd00601007387 */ /* 0x0007e20000100a00 */
[----:B-1----:R-:W-:-:S04]  /*19550*/  IMAD.WIDE R10, R5, 0x4, R88 ;  /* 0x00000004050a7825 */ /* 0x002fc800078e0258 */
[C---:B--2---:R-:W-:Y:S01]  /*19560*/  IMAD.WIDE R8, R5.reuse, 0x4, R90 ;  /* 0x0000000405087825 */ /* 0x044fe200078e025a */
[----:B------:R-:W-:Y:S03]  /*19570*/  STL.64 [R1+0xde0], R10 ;  /* 0x000de00a01007387 */ /* 0x000fe60000100a00 */
[C---:B---3--:R-:W-:Y:S01]  /*19580*/  IMAD.WIDE R6, R5.reuse, 0x4, R92 ;  /* 0x0000000405067825 */ /* 0x048fe200078e025c */
[----:B------:R-:W-:Y:S04]  /*19590*/  STL.64 [R1+0xdd8], R64 ;  /* 0x000dd84001007387 */ /* 0x000fe80000100a00 */
[----:B------:R-:W-:Y:S04]  /*195a0*/  STL.64 [R1+0xde8], R8 ;  /* 0x000de80801007387 */ /* 0x000fe80000100a00 */
[----:B------:R-:W-:Y:S04]  /*195b0*/  STL.64 [R1+0x1518], R64 ;  /* 0x0015184001007387 */ /* 0x000fe80000100a00 */
[----:B------:R1:W-:Y:S01]  /*195c0*/  STL.64 [R1+0xdf0], R6 ;  /* 0x000df00601007387 */ /* 0x0003e20000100a00 */
[----:B------:R-:W-:-:S04]  /*195d0*/  IMAD.WIDE R42, R5, 0x4, R104 ;  /* 0x00000004052a7825 */ /* 0x000fc800078e0268 */
[----:B-1----:R-:W-:-:S05]  /*195e0*/  IMAD.WIDE R6, R5, 0x4, R94 ;  /* 0x0000000405067825 */ /* 0x002fca00078e025e */
[----:B------:R1:W-:Y:S04]  /*195f0*/  STL.64 [R1+0xdf8], R6 ;  /* 0x000df80601007387 */ /* 0x0003e80000100a00 */
[----:B------:R-:W-:Y:S01]  /*19600*/  STL.64 [R1+0xe00], R96 ;  /* 0x000e006001007387 */ /* 0x000fe20000100a00 */
[----:B-1----:R-:W-:-:S05]  /*19610*/  IMAD.WIDE R6, R5, 0x4, R100 ;  /* 0x0000000405067825 */ /* 0x002fca00078e0264 */
[----:B------:R1:W-:Y:S04]  /*19620*/  STL.64 [R1+0xe10], R6 ;  /* 0x000e100601007387 */ /* 0x0003e80000100a00 */
[----:B------:R-:W-:Y:S01]  /*19630*/  STL.64 [R1+0x1568], R96 ;  /* 0x0015686001007387 */ /* 0x000fe20000100a00 */
[----:B------:R-:W-:-:S03]  /*19640*/  IMAD.WIDE R78, R5, 0x4, R108 ;  /* 0x00000004054e7825 */ /* 0x000fc600078e026c */
[----:B------:R-:W-:Y:S04]  /*19650*/  STL.64 [R1+0xe08], R98 ;  /* 0x000e086201007387 */ /* 0x000fe80000100a00 */
[----:B------:R-:W-:Y:S04]  /*19660*/  STL.64 [R1+0x1540], R98 ;  /* 0x0015406201007387 */ /* 0x000fe80000100a00 */
[----:B------:R-:W-:Y:S04]  /*19670*/  STL.64 [R1+0xe20], R42 ;  /* 0x000e202a01007387 */ /* 0x000fe80000100a00 */
[----:B------:R-:W-:Y:S01]  /*19680*/  STL.64 [R1+0x1600], R42 ;  /* 0x0016002a01007387 */ /* 0x000fe20000100a00 */
[----:B-1----:R-:W-:-:S03]  /*19690*/  IMAD.WIDE R6, R5, 0x4, R116 ;  /* 0x0000000405067825 */ /* 0x002fc600078e0274 */
[----:B------:R-:W-:Y:S01]  /*196a0*/  STL.64 [R1+0xe18], R102 ;  /* 0x000e186601007387 */ /* 0x000fe20000100a00 */
[----:B------:R-:W-:-:S03]  /*196b0*/  IMAD.WIDE R92, R5, 0x4, R112 ;  /* 0x00000004055c7825 */ /* 0x000fc600078e0270 */
[----:B------:R-:W-:Y:S04]  /*196c0*/  STL.64 [R1+0x1520], R102 ;  /* 0x0015206601007387 */ /* 0x000fe80000100a00 */
[----:B------:R-:W-:Y:S04]  /*196d0*/  STL.64 [R1+0xe28], R106 ;  /* 0x000e286a01007387 */ /* 0x000fe80000100a00 */
[----:B------:R-:W-:Y:S01]  /*196e0*/  STL.64 [R1+0x15d0], R106 ;  /* 0x0015d06a01007387 */ /* 0x000fe20000100a00 */
[----:B------:R-:W-:-:S03]  /*196f0*/  IMAD.WIDE R90, R5, 0x4, R114 ;  /* 0x00000004055a7825 */ /* 0x000fc600078e0272 */
[----:B------:R-:W-:Y:S04]  /*19700*/  STL.64 [R1+0xe30], R78 ;  /* 0x000e304e01007387 */ /* 0x000fe80000100a00 */
[----:B------:R1:W-:Y:S04]  /*19710*/  STL.64 [R1+0x15a0], R78 ;  /* 0x0015a04e01007387 */ /* 0x0003e80000100a00 */
[----:B------:R-:W-:Y:S04]  /*19720*/  STL.64 [R1+0xe38], R110 ;  /* 0x000e386e01007387 */ /* 0x000fe80000100a00 */
[----:B------:R-:W-:Y:S04]  /*19730*/  STL.64 [R1+0x1588], R110 ;  /* 0x0015886e01007387 */ /* 0x000fe80000100a00 */
[----:B------:R2:W-:Y:S01]  /*19740*/  STL.64 [R1+0xe50], R6 ;  /* 0x000e500601007387 */ /* 0x0005e20000100a00 */
[----:B-1----:R-:W-:-:S03]  /*19750*/  IMAD.WIDE R78, R5, 0x4, R120 ;  /* 0x00000004054e7825 */ /* 0x002fc600078e0278 */
[----:B------:R-:W-:Y:S01]  /*19760*/  STL.64 [R1+0xe40], R92 ;  /* 0x000e405c01007387 */ /* 0x000fe20000100a00 */
[----:B------:R-:W-:-:S03]  /*19770*/  IMAD.WIDE R76, R5, 0x4, R122 ;  /* 0x00000004054c7825 */ /* 0x000fc600078e027a */
[----:B------:R-:W-:Y:S01]  /*19780*/  STL [R1+0x15a8], R92 ;  /* 0x0015a85c01007387 */ /* 0x000fe20000100800 */
[----:B------:R-:W-:-:S03]  /*19790*/  IMAD.WIDE R100, R5, 0x4, R124 ;  /* 0x0000000405647825 */ /* 0x000fc600078e027c */
[----:B------:R-:W-:Y:S04]  /*197a0*/  STL [R1+0x1570], R93 ;  /* 0x0015705d01007387 */ /* 0x000fe80000100800 */
[----:B------:R-:W-:Y:S01]  /*197b0*/  STL.64 [R1+0xe48], R90 ;  /* 0x000e485a01007387 */ /* 0x000fe20000100a00 */
[----:B--2---:R-:W-:-:S03]  /*197c0*/  IMAD.WIDE R6, R5, 0x4, R128 ;  /* 0x0000000405067825 */ /* 0x004fc600078e0280 */
[----:B------:R-:W-:Y:S01]  /*197d0*/  STL.64 [R1+0x1548], R90 ;  /* 0x0015485a01007387 */ /* 0x000fe20000100a00 */
[----:B------:R-:W-:-:S03]  /*197e0*/  IMAD.WIDE R94, R5, 0x4, R126 ;  /* 0x00000004055e7825 */ /* 0x000fc600078e027e */
[----:B------:R-:W-:Y:S04]  /*197f0*/  STL.64 [R1+0xe60], R78 ;  /* 0x000e604e01007387 */ /* 0x000fe80000100a00 */
[----:B------:R-:W-:Y:S04]  /*19800*/  STL.64 [R1+0xe58], R118 ;  /* 0x000e587601007387 */ /* 0x000fe80000100a00 */
[----:B------:R-:W-:Y:S01]  /*19810*/  STL.64 [R1+0x1528], R118 ;  /* 0x0015287601007387 */ /* 0x000fe20000100a00 */
[----:B------:R-:W-:-:S03]  /*19820*/  IMAD.WIDE R88, R5, 0x4, R130 ;  /* 0x0000000405587825 */ /* 0x000fc600078e0282 */
[----:B------:R-:W-:Y:S04]  /*19830*/  STL.64 [R1+0xe68], R76 ;  /* 0x000e684c01007387 */ /* 0x000fe80000100a00 */
[----:B------:R-:W-:Y:S04]  /*19840*/  STL.64 [R1+0x15d8], R76 ;  /* 0x0015d84c01007387 */ /* 0x000fe80000100a00 */
[----:B------:R-:W-:Y:S04]  /*19850*/  STL.64 [R1+0xe70], R100 ;  /* 0x000e706401007387 */ /* 0x000fe80000100a00 */
[----:B------:R-:W-:Y:S04]  /*19860*/  STL.64 [R1+0x15b0], R100 ;  /* 0x0015b06401007387 */ /* 0x000fe80000100a00 */
[----:B------:R1:W-:Y:S01]  /*19870*/  STL.64 [R1+0xe80], R6 ;  /* 0x000e800601007387 */ /* 0x0003e20000100a00 */
[----:B------:R-:W-:-:S03]  /*19880*/  IMAD.WIDE R96, R5, 0x4, R138 ;  /* 0x0000000405607825 */ /* 0x000fc600078e028a */
[----:B------:R-:W-:Y:S04]  /*19890*/  STL.64 [R1+0xe78], R94 ;  /* 0x000e785e01007387 */ /* 0x000fe80000100a00 */
[----:B------:R-:W-:Y:S01]  /*198a0*/  STL.64 [R1+0x1590], R94 ;  /* 0x0015905e01007387 */ /* 0x000fe20000100a00 */
[----:B-1----:R-:W-:-:S03]  /*198b0*/  IMAD.WIDE R6, R5, 0x4, R136 ;  /* 0x0000000405067825 */ /* 0x002fc600078e0288 */
[----:B------:R-:W-:Y:S04]  /*198c0*/  STL.64 [R1+0x1530], R132 ;  /* 0x0015308401007387 */ /* 0x000fe80000100a00 */
[----:B------:R-:W-:Y:S04]  /*198d0*/  STL.64 [R1+0xe88], R88 ;  /* 0x000e885801007387 */ /* 0x000fe80000100a00 */
[----:B------:R-:W-:Y:S04]  /*198e0*/  STL.64 [R1+0x1550], R88 ;  /* 0x0015505801007387 */ /* 0x000fe80000100a00 */
[----:B------:R-:W-:Y:S04]  /*198f0*/  STL.64 [R1+0x1538], R134 ;  /* 0x0015388601007387 */ /* 0x000fe80000100a00 */
[----:B------:R1:W-:Y:S04]  /*19900*/  STL.64 [R1+0xea0], R6 ;  /* 0x000ea00601007387 */ /* 0x0003e80000100a00 */
[----:B------:R-:W-:Y:S04]  /*19910*/  STL.64 [R1+0x15b8], R140 ;  /* 0x0015b88c01007387 */ /* 0x000fe80000100a00 */
[----:B------:R-:W-:Y:S01]  /*19920*/  STL.64 [R1+0xea8], R96 ;  /* 0x000ea86001007387 */ /* 0x000fe20000100a00 */
[----:B------:R-:W-:-:S03]  /*19930*/  IMAD.WIDE R8, R5, 0x4, R152 ;  /* 0x0000000405087825 */ /* 0x000fc600078e0298 */
[----:B------:R-:W-:Y:S04]  /*19940*/  STL.64 [R1+0x15e0], R96 ;  /* 0x0015e06001007387 */ /* 0x000fe80000100a00 */
[----:B------:R2:W-:Y:S04]  /*19950*/  STL.64 [R1+0x15c0], R142 ;  /* 0x0015c08e01007387 */ /* 0x0005e80000100a00 */
[----:B------:R-:W-:Y:S04]  /*19960*/  STL.64 [R1+0x1560], R144 ;  /* 0x0015609001007387 */ /* 0x000fe80000100a00 */
[----:B------:R-:W-:Y:S04]  /*19970*/  STL.64 [R1+0x1558], R146 ;  /* 0x0015589201007387 */ /* 0x000fe80000100a00 */
[----:B------:R-:W-:Y:S04]  /*19980*/  STL.64 [R1+0x1578], R148 ;  /* 0x0015789401007387 */ /* 0x000fe80000100a00 */
[----:B------:R-:W-:Y:S04]  /*19990*/  STL.64 [R1+0x15e8], R150 ;  /* 0x0015e89601007387 */ /* 0x000fe80000100a00 */
[----:B------:R-:W3:Y:S04]  /*199a0*/  LDL.LU.64 R32, [R1+0x598] ;  /* 0x0005980001207983 */ /* 0x000ee80000300a00 */
[----:B-1----:R-:W4:Y:S04]  /*199b0*/  LDL.LU.64 R6, [R1+0x5b0] ;  /* 0x0005b00001067983 */ /* 0x002f280000300a00 */
[----:B------:R1:W-:Y:S04]  /*199c0*/  STL.64 [R1+0xee0], R8 ;  /* 0x000ee00801007387 */ /* 0x0003e80000100a00 */
[----:B------:R-:W3:Y:S04]  /*199d0*/  LDL.LU.64 R10, [R1+0x5b8] ;  /* 0x0005b800010a7983 */ /* 0x000ee80000300a00 */
[----:B------:R-:W3:Y:S04]  /*199e0*/  LDL.LU.64 R14, [R1+0x5c0] ;  /* 0x0005c000010e7983 */ /* 0x000ee80000300a00 */
[----:B------:R-:W3:Y:S04]  /*199f0*/  LDL.LU.64 R22, [R1+0x5c8] ;  /* 0x0005c80001167983 */ /* 0x000ee80000300a00 */
[----:B------:R-:W3:Y:S04]  /*19a00*/  LDL.LU.64 R30, [R1+0x5d0] ;  /* 0x0005d000011e7983 */ /* 0x000ee80000300a00 */
[----:B------:R-:W3:Y:S01]  /*19a10*/  LDL.LU.64 R28, [R1+0x5d8] ;  /* 0x0005d800011c7983 */ /* 0x000ee20000300a00 */
[----:B------:R-:W-:-:S03]  /*19a20*/  IMAD.WIDE R158, R5, 0x4, R158 ;  /* 0x00000004059e7825 */ /* 0x000fc600078e029e */
[----:B------:R-:W3:Y:S01]  /*19a30*/  LDL.LU.64 R26, [R1+0x5e0] ;  /* 0x0005e000011a7983 */ /* 0x000ee20000300a00 */
[----:B--2---:R-:W-:-:S03]  /*19a40*/  IMAD.WIDE R142, R5, 0x4, R154 ;  /* 0x00000004058e7825 */ /* 0x004fc600078e029a */
[----:B-1----:R-:W3:Y:S01]  /*19a50*/  LDL.LU.64 R8, [R1+0x5e8] ;  /* 0x0005e80001087983 */ /* 0x002ee20000300a00 */
[----:B------:R-:W-:-:S03]  /*19a60*/  IMAD.WIDE R102, R5, 0x4, R180 ;  /* 0x0000000405667825 */ /* 0x000fc600078e02b4 */
[----:B------:R-:W3:Y:S01]  /*19a70*/  LDL.LU.64 R12, [R1+0x5f0] ;  /* 0x0005f000010c7983 */ /* 0x000ee20000300a00 */
        /* <DEDUP_REMOVED lines=9> */
[----:B------:R-:W-:Y:S01]  /*19b10*/  STL.64 [R1+0x15f0], R156 ;  /* 0x0015f09c01007387 */ /* 0x000fe20000100a00 */
[----:B------:R-:W-:-:S03]  /*19b20*/  IMAD.WIDE R64, R5, 0x4, R196 ;  /* 0x0000000405407825 */ /* 0x000fc600078e02c4 */
[----:B------:R1:W-:Y:S01]  /*19b30*/  STL.64 [R1+0x15f8], R158 ;  /* 0x0015f89e01007387 */ /* 0x0003e20000100a00 */
[----:B------:R-:W-:-:S03]  /*19b40*/  IMAD.WIDE R150, R5, 0x4, R200 ;  /* 0x0000000405967825 */ /* 0x000fc600078e02c8 */
[----:B------:R-:W-:Y:S01]  /*19b50*/  STL.64 [R1+0xee8], R142 ;  /* 0x000ee88e01007387 */ /* 0x000fe20000100a00 */
        /* <DEDUP_REMOVED lines=9> */
[----:B------:R-:W-:Y:S01]  /*19bf0*/  STL.64 [R1+0xf70], R94 ;  /* 0x000f705e01007387 */ /* 0x000fe20000100a00 */
[----:B------:R-:W-:-:S03]  /*19c00*/  IMAD.WIDE R246, R5, 0x4, R2 ;  /* 0x0000000405f67825 */ /* 0x000fc600078e0202 */
[----:B------:R-:W-:Y:S04]  /*19c10*/  STL.64 [R1+0xf78], R148 ;  /* 0x000f789401007387 */ /* 0x000fe80000100a00 */
[----:B------:R-:W-:Y:S04]  /*19c20*/  STL.64 [R1+0xf90], R64 ;  /* 0x000f904001007387 */ /* 0x000fe80000100a00 */
[----:B------:R1:W-:Y:S04]  /*19c30*/  STL.64 [R1+0xfa0], R150 ;  /* 0x000fa09601007387 */ /* 0x0003e80000100a00 */
[----:B------:R-:W-:Y:S04]  /*19c40*/  STL.64 [R1+0xf98], R16 ;  /* 0x000f981001007387 */ /* 0x000fe80000100a00 */
[----:B------:R1:W-:Y:S04]  /*19c50*/  STL.64 [R1+0xfa8], R100 ;  /* 0x000fa86401007387 */ /* 0x0003e80000100a00 */
[----:B------:R1:W-:Y:S04]  /*19c60*/  STL.64 [R1+0x1040], R146 ;  /* 0x0010409201007387 */ /* 0x0003e80000100a00 */
[----:B------:R1:W-:Y:S04]  /*19c70*/  STL.64 [R1+0x1048], R134 ;  /* 0x0010488601007387 */ /* 0x0003e80000100a00 */
[----:B------:R1:W-:Y:S04]  /*19c80*/  STL.64 [R1+0x1050], R66 ;  /* 0x0010504201007387 */ /* 0x0003e80000100a00 */
[----:B------:R1:W-:Y:S04]  /*19c90*/  STL.64 [R1+0x10d8], R246 ;  /* 0x0010d8f601007387 */ /* 0x0003e80000100a00 */
[----:B------:R1:W-:Y:S04]  /*19ca0*/  STL [R1+0x570], RZ ;  /* 0x000570ff01007387 */ /* 0x0003e80000100800 */
        /* <DEDUP_REMOVED lines=203> */
[----:B------:R1:W-:Y:S04]  /*1a960*/  STL [R1], RZ ;  /* 0x000000ff01007387 */ /* 0x0003e80000100800 */
        /* <DEDUP_REMOVED lines=144> */
[----:B------:R-:W2:Y:S04]  /*1b270*/  LDL.64 R42, [R1+0x5a0] ;  /* 0x0005a000012a7983 */ /* 0x000ea80000100a00 */
[----:B------:R-:W3:Y:S01]  /*1b280*/  S2R R105, SR_TID.X ;  /* 0x0000000000697919 */ /* 0x000ee20000002100 */
[----:B------:R-:W-:Y:S01]  /*1b290*/  ISETP.NE.U32.AND P5, PT, R252, RZ, PT ;  /* 0x000000fffc00720c */ /* 0x000fe20003fa5070 */
[----:B------:R-:W-:Y:S01]  /*1b2a0*/  IMAD.MOV.U32 R104, RZ, RZ, c[0x0][0x180] ;  /* 0x00006000ff687624 */ /* 0x000fe200078e00ff */
[----:B------:R-:W-:Y:S01]  /*1b2b0*/  ISETP.GE.U32.AND P4, PT, R4, 0x7fffffa5, PT ;  /* 0x7fffffa50400780c */ /* 0x000fe20003f86070 */
[C---:B------:R-:W-:Y:S01]  /*1b2c0*/  IMAD.WIDE R160, R5.reuse, 0x4, R160 ;  /* 0x0000000405a07825 */ /* 0x040fe200078e02a0 */
[----:B-1----:R-:W2:Y:S03]  /*1b2d0*/  LDL.64 R158, [R1+0x8a0] ;  /* 0x0008a000019e7983 */ /* 0x002ea60000100a00 */
[C---:B------:R-:W-:Y:S01]  /*1b2e0*/  IMAD.WIDE R162, R5.reuse, 0x4, R162 ;  /* 0x0000000405a27825 */ /* 0x040fe200078e02a2 */
[----:B------:R-:W2:Y:S03]  /*1b2f0*/  LDL.64 R156, [R1+0x8e0] ;  /* 0x0008e000019c7983 */ /* 0x000ea60000100a00 */
[C---:B------:R-:W-:Y:S01]  /*1b300*/  IMAD.WIDE R164, R5.reuse, 0x4, R164 ;  /* 0x0000000405a47825 */ /* 0x040fe200078e02a4 */
[----:B------:R-:W2:Y:S03]  /*1b310*/  LDL.64 R144, [R1+0x920] ;  /* 0x0009200001907983 */ /* 0x000ea60000100a00 */
[C---:B------:R-:W-:Y:S01]  /*1b320*/  IMAD.WIDE R166, R5.reuse, 0x4, R166 ;  /* 0x0000000405a67825 */ /* 0x040fe200078e02a6 */
[----:B------:R-:W2:Y:S03]  /*1b330*/  LDL.64 R96, [R1+0x960] ;  /* 0x0009600001607983 */ /* 0x000ea60000100a00 */
[----:B------:R-:W-:Y:S01]  /*1b340*/  IMAD.WIDE R168, R5, 0x4, R168 ;  /* 0x0000000405a87825 */ /* 0x000fe200078e02a8 */
[----:B------:R-:W2:Y:S01]  /*1b350*/  LDL.64 R138, [R1+0x9a0] ;  /* 0x0009a000018a7983 */ /* 0x000ea20000100a00 */
[----:B---3--:R-:W-:-:S02]  /*1b360*/  LOP3.LUT R244, R105, 0x1f, RZ, 0xc0, !PT ;  /* 0x0000001f69f47812 */ /* 0x008fc400078ec0ff */
[C---:B------:R-:W-:Y:S01]  /*1b370*/  IMAD.WIDE R170, R5.reuse, 0x4, R170 ;  /* 0x0000000405aa7825 */ /* 0x040fe200078e02aa */
[----:B------:R-:W3:Y:S03]  /*1b380*/  LDL.64 R136, [R1+0x9e0] ;  /* 0x0009e00001887983 */ /* 0x000ee60000100a00 */
[----:B------:R-:W-:Y:S01]  /*1b390*/  IMAD.SHL.U32 R252, R244, 0x4, RZ ;  /* 0x00000004f4fc7824 */ /* 0x000fe200078e00ff */
[----:B------:R-:W3:Y:S01]  /*1b3a0*/  LDL.64 R88, [R1+0xa20] ;  /* 0x000a200001587983 */ /* 0x000ee20000100a00 */
[----:B------:R-:W-:-:S03]  /*1b3b0*/  IMAD.WIDE R172, R5, 0x4, R172 ;  /* 0x0000000405ac7825 */ /* 0x000fc600078e02ac */
[----:B------:R-:W-:Y:S01]  /*1b3c0*/  LOP3.LUT R245, R252, 0x60, RZ, 0x3c, !PT ;  /* 0x00000060fcf57812 */ /* 0x000fe200078e3cff */
[C---:B------:R-:W-:Y:S01]  /*1b3d0*/  IMAD.WIDE R174, R5.reuse, 0x4, R174 ;  /* 0x0000000405ae7825 */ /* 0x040fe200078e02ae */
[----:B------:R-:W3:Y:S03]  /*1b3e0*/  LDL.64 R132, [R1+0xa60] ;  /* 0x000a600001847983 */ /* 0x000ee60000100a00 */
        /* <DEDUP_REMOVED lines=37> */
[C---:B------:R-:W-:Y:S01]  /*1b640*/  IMAD.WIDE R2, R0.reuse, 0x4, R26 ;  /* 0x0000000400027825 */ /* 0x040fe200078e021a */
[----:B------:R1:W-:Y:S03]  /*1b650*/  LDGSTS.E [R245+0x12700], [R4.64], !P0 ;  /* 0x1270000004f57fae */ /* 0x0003e6000c12184a */
[C---:B----4-:R-:W-:Y:S01]  /*1b660*/  IMAD.WIDE R6, R0.reuse, 0x4, R6 ;  /* 0x0000000400067825 */ /* 0x050fe200078e0206 */
[----:B------:R1:W-:Y:S03]  /*1b670*/  LDGSTS.E [R245+0x12780], [R2.64], !P0 ;  /* 0x1278000002f57fae */ /* 0x0003e6000c12184a */
[C---:B------:R-:W-:Y:S01]  /*1b680*/  IMAD.WIDE R10, R0.reuse, 0x4, R10 ;  /* 0x00000004000a7825 */ /* 0x040fe200078e020a */
[----:B------:R1:W-:Y:S03]  /*1b690*/  LDGSTS.E [R245+0x12b00], [R6.64], !P1 ;  /* 0x12b0000006f57fae */ /* 0x0003e6000c92184a */
[----:B------:R-:W-:-:S04]  /*1b6a0*/  IMAD.WIDE R14, R0, 0x4, R14 ;  /* 0x00000004000e7825 */ /* 0x000fc800078e020e */
[----:B------:R-:W-:-:S04]  /*1b6b0*/  IMAD.WIDE R22, R0, 0x4, R22 ;  /* 0x0000000400167825 */ /* 0x000fc800078e0216 */
[----:B------:R-:W-:-:S04]  /*1b6c0*/  IMAD.WIDE R34, R0, 0x4, R30 ;  /* 0x0000000400227825 */ /* 0x000fc800078e021e */
[----:B------:R-:W-:-:S04]  /*1b6d0*/  IMAD.WIDE R38, R0, 0x4, R28 ;  /* 0x0000000400267825 */ /* 0x000fc800078e021c */
[----:B------:R-:W-:-:S04]  /*1b6e0*/  IMAD.WIDE R8, R0, 0x4, R8 ;  /* 0x0000000400087825 */ /* 0x000fc800078e0208 */
[C---:B------:R-:W-:Y:S01]  /*1b6f0*/  IMAD.WIDE R12, R0.reuse, 0x4, R12 ;  /* 0x00000004000c7825 */ /* 0x040fe200078e020c */
[----:B------:R1:W-:Y:S03]  /*1b700*/  LDGSTS.E [R245+0x12b80], [R8.64], !P1 ;  /* 0x12b8000008f57fae */ /* 0x0003e6000c92184a */
[C---:B------:R-:W-:Y:S01]  /*1b710*/  IMAD.WIDE R20, R0.reuse, 0x4, R20 ;  /* 0x0000000400147825 */ /* 0x040fe200078e0214 */
[----:B------:R1:W-:Y:S03]  /*1b720*/  LDGSTS.E [R245+0x12f00], [R10.64], !P6 ;  /* 0x12f000000af57fae */ /* 0x0003e6000f12184a */
[C---:B------:R-:W-:Y:S01]  /*1b730*/  IMAD.WIDE R32, R0.reuse, 0x4, R24 ;  /* 0x0000000400207825 */ /* 0x040fe200078e0218 */
[----:B------:R1:W-:Y:S03]  /*1b740*/  LDGSTS.E [R245+0x12f80], [R12.64], !P6 ;  /* 0x12f800000cf57fae */ /* 0x0003e6000f12184a */
[C---:B------:R-:W-:Y:S01]  /*1b750*/  IMAD.WIDE R36, R0.reuse, 0x4, R248 ;  /* 0x0000000400247825 */ /* 0x040fe200078e02f8 */
[----:B------:R1:W-:Y:S03]  /*1b760*/  LDGSTS.E [R245+0x13300], [R14.64], !P2 ;  /* 0x133000000ef57fae */ /* 0x0003e6000d12184a */
[----:B------:R-:W-:Y:S01]  /*1b770*/  IMAD.WIDE R40, R0, 0x4, R250 ;  /* 0x0000000400287825 */ /* 0x000fe200078e02fa */
[----:B------:R-:W-:Y:S01]  /*1b780*/  IADD3 R0, R104, -0x40, RZ ;  /* 0xffffffc068007810 */ /* 0x000fe20007ffe0ff */
[----:B------:R1:W-:Y:S03]  /*1b790*/  LDGSTS.E [R245+0x13380], [R20.64], !P2 ;  /* 0x1338000014f57fae */ /* 0x0003e6000d12184a */
[----:B------:R-:W-:Y:S01]  /*1b7a0*/  ISETP.GE.U32.AND P0, PT, R0, 0x7fffffa1, PT ;  /* 0x7fffffa10000780c */ /* 0x000fe20003f06070 */
[----:B------:R1:W-:Y:S04]  /*1b7b0*/  LDGSTS.E [R245+0x13700], [R22.64], !P3 ;  /* 0x1370000016f57fae */ /* 0x0003e8000d92184a */
[----:B------:R1:W-:Y:S04]  /*1b7c0*/  LDGSTS.E [R245+0x13780], [R32.64], !P3 ;  /* 0x1378000020f57fae */ /* 0x0003e8000d92184a */
[----:B------:R1:W-:Y:S04]  /*1b7d0*/  LDGSTS.E [R245+0x13b00], [R34.64], !P4 ;  /* 0x13b0000022f57fae */ /* 0x0003e8000e12184a */
[----:B------:R1:W-:Y:S04]  /*1b7e0*/  LDGSTS.E [R245+0x13b80], [R36.64], !P4 ;  /* 0x13b8000024f57fae */ /* 0x0003e8000e12184a */
[----:B------:R1:W-:Y:S04]  /*1b7f0*/  LDGSTS.E [R245+0x13f00], [R38.64], !P0 ;  /* 0x13f0000026f57fae */ /* 0x0003e8000c12184a */
[----:B------:R1:W-:Y:S04]  /*1b800*/  LDGSTS.E [R245+0x13f80], [R40.64], !P0 ;  /* 0x13f8000028f57fae */ /* 0x0003e8000c12184a */
[----:B------:R-:W0:Y:S04]  /*1b810*/  LDGDEPBAR ;  /* 0x00000000000079af */ /* 0x000e280000000000 */
[----:B--2---:R2:W-:Y:S04]  /*1b820*/  LDGSTS.E [R252+0x8000], [R42.64], P5 ;  /* 0x080000002afc7fae */ /* 0x0045e8000a92184a */
[----:B------:R4:W-:Y:S04]  /*1b830*/  LDGSTS.E [R252+0x8400], [R158.64], P5 ;  /* 0x084000009efc7fae */ /* 0x0009e8000a92184a */
[----:B--2---:R-:W2:Y:S04]  /*1b840*/  LDL.LU.64 R42, [R1+0x1600] ;  /* 0x00160000012a7983 */ /* 0x004ea80000300a00 */
[----:B------:R1:W-:Y:S04]  /*1b850*/  LDGSTS.E [R252+0x8800], [R156.64], P5 ;  /* 0x088000009cfc7fae */ /* 0x0003e8000a92184a */
[----:B------:R1:W-:Y:S04]  /*1b860*/  LDGSTS.E [R252+0x8c00], [R144.64], P5 ;  /* 0x08c0000090fc7fae */ /* 0x0003e8000a92184a */
[----:B------:R1:W-:Y:S04]  /*1b870*/  LDGSTS.E [R252+0x9000], [R96.64], P5 ;  /* 0x0900000060fc7fae */ /* 0x0003e8000a92184a */
[----:B------:R1:W-:Y:S04]  /*1b880*/  LDGSTS.E [R252+0x9400], [R138.64], P5 ;  /* 0x094000008afc7fae */ /* 0x0003e8000a92184a */
[----:B---3--:R3:W-:Y:S04]  /*1b890*/  LDGSTS.E [R252+0x9800], [R136.64], P5 ;  /* 0x0980000088fc7fae */ /* 0x0087e8000a92184a */
[----:B------:R1:W-:Y:S04]  /*1b8a0*/  LDGSTS.E [R252+0x9c00], [R88.64], P5 ;  /* 0x09c0000058fc7fae */ /* 0x0003e8000a92184a */
[----:B------:R1:W-:Y:S04]  /*1b8b0*/  LDGSTS.E [R252+0xa000], [R132.64], P5 ;  /* 0x0a00000084fc7fae */ /* 0x0003e8000a92184a */
[----:B------:R1:W-:Y:S04]  /*1b8c0*/  LDGSTS.E [R252+0xa400], [R130.64], P5 ;  /* 0x0a40000082fc7fae */ /* 0x0003e8000a92184a */
[----:B------:R1:W-:Y:S04]  /*1b8d0*/  LDGSTS.E [R252+0xa800], [R128.64], P5 ;  /* 0x0a80000080fc7fae */ /* 0x0003e8000a92184a */
[----:B------:R1:W-:Y:S04]  /*1b8e0*/  LDGSTS.E [R252+0xac00], [R126.64], P5 ;  /* 0x0ac000007efc7fae */ /* 0x0003e8000a92184a */
[----:B------:R1:W-:Y:S04]  /*1b8f0*/  LDGSTS.E [R252+0xb000], [R76.64], P5 ;  /* 0x0b0000004cfc7fae */ /* 0x0003e8000a92184a */
[----:B----4-:R-:W4:Y:S04]  /*1b900*/  LDL.64 R158, [R1+0xea0] ;  /* 0x000ea000019e7983 */ /* 0x010f280000100a00 */
[----:B------:R3:W-:Y:S04]  /*1b910*/  LDGSTS.E [R252+0xb400], [R118.64], P5 ;  /* 0x0b40000076fc7fae */ /* 0x0007e8000a92184a */
[----:B-1----:R-:W4:Y:S04]  /*1b920*/  LDL.64 R156, [R1+0xee0] ;  /* 0x000ee000019c7983 */ /* 0x002f280000100a00 */
        /* <DEDUP_REMOVED lines=8> */
[----:B------:R-:W4:Y:S04]  /*1b9b0*/  LDL.64 R96, [R1+0x5a8] ;  /* 0x0005a80001607983 */ /* 0x000f280000100a00 */
[----:B------:R3:W-:Y:S04]  /*1b9c0*/  LDGSTS.E [R252+0xd800], [R98.64], P5 ;  /* 0x0d80000062fc7fae */ /* 0x0007e8000a92184a */
[----:B------:R-:W4:Y:S04]  /*1b9d0*/  LDL.64 R76, [R1+0x8a8] ;  /* 0x0008a800014c7983 */ /* 0x000f280000100a00 */
[----:B-1----:R-:W4:Y:S01]  /*1b9e0*/  LDL.64 R106, [R1+0x8e8] ;  /* 0x0008e800016a7983 */ /* 0x002f220000100a00 */
[----:B------:R-:W-:-:S03]  /*1b9f0*/  IMAD.MOV.U32 R104, RZ, RZ, 0x1f ;  /* 0x0000001fff687424 */ /* 0x000fc600078e00ff */
[----:B------:R-:W4:Y:S04]  /*1ba00*/  LDL.64 R144, [R1+0x968] ;  /* 0x0009680001907983 */ /* 0x000f280000100a00 */
[----:B------:R-:W4:Y:S04]  /*1ba10*/  LDL.64 R138, [R1+0x9a8] ;  /* 0x0009a800018a7983 */ /* 0x000f280000100a00 */
[----:B---3--:R-:W3:Y:S04]  /*1ba20*/  LDL.64 R136, [R1+0x9e8] ;  /* 0x0009e80001887983 */ /* 0x008ee80000100a00 */
[----:B------:R-:W3:Y:S04]  /*1ba30*/  LDL.64 R88, [R1+0xa28] ;  /* 0x000a280001587983 */ /* 0x000ee80000100a00 */
        /* <DEDUP_REMOVED lines=13> */
[----:B--2---:R1:W-:Y:S01]  /*1bb10*/  LDGSTS.E [R252+0xdc00], [R42.64], P5 ;  /* 0x0dc000002afc7fae */ /* 0x0043e2000a92184a */
[----:B------:R-:W-:-:S03]  /*1bb20*/  IADD3 R104, R104, c[0x0][0x180], RZ ;  /* 0x0000600068687a10 */ /* 0x000fc60007ffe0ff */
[----:B------:R2:W-:Y:S04]  /*1bb30*/  LDGSTS.E [R252+0xe000], [R78.64], P5 ;  /* 0x0e0000004efc7fae */ /* 0x0005e8000a92184a */
[----:B-1----:R-:W3:Y:S01]  /*1bb40*/  LDL.64 R42, [R1+0x928] ;  /* 0x00092800012a7983 */ /* 0x002ee20000100a00 */
[----:B------:R-:W-:-:S03]  /*1bb50*/  ISETP.GE.AND P1, PT, R104, 0x20, PT ;  /* 0x000000206800780c */ /* 0x000fc60003f26270 */
[----:B------:R-:W1:Y:S04]  /*1bb60*/  S2R R104, SR_TID.X ;  /* 0x0000000000687919 */ /* 0x000e680000002100 */
[----:B--2---:R-:W2:Y:S01]  /*1bb70*/  LDL.64 R78, [R1+0xd68] ;  /* 0x000d6800014e7983 */ /* 0x004ea20000100a00 */
[----:B-1----:R-:W-:-:S05]  /*1bb80*/  LOP3.LUT R104, R104, 0x1f, RZ, 0xc0, !PT ;  /* 0x0000001f68687812 */ /* 0x002fca00078ec0ff */
[----:B------:R-:W-:Y:S01]  /*1bb90*/  IMAD.SHL.U32 R104, R104, 0x4, RZ ;  /* 0x0000000468687824 */ /* 0x000fe200078e00ff */
[----:B----4-:R1:W-:Y:S04]  /*1bba0*/  LDGSTS.E [R252+0xe400], [R158.64], P5 ;  /* 0x0e4000009efc7fae */ /* 0x0103e8000a92184a */
[----:B------:R4:W-:Y:S04]  /*1bbb0*/  LDGSTS.E [R252+0xe800], [R156.64], P5 ;  /* 0x0e8000009cfc7fae */ /* 0x0009e8000a92184a */
[----:B------:R1:W-:Y:S04]  /*1bbc0*/  LDGSTS.E [R252+0xec00], [R168.64], P5 ;  /* 0x0ec00000a8fc7fae */ /* 0x0003e8000a92184a */
[----:B------:R1:W-:Y:S04]  /*1bbd0*/  LDGSTS.E [R252+0xf000], [R92.64], P5 ;  /* 0x0f0000005cfc7fae */ /* 0x0003e8000a92184a */
[----:B------:R4:W-:Y:S04]  /*1bbe0*/  LDGSTS.E [R252+0xf400], [R150.64], P5 ;  /* 0x0f40000096fc7fae */ /* 0x0009e8000a92184a */
[----:B-1----:R-:W2:Y:S01]  /*1bbf0*/  LDL.LU.64 R158, [R1+0x15f8] ;  /* 0x0015f800019e7983 */ /* 0x002ea20000300a00 */
[----:B------:R-:W-:-:S03]  /*1bc00*/  LOP3.LUT R92, R104, 0x10, RZ, 0x3c, !PT ;  /* 0x00000010685c7812 */ /* 0x000fc600078e3cff */
[----:B------:R1:W-:Y:S04]  /*1bc10*/  LDGSTS.E [R252+0xf800], [R216.64], P5 ;  /* 0x0f800000d8fc7fae */ /* 0x0003e8000a92184a */
[----:B----4-:R-:W4:Y:S04]  /*1bc20*/  LDL.LU.64 R156, [R1+0x15f0] ;  /* 0x0015f000019c7983 */ /* 0x010f280000300a00 */
[----:B------:R1:W-:Y:S04]  /*1bc30*/  LDGSTS.E [R252+0xfc00], [R232.64], P5 ;  /* 0x0fc00000e8fc7fae */ /* 0x0003e8000a92184a */
[----:B------:R-:W2:Y:S04]  /*1bc40*/  LDL.LU.64 R150, [R1+0x15e8] ;  /* 0x0015e80001967983 */ /* 0x000ea80000300a00 */
[----:B------:R1:W-:Y:S04]  /*1bc50*/  LDGSTS.E [R92+0x8080], [R96.64], P5 ;  /* 0x08080000605c7fae */ /* 0x0003e8000a92184a */
[----:B------:R1:W-:Y:S04]  /*1bc60*/  LDGSTS.E [R92+0x8480], [R76.64], P5 ;  /* 0x084800004c5c7fae */ /* 0x0003e8000a92184a */
[----:B------:R1:W-:Y:S04]  /*1bc70*/  LDGSTS.E [R92+0x8880], [R106.64], P5 ;  /* 0x088800006a5c7fae */ /* 0x0003e8000a92184a */
[----:B-1----:R-:W2:Y:S04]  /*1bc80*/  LDL.LU.64 R96, [R1+0x15e0] ;  /* 0x0015e00001607983 */ /* 0x002ea80000300a00 */
[----:B------:R-:W2:Y:S04]  /*1bc90*/  LDL.LU.64 R76, [R1+0x15d8] ;  /* 0x0015d800014c7983 */ /* 0x000ea80000300a00 */
[----:B------:R-:W2:Y:S04]  /*1bca0*/  LDL.LU.64 R106, [R1+0x15d0] ;  /* 0x0015d000016a7983 */ /* 0x000ea80000300a00 */
[----:B---3--:R1:W-:Y:S04]  /*1bcb0*/  LDGSTS.E [R92+0x8c80], [R42.64], P5 ;  /* 0x08c800002a5c7fae */ /* 0x0083e8000a92184a */
[----:B------:R3:W-:Y:S04]  /*1bcc0*/  LDGSTS.E [R92+0x9080], [R144.64], P5 ;  /* 0x09080000905c7fae */ /* 0x0007e8000a92184a */
[----:B------:R3:W-:Y:S04]  /*1bcd0*/  LDGSTS.E [R92+0x9480], [R138.64], P5 ;  /* 0x094800008a5c7fae */ /* 0x0007e8000a92184a */
[----:B-1----:R-:W2:Y:S04]  /*1bce0*/  LDL.LU.64 R42, [R1+0x15c8] ;  /* 0x0015c800012a7983 */ /* 0x002ea80000300a00 */
        /* <DEDUP_REMOVED lines=13> */
[----:B------:R-:W-:-:S03]  /*1bdc0*/  LOP3.LUT R93, R105, 0x1f, RZ, 0xc0, !PT ;  /* 0x0000001f695d7812 */ /* 0x000fc600078ec0ff */
[----:B---3--:R-:W3:Y:S04]  /*1bdd0*/  LDL.64 R144, [R1+0x8f0] ;  /* 0x0008f00001907983 */ /* 0x008ee80000100a00 */
[----:B------:R-:W3:Y:S04]  /*1bde0*/  LDL.64 R138, [R1+0x930] ;  /* 0x00093000018a7983 */ /* 0x000ee80000100a00 */
[----:B-1----:R-:W3:Y:S04]  /*1bdf0*/  LDL.64 R136, [R1+0x970] ;  /* 0x0009700001887983 */ /* 0x002ee80000100a00 */
        /* <DEDUP_REMOVED lines=12> */
[----:B--2---:R1:W-:Y:S04]  /*1bec0*/  LDGSTS.E [R92+0xcc80], [R42.64], P5 ;  /* 0x0cc800002a5c7fae */ /* 0x0043e8000a92184a */
[----:B------:R2:W-:Y:S04]  /*1bed0*/  LDGSTS.E [R92+0xd080], [R78.64], P5 ;  /* 0x0d0800004e5c7fae */ /* 0x0005e8000a92184a */
[----:B------:R1:W-:Y:S04]  /*1bee0*/  LDGSTS.E [R92+0xd480], [R108.64], P5 ;  /* 0x0d4800006c5c7fae */ /* 0x0003e8000a92184a */
[----:B------:R1:W-:Y:S04]  /*1bef0*/  LDGSTS.E [R92+0xd880], [R98.64], P5 ;  /* 0x0d880000625c7fae */ /* 0x0003e8000a92184a */
[----:B------:R1:W-:Y:S04]  /*1bf00*/  LDGSTS.E [R92+0xdc80], [R106.64], P5 ;  /* 0x0dc800006a5c7fae */ /* 0x0003e8000a92184a */
[----:B------:R1:W-:Y:S04]  /*1bf10*/  LDGSTS.E [R92+0xe080], [R76.64], P5 ;  /* 0x0e0800004c5c7fae */ /* 0x0003e8000a92184a */
[----:B--2---:R-:W2:Y:S01]  /*1bf20*/  LDL.64 R78, [R1+0x870] ;  /* 0x00087000014e7983 */ /* 0x004ea20000100a00 */
[----:B------:R-:W-:-:S03]  /*1bf30*/  IMAD.SHL.U32 R93, R93, 0x4, RZ ;  /* 0x000000045d5d7824 */ /* 0x000fc600078e00ff */
[----:B------:R4:W-:Y:S04]  /*1bf40*/  LDGSTS.E [R92+0xe480], [R96.64], P5 ;  /* 0x0e480000605c7fae */ /* 0x0009e8000a92184a */
[----:B-1----:R-:W3:Y:S01]  /*1bf50*/  LDL.64 R76, [R1+0x8b0] ;  /* 0x0008b000014c7983 */ /* 0x002ee20000100a00 */
[----:B------:R-:W-:-:S03]  /*1bf60*/  LOP3.LUT R0, R93, 0x20, RZ, 0x3c, !PT ;  /* 0x000000205d007812 */ /* 0x000fc600078e3cff */
[----:B------:R1:W-:Y:S04]  /*1bf70*/  LDGSTS.E [R92+0xe880], [R142.64], P5 ;  /* 0x0e8800008e5c7fae */ /* 0x0003e8000a92184a */
[----:B------:R1:W-:Y:S04]  /*1bf80*/  LDGSTS.E [R92+0xec80], [R170.64], P5 ;  /* 0x0ec80000aa5c7fae */ /* 0x0003e8000a92184a */
[----:B------:R-:W3:Y:S04]  /*1bf90*/  LDL.64 R108, [R1+0xcb0] ;  /* 0x000cb000016c7983 */ /* 0x000ee80000100a00 */
[----:B------:R-:W3:Y:S04]  /*1bfa0*/  LDL.64 R106, [R1+0xcf0] ;  /* 0x000cf000016a7983 */ /* 0x000ee80000100a00 */
[----:B------:R-:W3:Y:S04]  /*1bfb0*/  LDL.64 R98, [R1+0xd30] ;  /* 0x000d300001627983 */ /* 0x000ee80000100a00 */
[----:B------:R-:W3:Y:S04]  /*1bfc0*/  LDL.64 R104, [R1+0xd70] ;  /* 0x000d700001687983 */ /* 0x000ee80000100a00 */
[----:B----4-:R-:W4:Y:S04]  /*1bfd0*/  LDL.64 R96, [R1+0xdf0] ;  /* 0x000df00001607983 */ /* 0x010f280000100a00 */
[----:B------:R1:W-:Y:S04]  /*1bfe0*/  LDGSTS.E [R92+0xf080], [R140.64], P5 ;  /* 0x0f0800008c5c7fae */ /* 0x0003e8000a92184a */
[----:B-1----:R-:W4:Y:S04]  /*1bff0*/  LDL.LU.64 R142, [R1+0x15c0] ;  /* 0x0015c000018e7983 */ /* 0x002f280000300a00 */
[----:B------:R1:W-:Y:S04]  /*1c000*/  LDGSTS.E [R92+0xf480], [R100.64], P5 ;  /* 0x0f480000645c7fae */ /* 0x0003e8000a92184a */
[----:B------:R-:W4:Y:S04]  /*1c010*/  LDL.LU.64 R140, [R1+0x15b8] ;  /* 0x0015b800018c7983 */ /* 0x000f280000300a00 */
[----:B------:R1:W-:Y:S04]  /*1c020*/  LDGSTS.E [R92+0xf880], [R218.64], P5 ;  /* 0x0f880000da5c7fae */ /* 0x0003e8000a92184a */
[----:B-1----:R-:W4:Y:S04]  /*1c030*/  LDL.LU.64 R100, [R1+0x15b0] ;  /* 0x0015b00001647983 */ /* 0x002f280000300a00 */
[----:B------:R1:W-:Y:S04]  /*1c040*/  LDGSTS.E [R92+0xfc80], [R234.64], P5 ;  /* 0x0fc80000ea5c7fae */ /* 0x0003e8000a92184a */
[----:B-1----:R-:W4:Y:S04]  /*1c050*/  LDL.LU R92, [R1+0x15a8] ;  /* 0x0015a800015c7983 */ /* 0x002f280000300800 */
[----:B--2---:R1:W-:Y:S04]  /*1c060*/  LDGSTS.E [R0+0x8100], [R78.64], P5 ;  /* 0x081000004e007fae */ /* 0x0043e8000a92184a */
[----:B---3--:R2:W-:Y:S04]  /*1c070*/  LDGSTS.E [R0+0x8500], [R76.64], P5 ;  /* 0x085000004c007fae */ /* 0x0085e8000a92184a */
[----:B-1----:R-:W3:Y:S04]  /*1c080*/  LDL.LU.64 R78, [R1+0x15a0] ;  /* 0x0015a000014e7983 */ /* 0x002ee80000300a00 */
[----:B------:R1:W-:Y:S04]  /*1c090*/  LDGSTS.E [R0+0x8900], [R144.64], P5 ;  /* 0x0890000090007fae */ /* 0x0003e8000a92184a */
[----:B--2---:R-:W2:Y:S04]  /*1c0a0*/  LDL.LU.64 R76, [R1+0x1598] ;  /* 0x00159800014c7983 */ /* 0x004ea80000300a00 */
        /* <DEDUP_REMOVED lines=35> */
[----:B----4-:R-:W4:Y:S04]  /*1c2e0*/  LDL.64 R98, [R1+0xcf8] ;  /* 0x000cf80001627983 */ /* 0x010f280000100a00 */
[----:B------:R-:W4:Y:S04]  /*1c2f0*/  LDL.64 R104, [R1+0xd38] ;  /* 0x000d380001687983 */ /* 0x000f280000100a00 */
[----:B--2---:R1:W-:Y:S04]  /*1c300*/  LDGSTS.E [R0+0xd500], [R76.64], P5 ;  /* 0x0d5000004c007fae */ /* 0x0043e8000a92184a */
[----:B------:R2:W-:Y:S04]  /*1c310*/  LDGSTS.E [R0+0xd900], [R96.64], P5 ;  /* 0x0d90000060007fae */ /* 0x0005e8000a92184a */
[----:B---3--:R3:W-:Y:S01]  /*1c320*/  LDGSTS.E [R0+0xdd00], [R78.64], P5 ;  /* 0x0dd000004e007fae */ /* 0x0087e2000a92184a */
[----:B------:R-:W-:-:S03]  /*1c330*/  LOP3.LUT R93, R93, 0x30, RZ, 0x3c, !PT ;  /* 0x000000305d5d7812 */ /* 0x000fc600078e3cff */
[----:B------:R1:W-:Y:S04]  /*1c340*/  LDGSTS.E [R0+0xe100], [R100.64], P5 ;  /* 0x0e10000064007fae */ /* 0x0003e8000a92184a */
[----:B--2---:R-:W2:Y:S04]  /*1c350*/  LDL.64 R96, [R1+0xd78] ;  /* 0x000d780001607983 */ /* 0x004ea80000100a00 */
[----:B---3--:R-:W3:Y:S04]  /*1c360*/  LDL.64 R78, [R1+0x8b8] ;  /* 0x0008b800014e7983 */ /* 0x008ee80000100a00 */
[----:B------:R1:W-:Y:S04]  /*1c370*/  LDGSTS.E [R0+0xe500], [R140.64], P5 ;  /* 0x0e5000008c007fae */ /* 0x0003e8000a92184a */
[----:B------:R1:W-:Y:S04]  /*1c380*/  LDGSTS.E [R0+0xe900], [R156.64], P5 ;  /* 0x0e9000009c007fae */ /* 0x0003e8000a92184a */
[----:B------:R1:W-:Y:S04]  /*1c390*/  LDGSTS.E [R0+0xed00], [R172.64], P5 ;  /* 0x0ed00000ac007fae */ /* 0x0003e8000a92184a */
[----:B------:R1:W-:Y:S04]  /*1c3a0*/  LDGSTS.E [R0+0xf100], [R94.64], P5 ;  /* 0x0f1000005e007fae */ /* 0x0003e8000a92184a */
[----:B------:R1:W-:Y:S04]  /*1c3b0*/  LDGSTS.E [R0+0xf500], [R204.64], P5 ;  /* 0x0f500000cc007fae */ /* 0x0003e8000a92184a */
[----:B------:R2:W-:Y:S04]  /*1c3c0*/  LDGSTS.E [R0+0xf900], [R220.64], P5 ;  /* 0x0f900000dc007fae */ /* 0x0005e8000a92184a */
[----:B------:R2:W-:Y:S04]  /*1c3d0*/  LDGSTS.E [R0+0xfd00], [R236.64], P5 ;  /* 0x0fd00000ec007fae */ /* 0x0005e8000a92184a */
[----:B-1----:R-:W2:Y:S04]  /*1c3e0*/  LDL.64 R100, [R1+0xdf8] ;  /* 0x000df80001647983 */ /* 0x002ea80000100a00 */
[----:B------:R-:W2:Y:S04]  /*1c3f0*/  LDL.LU.64 R94, [R1+0x1590] ;  /* 0x00159000015e7983 */ /* 0x000ea80000300a00 */
[----:B------:R1:W-:Y:S04]  /*1c400*/  LDGSTS.E [R93+0x8180], [R110.64], P5 ;  /* 0x081800006e5d7fae */ /* 0x0003e8000a92184a */
[----:B-1----:R-:W2:Y:S04]  /*1c410*/  LDL.LU.64 R110, [R1+0x1588] ;  /* 0x00158800016e7983 */ /* 0x002ea80000300a00 */
        /* <DEDUP_REMOVED lines=9> */
[----:B-1----:R-:W3:Y:S04]  /*1c4b0*/  LDL.LU.64 R78, [R1+0x1580] ;  /* 0x00158000014e7983 */ /* 0x002ee80000300a00 */
        /* <DEDUP_REMOVED lines=10> */
[----:B--2---:R2:W-:Y:S04]  /*1c560*/  LDGSTS.E [R93+0xd180], [R96.64], P5 ;  /* 0x0d180000605d7fae */ /* 0x0045e8000a92184a */
[----:B------:R-:W3:Y:S04]  /*1c570*/  LDL.64 R144, [R1+0x8c0] ;  /* 0x0008c00001907983 */ /* 0x000ee80000100a00 */
[----:B------:R-:W3:Y:S04]  /*1c580*/  LDL.64 R138, [R1+0x900] ;  /* 0x00090000018a7983 */ /* 0x000ee80000100a00 */
[----:B--2---:R-:W2:Y:S04]  /*1c590*/  LDL.64 R96, [R1+0x880] ;  /* 0x0008800001607983 */ /* 0x004ea80000100a00 */
[----:B------:R-:W2:Y:S04]  /*1c5a0*/  LDL.64 R136, [R1+0x940] ;  /* 0x0009400001887983 */ /* 0x000ea80000100a00 */
[----:B------:R-:W2:Y:S04]  /*1c5b0*/  LDL.64 R88, [R1+0x980] ;  /* 0x0009800001587983 */ /* 0x000ea80000100a00 */
[----:B------:R-:W2:Y:S04]  /*1c5c0*/  LDL.64 R132, [R1+0x9c0] ;  /* 0x0009c00001847983 */ /* 0x000ea80000100a00 */
[----:B------:R-:W2:Y:S04]  /*1c5d0*/  LDL.64 R130, [R1+0xa00] ;  /* 0x000a000001827983 */ /* 0x000ea80000100a00 */
[----:B------:R-:W2:Y:S01]  /*1c5e0*/  LDL.64 R128, [R1+0xa40] ;  /* 0x000a400001807983 */ /* 0x000ea20000100a00 */
[----:B------:R-:W-:-:S03]  /*1c5f0*/  IMAD.SHL.U32 R244, R244, 0x4, RZ ;  /* 0x00000004f4f47824 */ /* 0x000fc600078e00ff */
[----:B------:R-:W2:Y:S04]  /*1c600*/  LDL.64 R126, [R1+0xa80] ;  /* 0x000a8000017e7983 */ /* 0x000ea80000100a00 */
[----:B-1----:R-:W2:Y:S04]  /*1c610*/  LDL.64 R118, [R1+0xac0] ;  /* 0x000ac00001767983 */ /* 0x002ea80000100a00 */
[----:B------:R-:W2:Y:S04]  /*1c620*/  LDL.64 R124, [R1+0xb00] ;  /* 0x000b0000017c7983 */ /* 0x000ea80000100a00 */
[----:B------:R-:W2:Y:S04]  /*1c630*/  LDL.64 R90, [R1+0xb40] ;  /* 0x000b4000015a7983 */ /* 0x000ea80000100a00 */
[----:B------:R-:W2:Y:S01]  /*1c640*/  LDL.64 R116, [R1+0xb80] ;  /* 0x000b800001747983 */ /* 0x000ea20000100a00 */
[----:B------:R-:W-:-:S03]  /*1c650*/  LOP3.LUT R0, R244, 0x40, RZ, 0x3c, !PT ;  /* 0x00000040f4007812 */ /* 0x000fc600078e3cff */
[----:B------:R-:W2:Y:S04]  /*1c660*/  LDL.64 R114, [R1+0xbc0] ;  /* 0x000bc00001727983 */ /* 0x000ea80000100a00 */
[----:B------:R-:W2:Y:S04]  /*1c670*/  LDL.64 R112, [R1+0xc00] ;  /* 0x000c000001707983 */ /* 0x000ea80000100a00 */
[----:B------:R-:W2:Y:S04]  /*1c680*/  LDL.64 R108, [R1+0xc80] ;  /* 0x000c8000016c7983 */ /* 0x000ea80000100a00 */
[----:B------:R-:W2:Y:S04]  /*1c690*/  LDL.64 R106, [R1+0xcc0] ;  /* 0x000cc000016a7983 */ /* 0x000ea80000100a00 */
[----:B----4-:R-:W4:Y:S04]  /*1c6a0*/  LDL.64 R98, [R1+0xd00] ;  /* 0x000d000001627983 */ /* 0x010f280000100a00 */
[----:B------:R-:W4:Y:S04]  /*1c6b0*/  LDL.64 R104, [R1+0xd40] ;  /* 0x000d400001687983 */ /* 0x000f280000100a00 */
[----:B---3--:R1:W-:Y:S04]  /*1c6c0*/  LDGSTS.E [R93+0xd580], [R78.64], P5 ;  /* 0x0d5800004e5d7fae */ /* 0x0083e8000a92184a */
[----:B------:R3:W-:Y:S04]  /*1c6d0*/  LDGSTS.E [R93+0xd980], [R100.64], P5 ;  /* 0x0d980000645d7fae */ /* 0x0007e8000a92184a */
[----:B------:R1:W-:Y:S04]  /*1c6e0*/  LDGSTS.E [R93+0xdd80], [R110.64], P5 ;  /* 0x0dd800006e5d7fae */ /* 0x0003e8000a92184a */
[----:B------:R3:W-:Y:S04]  /*1c6f0*/  LDGSTS.E [R93+0xe180], [R94.64], P5 ;  /* 0x0e1800005e5d7fae */ /* 0x0007e8000a92184a */
[----:B------:R2:W-:Y:S04]  /*1c700*/  LDGSTS.E [R93+0xe580], [R142.64], P5 ;  /* 0x0e5800008e5d7fae */ /* 0x0005e8000a92184a */
[----:B-1----:R-:W4:Y:S04]  /*1c710*/  LDL.64 R110, [R1+0xc40] ;  /* 0x000c4000016e7983 */ /* 0x002f280000100a00 */
[----:B------:R1:W-:Y:S04]  /*1c720*/  LDGSTS.E [R93+0xe980], [R158.64], P5 ;  /* 0x0e9800009e5d7fae */ /* 0x0003e8000a92184a */
[----:B------:R1:W-:Y:S04]  /*1c730*/  LDGSTS.E [R93+0xed80], [R174.64], P5 ;  /* 0x0ed80000ae5d7fae */ /* 0x0003e8000a92184a */
[----:B------:R1:W-:Y:S04]  /*1c740*/  LDGSTS.E [R93+0xf180], [R148.64], P5 ;  /* 0x0f180000945d7fae */ /* 0x0003e8000a92184a */
[----:B------:R1:W-:Y:S04]  /*1c750*/  LDGSTS.E [R93+0xf580], [R206.64], P5 ;  /* 0x0f580000ce5d7fae */ /* 0x0003e8000a92184a */
[----:B---3--:R-:W3:Y:S04]  /*1c760*/  LDL.64 R100, [R1+0xd80] ;  /* 0x000d800001647983 */ /* 0x008ee80000100a00 */
[----:B------:R-:W3:Y:S04]  /*1c770*/  LDL.64 R94, [R1+0xdc0] ;  /* 0x000dc000015e7983 */ /* 0x000ee80000100a00 */
[----:B------:R2:W-:Y:S04]  /*1c780*/  LDGSTS.E [R93+0xf980], [R222.64], P5 ;  /* 0x0f980000de5d7fae */ /* 0x0005e8000a92184a */
[----:B-1----:R-:W3:Y:S04]  /*1c790*/  LDL.LU.64 R148, [R1+0x1578] ;  /* 0x0015780001947983 */ /* 0x002ee80000300a00 */
[----:B------:R1:W-:Y:S04]  /*1c7a0*/  LDGSTS.E [R93+0xfd80], [R238.64], P5 ;  /* 0x0fd80000ee5d7fae */ /* 0x0003e8000a92184a */
[----:B--2---:R2:W-:Y:S04]  /*1c7b0*/  LDGSTS.E [R0+0x8200], [R96.64], P5 ;  /* 0x0820000060007fae */ /* 0x0045e8000a92184a */
[----:B------:R2:W-:Y:S04]  /*1c7c0*/  LDGSTS.E [R0+0x8600], [R144.64], P5 ;  /* 0x0860000090007fae */ /* 0x0005e8000a92184a */
[----:B-1----:R-:W3:Y:S04]  /*1c7d0*/  LDL.LU R93, [R1+0x1570] ;  /* 0x00157000015d7983 */ /* 0x002ee80000300800 */
[----:B--2---:R-:W3:Y:S04]  /*1c7e0*/  LDL.LU.64 R96, [R1+0x1568] ;  /* 0x0015680001607983 */ /* 0x004ee80000300a00 */
[----:B------:R-:W3:Y:S04]  /*1c7f0*/  LDL.64 R144, [R1+0xe80] ;  /* 0x000e800001907983 */ /* 0x000ee80000100a00 */
        /* <DEDUP_REMOVED lines=26> */
[----:B----4-:R1:W-:Y:S04]  /*1c9a0*/  LDGSTS.E [R0+0xbe00], [R110.64], P5 ;  /* 0x0be000006e007fae */ /* 0x0103e8000a92184a */
[----:B------:R4:W-:Y:S04]  /*1c9b0*/  LDGSTS.E [R0+0xc200], [R108.64], P5 ;  /* 0x0c2000006c007fae */ /* 0x0009e8000a92184a */
[----:B------:R1:W-:Y:S04]  /*1c9c0*/  LDGSTS.E [R0+0xc600], [R106.64], P5 ;  /* 0x0c6000006a007fae */ /* 0x0003e8000a92184a */
[----:B------:R1:W-:Y:S04]  /*1c9d0*/  LDGSTS.E [R0+0xca00], [R98.64], P5 ;  /* 0x0ca0000062007fae */ /* 0x0003e8000a92184a */
[----:B------:R1:W-:Y:S04]  /*1c9e0*/  LDGSTS.E [R0+0xce00], [R104.64], P5 ;  /* 0x0ce0000068007fae */ /* 0x0003e8000a92184a */
[----:B---3--:R3:W-:Y:S04]  /*1c9f0*/  LDGSTS.E [R0+0xd200], [R100.64], P5 ;  /* 0x0d20000064007fae */ /* 0x0087e8000a92184a */
[----:B------:R3:W-:Y:S04]  /*1ca00*/  LDGSTS.E [R0+0xd600], [R94.64], P5 ;  /* 0x0d6000005e007fae */ /* 0x0007e8000a92184a */
[----:B-1----:R-:W2:Y:S04]  /*1ca10*/  LDL.64 R98, [R1+0x908] ;  /* 0x0009080001627983 */ /* 0x002ea80000100a00 */
[----:B------:R-:W2:Y:S04]  /*1ca20*/  LDL.64 R110, [R1+0xc08] ;  /* 0x000c0800016e7983 */ /* 0x000ea80000100a00 */
[----:B----4-:R-:W4:Y:S04]  /*1ca30*/  LDL.64 R108, [R1+0xc48] ;  /* 0x000c4800016c7983 */ /* 0x010f280000100a00 */
[----:B------:R-:W2:Y:S04]  /*1ca40*/  LDL.64 R106, [R1+0xc88] ;  /* 0x000c8800016a7983 */ /* 0x000ea80000100a00 */
[----:B------:R-:W2:Y:S04]  /*1ca50*/  LDL.64 R104, [R1+0xcc8] ;  /* 0x000cc80001687983 */ /* 0x000ea80000100a00 */
[----:B---3--:R-:W3:Y:S04]  /*1ca60*/  LDL.64 R100, [R1+0xd08] ;  /* 0x000d080001647983 */ /* 0x008ee80000100a00 */
[----:B------:R1:W-:Y:S04]  /*1ca70*/  LDGSTS.E [R0+0xda00], [R96.64], P5 ;  /* 0x0da0000060007fae */ /* 0x0003e8000a92184a */
[----:B------:R1:W-:Y:S04]  /*1ca80*/  LDGSTS.E [R0+0xde00], [R92.64], P5 ;  /* 0x0de000005c007fae */ /* 0x0003e8000a92184a */
[----:B------:R-:W2:Y:S04]  /*1ca90*/  LDL.64 R94, [R1+0xd88] ;  /* 0x000d8800015e7983 */ /* 0x000ea80000100a00 */
[----:B-1----:R-:W2:Y:S04]  /*1caa0*/  LDL.64 R96, [R1+0xd48] ;  /* 0x000d480001607983 */ /* 0x002ea80000100a00 */
[----:B------:R-:W2:Y:S04]  /*1cab0*/  LDL.64 R92, [R1+0xdc8] ;  /* 0x000dc800015c7983 */ /* 0x000ea80000100a00 */
[----:B------:R1:W-:Y:S04]  /*1cac0*/  LDGSTS.E [R0+0xe200], [R144.64], P5 ;  /* 0x0e20000090007fae */ /* 0x0003e8000a92184a */
[----:B-1----:R-:W2:Y:S01]  /*1cad0*/  LDL.LU.64 R144, [R1+0x1560] ;  /* 0x0015600001907983 */ /* 0x002ea20000300a00 */
[----:B------:R-:W-:-:S03]  /*1cae0*/  LOP3.LUT R244, R244, 0x50, RZ, 0x3c, !PT ;  /* 0x00000050f4f47812 */ /* 0x000fc600078e3cff */
[----:B--2---:R1:W-:Y:S04]  /*1caf0*/  LDGSTS.E [R0+0xe600], [R144.64], P5 ;  /* 0x0e60000090007fae */ /* 0x0043e8000a92184a */
        /* <DEDUP_REMOVED lines=8> */
[----:B--2---:R-:W2:Y:S04]  /*1cb80*/  LDL.LU.64 R146, [R1+0x1558] ;  /* 0x0015580001927983 */ /* 0x004ea80000300a00 */
[----:B-1----:R-:W2:Y:S04]  /*1cb90*/  LDL.LU.64 R88, [R1+0x1550] ;  /* 0x0015500001587983 */ /* 0x002ea80000300a00 */
[----:B---3--:R-:W3:Y:S04]  /*1cba0*/  LDL.LU.64 R90, [R1+0x1548] ;  /* 0x00154800015a7983 */ /* 0x008ee80000300a00 */
[----:B------:R1:W-:Y:S04]  /*1cbb0*/  LDGSTS.E [R244+0x8a80], [R98.64], P5 ;  /* 0x08a8000062f47fae */ /* 0x0003e8000a92184a */
[----:B------:R4:W-:Y:S04]  /*1cbc0*/  LDGSTS.E [R244+0x8e80], [R138.64], P5 ;  /* 0x08e800008af47fae */ /* 0x0009e8000a92184a */
[----:B------:R4:W-:Y:S04]  /*1cbd0*/  LDGSTS.E [R244+0x9280], [R136.64], P5 ;  /* 0x0928000088f47fae */ /* 0x0009e8000a92184a */
[----:B-1----:R-:W2:Y:S04]  /*1cbe0*/  LDL.LU.64 R98, [R1+0x1540] ;  /* 0x0015400001627983 */ /* 0x002ea80000300a00 */
[----:B----4-:R-:W2:Y:S04]  /*1cbf0*/  LDL.64 R138, [R1+0x890] ;  /* 0x00089000018a7983 */ /* 0x010ea80000100a00 */
[----:B------:R1:W-:Y:S04]  /*1cc00*/  LDGSTS.E [R244+0x9680], [R132.64], P5 ;  /* 0x0968000084f47fae */ /* 0x0003e8000a92184a */
[----:B------:R-:W2:Y:S04]  /*1cc10*/  LDL.64 R136, [R1+0x8d0] ;  /* 0x0008d00001887983 */ /* 0x000ea80000100a00 */
[----:B------:R1:W-:Y:S04]  /*1cc20*/  LDGSTS.E [R244+0x9a80], [R130.64], P5 ;  /* 0x09a8000082f47fae */ /* 0x0003e8000a92184a */
[----:B-1----:R-:W2:Y:S04]  /*1cc30*/  LDL.64 R132, [R1+0x910] ;  /* 0x0009100001847983 */ /* 0x002ea80000100a00 */
        /* <DEDUP_REMOVED lines=10> */
[----:B------:R-:W2:Y:S04]  /*1cce0*/  LDL.64 R130, [R1+0x950] ;  /* 0x0009500001827983 */ /* 0x000ea80000100a00 */
[----:B------:R1:W-:Y:S04]  /*1ccf0*/  LDGSTS.E [R244+0xc680], [R104.64], P5 ;  /* 0x0c68000068f47fae */ /* 0x0003e8000a92184a */
[----:B-1----:R-:W2:Y:S04]  /*1cd00*/  LDL.64 R128, [R1+0x990] ;  /* 0x0009900001807983 */ /* 0x002ea80000100a00 */
[----:B------:R1:W-:Y:S04]  /*1cd10*/  LDGSTS.E [R244+0xca80], [R100.64], P5 ;  /* 0x0ca8000064f47fae */ /* 0x0003e8000a92184a */
[----:B------:R-:W2:Y:S04]  /*1cd20*/  LDL.64 R126, [R1+0x9d0] ;  /* 0x0009d000017e7983 */ /* 0x000ea80000100a00 */
[----:B------:R1:W-:Y:S04]  /*1cd30*/  LDGSTS.E [R244+0xce80], [R96.64], P5 ;  /* 0x0ce8000060f47fae */ /* 0x0003e8000a92184a */
[----:B------:R-:W2:Y:S04]  /*1cd40*/  LDL.64 R118, [R1+0xa10] ;  /* 0x000a100001767983 */ /* 0x000ea80000100a00 */
[----:B------:R1:W-:Y:S04]  /*1cd50*/  LDGSTS.E [R244+0xd280], [R94.64], P5 ;  /* 0x0d2800005ef47fae */ /* 0x0003e8000a92184a */
[----:B------:R-:W2:Y:S04]  /*1cd60*/  LDL.64 R124, [R1+0xa50] ;  /* 0x000a5000017c7983 */ /* 0x000ea80000100a00 */
[----:B------:R1:W-:Y:S04]  /*1cd70*/  LDGSTS.E [R244+0xd680], [R92.64], P5 ;  /* 0x0d6800005cf47fae */ /* 0x0003e8000a92184a */
[----:B------:R-:W2:Y:S04]  /*1cd80*/  LDL.64 R116, [R1+0xa90] ;  /* 0x000a900001747983 */ /* 0x000ea80000100a00 */
[----:B------:R-:W2:Y:S04]  /*1cd90*/  LDL.64 R114, [R1+0xad0] ;  /* 0x000ad00001727983 */ /* 0x000ea80000100a00 */
[----:B------:R-:W2:Y:S04]  /*1cda0*/  LDL.64 R112, [R1+0xb10] ;  /* 0x000b100001707983 */ /* 0x000ea80000100a00 */
[----:B------:R-:W2:Y:S04]  /*1cdb0*/  LDL.64 R110, [R1+0xb50] ;  /* 0x000b5000016e7983 */ /* 0x000ea80000100a00 */
[----:B------:R-:W2:Y:S04]  /*1cdc0*/  LDL.64 R108, [R1+0xb90] ;  /* 0x000b9000016c7983 */ /* 0x000ea80000100a00 */
[----:B------:R-:W2:Y:S04]  /*1cdd0*/  LDL.64 R106, [R1+0xbd0] ;  /* 0x000bd000016a7983 */ /* 0x000ea80000100a00 */
[----:B------:R-:W2:Y:S04]  /*1cde0*/  LDL.64 R104, [R1+0xc10] ;  /* 0x000c100001687983 */ /* 0x000ea80000100a00 */
[----:B-1----:R-:W2:Y:S04]  /*1cdf0*/  LDL.64 R100, [R1+0xc50] ;  /* 0x000c500001647983 */ /* 0x002ea80000100a00 */
[----:B------:R-:W2:Y:S04]  /*1ce00*/  LDL.64 R96, [R1+0xcd0] ;  /* 0x000cd00001607983 */ /* 0x000ea80000100a00 */
[----:B------:R-:W2:Y:S04]  /*1ce10*/  LDL.64 R94, [R1+0xd10] ;  /* 0x000d1000015e7983 */ /* 0x000ea80000100a00 */
[----:B------:R-:W2:Y:S04]  /*1ce20*/  LDL.64 R92, [R1+0xd50] ;  /* 0x000d5000015c7983 */ /* 0x000ea80000100a00 */
[----:B--2---:R1:W-:Y:S04]  /*1ce30*/  LDGSTS.E [R244+0xda80], [R98.64], P5 ;  /* 0x0da8000062f47fae */ /* 0x0043e8000a92184a */
[----:B---3--:R2:W-:Y:S04]  /*1ce40*/  LDGSTS.E [R244+0xde80], [R90.64], P5 ;  /* 0x0de800005af47fae */ /* 0x0085e8000a92184a */
[----:B------:R3:W-:Y:S04]  /*1ce50*/  LDGSTS.E [R244+0xe280], [R88.64], P5 ;  /* 0x0e28000058f47fae */ /* 0x0007e8000a92184a */
        /* <DEDUP_REMOVED lines=8> */
[----:B--2---:R2:W-:Y:S04]  /*1cee0*/  LDGSTS.E [R245+0x8300], [R138.64], P5 ;  /* 0x083000008af57fae */ /* 0x0045e8000a92184a */
[----:B------:R-:W4:Y:S04]  /*1cef0*/  LDL.64 R90, [R1+0xd90] ;  /* 0x000d9000015a7983 */ /* 0x000f280000100a00 */
[----:B---3--:R-:W3:Y:S04]  /*1cf00*/  LDL.64 R88, [R1+0xdd0] ;  /* 0x000dd00001587983 */ /* 0x008ee80000100a00 */
[----:B------:R2:W-:Y:S04]  /*1cf10*/  LDGSTS.E [R245+0x8700], [R136.64], P5 ;  /* 0x0870000088f57fae */ /* 0x0005e8000a92184a */
[----:B-1----:R-:W3:Y:S04]  /*1cf20*/  LDL.LU.64 R134, [R1+0x1538] ;  /* 0x0015380001867983 */ /* 0x002ee80000300a00 */
[----:B------:R1:W-:Y:S04]  /*1cf30*/  LDGSTS.E [R245+0x8b00], [R132.64], P5 ;  /* 0x08b0000084f57fae */ /* 0x0003e8000a92184a */
[----:B------:R2:W-:Y:S04]  /*1cf40*/  LDGSTS.E [R245+0x8f00], [R130.64], P5 ;  /* 0x08f0000082f57fae */ /* 0x0005e8000a92184a */
[----:B------:R2:W-:Y:S04]  /*1cf50*/  LDGSTS.E [R245+0x9300], [R128.64], P5 ;  /* 0x0930000080f57fae */ /* 0x0005e8000a92184a */
[----:B-1----:R-:W3:Y:S04]  /*1cf60*/  LDL.64 R132, [R1+0xe10] ;  /* 0x000e100001847983 */ /* 0x002ee80000100a00 */
[----:B------:R1:W-:Y:S04]  /*1cf70*/  LDGSTS.E [R245+0x9700], [R126.64], P5 ;  /* 0x097000007ef57fae */ /* 0x0003e8000a92184a */
[----:B--2---:R-:W3:Y:S04]  /*1cf80*/  LDL.64 R138, [R1+0x898] ;  /* 0x00089800018a7983 */ /* 0x004ee80000100a00 */
[----:B------:R1:W-:Y:S04]  /*1cf90*/  LDGSTS.E [R245+0x9b00], [R118.64], P5 ;  /* 0x09b0000076f57fae */ /* 0x0003e8000a92184a */
[----:B------:R-:W3:Y:S04]  /*1cfa0*/  LDL.64 R136, [R1+0x8d8] ;  /* 0x0008d80001887983 */ /* 0x000ee80000100a00 */
[----:B------:R1:W-:Y:S04]  /*1cfb0*/  LDGSTS.E [R245+0x9f00], [R124.64], P5 ;  /* 0x09f000007cf57fae */ /* 0x0003e8000a92184a */
[----:B-1----:R-:W3:Y:S04]  /*1cfc0*/  LDL.64 R118, [R1+0xe50] ;  /* 0x000e500001767983 */ /* 0x002ee80000100a00 */
        /* <DEDUP_REMOVED lines=8> */
[----:B------:R-:W3:Y:S04]  /*1d050*/  LDL.64 R130, [R1+0x918] ;  /* 0x0009180001827983 */ /* 0x000ee80000100a00 */
[----:B------:R-:W3:Y:S04]  /*1d060*/  LDL.64 R128, [R1+0x958] ;  /* 0x0009580001807983 */ /* 0x000ee80000100a00 */
[----:B------:R-:W3:Y:S04]  /*1d070*/  LDL.64 R126, [R1+0x998] ;  /* 0x00099800017e7983 */ /* 0x000ee80000100a00 */
        /* <DEDUP_REMOVED lines=13> */
[----:B-1----:R-:W2:Y:S04]  /*1d150*/  LDL.64 R98, [R1+0xc18] ;  /* 0x000c180001627983 */ /* 0x002ea80000100a00 */
[----:B------:R1:W-:Y:S04]  /*1d160*/  LDGSTS.E [R245+0xd300], [R90.64], P5 ;  /* 0x0d3000005af57fae */ /* 0x0003e8000a92184a */
[----:B---3--:R3:W-:Y:S04]  /*1d170*/  LDGSTS.E [R245+0xd700], [R88.64], P5 ;  /* 0x0d70000058f57fae */ /* 0x0087e8000a92184a */
[----:B----4-:R-:W4:Y:S04]  /*1d180*/  LDL.64 R96, [R1+0xc58] ;  /* 0x000c580001607983 */ /* 0x010f280000100a00 */
[----:B------:R-:W2:Y:S04]  /*1d190*/  LDL.64 R94, [R1+0xc98] ;  /* 0x000c9800015e7983 */ /* 0x000ea80000100a00 */
[----:B------:R-:W2:Y:S04]  /*1d1a0*/  LDL.64 R92, [R1+0xcd8] ;  /* 0x000cd800015c7983 */ /* 0x000ea80000100a00 */
[----:B-1----:R-:W2:Y:S04]  /*1d1b0*/  LDL.64 R90, [R1+0xd18] ;  /* 0x000d1800015a7983 */ /* 0x002ea80000100a00 */
[----:B---3--:R-:W3:Y:S04]  /*1d1c0*/  LDL.64 R88, [R1+0xd58] ;  /* 0x000d580001587983 */ /* 0x008ee80000100a00 */
[----:B------:R1:W-:Y:S04]  /*1d1d0*/  LDGSTS.E [R245+0xdb00], [R132.64], P5 ;  /* 0x0db0000084f57fae */ /* 0x0003e8000a92184a */
[----:B-1----:R-:W2:Y:S04]  /*1d1e0*/  LDL.LU.64 R132, [R1+0x1530] ;  /* 0x0015300001847983 */ /* 0x002ea80000300a00 */
        /* <DEDUP_REMOVED lines=8> */
[----:B--2---:R-:W2:Y:S04]  /*1d270*/  LDL.LU.64 R102, [R1+0x1520] ;  /* 0x0015200001667983 */ /* 0x004ea80000300a00 */
[----:B------:R3:W-:Y:S04]  /*1d280*/  LDGSTS.E [R245+0xfb00], [R228.64], P5 ;  /* 0x0fb00000e4f57fae */ /* 0x0007e8000a92184a */
[----:B-1----:R-:W2:Y:S04]  /*1d290*/  LDL.LU.64 R64, [R1+0x1518] ;  /* 0x0015180001407983 */ /* 0x002ea80000300a00 */
[----:B------:R1:W-:Y:S04]  /*1d2a0*/  LDGSTS.E [R245+0xff00], [R66.64], P5 ;  /* 0x0ff0000042f57fae */ /* 0x0003e8000a92184a */
[----:B-1----:R-:W2:Y:S04]  /*1d2b0*/  LDL.LU.64 R66, [R1+0x1510] ;  /* 0x0015100001427983 */ /* 0x002ea80000300a00 */
[----:B------:R1:W-:Y:S04]  /*1d2c0*/  STL [R1+0x154], RZ ;  /* 0x000154ff01007387 */ /* 0x0003e80000100800 */
[----:B------:R1:W-:Y:S04]  /*1d2d0*/  STL [R1+0x158], RZ ;  /* 0x000158ff01007387 */ /* 0x0003e80000100800 */
[----:B------:R1:W-:Y:S01]  /*1d2e0*/  STL [R1+0x15c], RZ ;  /* 0x00015cff01007387 */ /* 0x0003e20000100800 */
[----:B------:R-:W-:-:S03]  /*1d2f0*/  LOP3.LUT R252, R252, 0x70, RZ, 0x3c, !PT ;  /* 0x00000070fcfc7812 */ /* 0x000fc600078e3cff */
        /* <DEDUP_REMOVED lines=8> */
[----:B------:R1:W-:Y:S04]  /*1d380*/  LDGSTS.E [R252+0x8380], [R138.64], P5 ;  /* 0x083800008afc7fae */ /* 0x0003e8000a92184a */
        /* <DEDUP_REMOVED lines=29> */
[----:B----4-:R4:W-:Y:S04]  /*1d560*/  LDGSTS.E [R252+0xbf80], [R96.64], P5 ;  /* 0x0bf8000060fc7fae */ /* 0x0109e8000a92184a */
[----:B------:R1:W-:Y:S04]  /*1d570*/  STL [R1+0x7c], RZ ;  /* 0x00007cff01007387 */ /* 0x0003e80000100800 */
[----:B------:R1:W-:Y:S04]  /*1d580*/  LDGSTS.E [R252+0xc380], [R94.64], P5 ;  /* 0x0c3800005efc7fae */ /* 0x0003e8000a92184a */
[----:B------:R1:W-:Y:S04]  /*1d590*/  LDGSTS.E [R252+0xc780], [R92.64], P5 ;  /* 0x0c7800005cfc7fae */ /* 0x0003e8000a92184a */
[----:B------:R1:W-:Y:S04]  /*1d5a0*/  LDGSTS.E [R252+0xcb80], [R90.64], P5 ;  /* 0x0cb800005afc7fae */ /* 0x0003e8000a92184a */
[----:B---3--:R3:W-:Y:S01]  /*1d5b0*/  LDGSTS.E [R252+0xcf80], [R88.64], P5 ;  /* 0x0cf8000058fc7fae */ /* 0x0087e2000a92184a */
[----:B------:R-:W-:Y:S01]  /*1d5c0*/  CS2R R248, SRZ ;  /* 0x0000000000f87805 */ /* 0x000fe2000001ff00 */
        /* <DEDUP_REMOVED lines=39> */
[----:B-1----:R-:W-:Y:S01]  /*1d840*/  CS2R R124, SRZ ;  /* 0x00000000007c7805 */ /* 0x002fe2000001ff00 */
[----:B------:R-:W-:Y:S01]  /*1d850*/  CS2R R126, SRZ ;  /* 0x00000000007e7805 */ /* 0x000fe2000001ff00 */
[----:B------:R-:W-:Y:S01]  /*1d860*/  CS2R R128, SRZ ;  /* 0x0000000000807805 */ /* 0x000fe2000001ff00 */
[----:B------:R-:W-:Y:S01]  /*1d870*/  CS2R R130, SRZ ;  /* 0x0000000000827805 */ /* 0x000fe2000001ff00 */
[----:B------:R-:W-:Y:S01]  /*1d880*/  CS2R R244, SRZ ;  /* 0x0000000000f47805 */ /* 0x000fe2000001ff00 */
[----:B---3--:R-:W-:Y:S01]  /*1d890*/  CS2R R88, SRZ ;  /* 0x0000000000587805 */ /* 0x008fe2000001ff00 */
[----:B------:R-:W-:Y:S01]  /*1d8a0*/  CS2R R90, SRZ ;  /* 0x00000000005a7805 */ /* 0x000fe2000001ff00 */
[----:B------:R-:W-:Y:S01]  /*1d8b0*/  CS2R R92, SRZ ;  /* 0x00000000005c7805 */ /* 0x000fe2000001ff00 */
[----:B------:R-:W-:Y:S01]  /*1d8c0*/  CS2R R94, SRZ ;  /* 0x00000000005e7805 */ /* 0x000fe2000001ff00 */
[----:B----4-:R-:W-:Y:S01]  /*1d8d0*/  CS2R R96, SRZ ;  /* 0x0000000000607805 */ /* 0x010fe2000001ff00 */
        /* <DEDUP_REMOVED lines=23> */
[----:B---3--:R-:W-:-:S03]  /*1da50*/  CS2R R102, SRZ ;  /* 0x0000000000667805 */ /* 0x008fc6000001ff00 */
[----:B------:R-:W0:Y:S01]  /*1da60*/  LDGDEPBAR ;  /* 0x00000000000079af */ /* 0x000e220000000000 */
[----:B----4-:R-:W-:Y:S01]  /*1da70*/  CS2R R118, SRZ ;  /* 0x0000000000767805 */ /* 0x010fe2000001ff00 */
[----:B--2---:R-:W-:Y:S01]  /*1da80*/  CS2R R64, SRZ ;  /* 0x0000000000407805 */ /* 0x004fe2000001ff00 */
[----:B-1----:R-:W-:Y:S01]  /*1da90*/  CS2R R66, SRZ ;  /* 0x0000000000427805 */ /* 0x002fe2000001ff00 */
[----:B------:R-:W-:Y:S01]  /*1daa0*/  CS2R R16, SRZ ;  /* 0x0000000000107805 */ /* 0x000fe2000001ff00 */
[----:B------:R-:W-:Y:S01]  /*1dab0*/  CS2R R18, SRZ ;  /* 0x0000000000127805 */ /* 0x000fe2000001ff00 */
[----:B------:R-:W-:Y:S01]  /*1dac0*/  CS2R R246, SRZ ;  /* 0x0000000000f67805 */ /* 0x000fe2000001ff00 */
[----:B------:R-:W-:Y:S05]  /*1dad0*/  @!P1 BRA `(.L_x_0) ;  /* 0x000197c000009947 */ /* 0x000fea0003800000 */
[----:B------:R-:W2:Y:S04]  /*1dae0*/  LDL.LU.64 R114, [R1+0x898] ;  /* 0x0008980001727983 */ /* 0x000ea80000300a00 */
[----:B------:R-:W3:Y:S04]  /*1daf0*/  LDL.LU.64 R112, [R1+0x8d8] ;  /* 0x0008d80001707983 */ /* 0x000ee80000300a00 */
[----:B------:R-:W4:Y:S04]  /*1db00*/  LDL.LU.64 R18, [R1+0xa18] ;  /* 0x000a180001127983 */ /* 0x000f280000300a00 */
[----:B------:R-:W5:Y:S04]  /*1db10*/  LDL.LU.64 R136, [R1+0x9d8] ;  /* 0x0009d80001887983 */ /* 0x000f680000300a00 */
[----:B------:R-:W2:Y:S04]  /*1db20*/  LDL.LU.64 R138, [R1+0x998] ;  /* 0x00099800018a7983 */ /* 0x000ea80000300a00 */
[----:B------:R-:W2:Y:S04]  /*1db30*/  LDL.LU.64 R66, [R1+0x958] ;  /* 0x0009580001427983 */ /* 0x000ea80000300a00 */
[----:B------:R-:W2:Y:S04]  /*1db40*/  LDL.LU.64 R16, [R1+0x918] ;  /* 0x0009180001107983 */ /* 0x000ea80000300a00 */
[----:B------:R-:W2:Y:S04]  /*1db50*/  LDL.LU.64 R102, [R1+0x6d8] ;  /* 0x0006d80001667983 */ /* 0x000ea80000300a00 */
[----:B------:R-:W3:Y:S04]  /*1db60*/  LDL.LU.64 R104, [R1+0x6f0] ;  /* 0x0006f00001687983 */ /* 0x000ee80000300a00 */
[----:B------:R-:W3:Y:S04]  /*1db70*/  LDL.LU.64 R106, [R1+0x628] ;  /* 0x00062800016a7983 */ /* 0x000ee80000300a00 */
[----:B------:R-:W3:Y:S04]  /*1db80*/  LDL.LU.64 R108, [R1+0x630] ;  /* 0x00063000016c7983 */ /* 0x000ee80000300a00 */
[----:B------:R-:W4:Y:S04]  /*1db90*/  LDL.LU.64 R98, [R1+0x618] ;  /* 0x0006180001627983 */ /* 0x000f280000300a00 */
[----:B------:R-:W4:Y:S04]  /*1dba0*/  LDL.LU.64 R110, [R1+0x620] ;  /* 0x00062000016e7983 */ /* 0x000f280000300a00 */
[----:B------:R-:W4:Y:S04]  /*1dbb0*/  LDL.LU.64 R64, [R1+0x580] ;  /* 0x0005800001407983 */ /* 0x000f280000300a00 */
[----:B------:R-:W4:Y:S04]  /*1dbc0*/  LDL.LU.64 R116, [R1+0x588] ;  /* 0x0005880001747983 */ /* 0x000f280000300a00 */
[----:B------:R-:W4:Y:S04]  /*1dbd0*/  LDL.LU.64 R100, [R1+0x668] ;  /* 0x0006680001647983 */ /* 0x000f280000300a00 */
[----:B------:R-:W4:Y:S01]  /*1dbe0*/  LDL.LU.64 R118, [R1+0x670] ;  /* 0x0006700001767983 */ /* 0x000f220000300a00 */
[----:B--2---:R-:W-:-:S03]  /*1dbf0*/  IMAD.MOV.U32 R0, RZ, RZ, R103 ;  /* 0x000000ffff007224 */ /* 0x004fc600078e0067 */
[----:B------:R1:W-:Y:S04]  /*1dc00*/  STL [R1+0x1068], R102 ;  /* 0x0010686601007387 */ /* 0x0003e80000100800 */
[----:B------:R3:W-:Y:S04]  /*1dc10*/  STL [R1+0x1064], R0 ;  /* 0x0010640001007387 */ /* 0x0007e80000100800 */
[----:B-1----:R-:W2:Y:S01]  /*1dc20*/  LDL.LU.64 R102, [R1+0x648] ;  /* 0x0006480001667983 */ /* 0x002ea20000300a00 */
[----:B---3--:R-:W-:-:S03]  /*1dc30*/  IMAD.MOV.U32 R0, RZ, RZ, R105 ;  /* 0x000000ffff007224 */ /* 0x008fc600078e0069 */
[----:B------:R1:W-:Y:S04]  /*1dc40*/  STL [R1+0x1070], R104 ;  /* 0x0010706801007387 */ /* 0x0003e80000100800 */
[----:B------:R-:W-:Y:S04]  /*1dc50*/  STL [R1+0x1078], R106 ;  /* 0x0010786a01007387 */ /* 0x000fe80000100800 */
[----:B------:R3:W-:Y:S04]  /*1dc60*/  STL [R1+0x106c], R0 ;  /* 0x00106c0001007387 */ /* 0x0007e80000100800 */
[----:B-1----:R-:W5:Y:S01]  /*1dc70*/  LDL.LU.64 R104, [R1+0x650] ;  /* 0x0006500001687983 */ /* 0x002f620000300a00 */
[----:B---3--:R-:W-:-:S03]  /*1dc80*/  IMAD.MOV.U32 R0, RZ, RZ, R107 ;  /* 0x000000ffff007224 */ /* 0x008fc600078e006b */
[----:B------:R-:W3:Y:S04]  /*1dc90*/  LDL.LU.64 R106, [R1+0x638] ;  /* 0x00063800016a7983 */ /* 0x000ee80000300a00 */
[----:B------:R1:W-:Y:S04]  /*1dca0*/  STL [R1+0x1074], R0 ;  /* 0x0010740001007387 */ /* 0x0003e80000100800 */
[----:B------:R1:W-:Y:S04]  /*1dcb0*/  STL [R1+0x1080], R108 ;  /* 0x0010806c01007387 */ /* 0x0003e80000100800 */
[----:B----4-:R-:W-:Y:S01]  /*1dcc0*/  STL [R1+0x1088], R98 ;  /* 0x0010886201007387 */ /* 0x010fe20000100800 */
[----:B-1----:R-:W-:-:S05]  /*1dcd0*/  IMAD.MOV.U32 R0, RZ, RZ, R109 ;  /* 0x000000ffff007224 */ /* 0x002fca00078e006d */
[----:B------:R1:W-:Y:S04]  /*1dce0*/  STL [R1+0x107c], R0 ;  /* 0x00107c0001007387 */ /* 0x0003e80000100800 */
[----:B------:R-:W4:Y:S04]  /*1dcf0*/  LDL.LU.64 R108, [R1+0x640] ;  /* 0x00064000016c7983 */ /* 0x000f280000300a00 */
[----:B------:R-:W-:Y:S01]  /*1dd00*/  STL [R1+0x1090], R110 ;  /* 0x0010906e01007387 */ /* 0x000fe20000100800 */
[----:B-1----:R-:W-:-:S05]  /*1dd10*/  IMAD.MOV.U32 R0, RZ, RZ, R99 ;  /* 0x000000ffff007224 */ /* 0x002fca00078e0063 */
[----:B------:R1:W-:Y:S02]  /*1dd20*/  STL [R1+0x1084], R0 ;  /* 0x0010840001007387 */ /* 0x0003e40000100800 */
[----:B-1----:R-:W-:-:S05]  /*1dd30*/  IMAD.MOV.U32 R0, RZ, RZ, R111 ;  /* 0x000000ffff007224 */ /* 0x002fca00078e006f */
[----:B------:R1:W-:Y:S04]  /*1dd40*/  STL [R1+0x108c], R0 ;  /* 0x00108c0001007387 */ /* 0x0003e80000100800 */
[----:B------:R1:W-:Y:S02]  /*1dd50*/  STL [R1+0x1098], R64 ;  /* 0x0010984001007387 */ /* 0x0003e40000100800 */
[----:B-1----:R-:W-:Y:S02]  /*1dd60*/  IMAD.MOV.U32 R0, RZ, RZ, R65 ;  /* 0x000000ffff007224 */ /* 0x002fe400078e0041 */
[----:B------:R-:W4:Y:S04]  /*1dd70*/  LDL.LU.64 R64, [R1+0x6e0] ;  /* 0x0006e00001407983 */ /* 0x000f280000300a00 */
[----:B------:R1:W-:Y:S04]  /*1dd80*/  STL [R1+0x1094], R0 ;  /* 0x0010940001007387 */ /* 0x0003e80000100800 */
[----:B------:R1:W-:Y:S04]  /*1dd90*/  STL [R1+0x10a0], R116 ;  /* 0x0010a07401007387 */ /* 0x0003e80000100800 */
[----:B------:R-:W-:Y:S01]  /*1dda0*/  STL [R1+0x10a8], R100 ;  /* 0x0010a86401007387 */ /* 0x000fe20000100800 */
[----:B-1----:R-:W-:-:S05]  /*1ddb0*/  IMAD.MOV.U32 R0, RZ, RZ, R117 ;  /* 0x000000ffff007224 */ /* 0x002fca00078e0075 */
[----:B------:R1:W-:Y:S04]  /*1ddc0*/  STL [R1+0x109c], R0 ;  /* 0x00109c0001007387 */ /* 0x0003e80000100800 */
[----:B------:R-:W4:Y:S04]  /*1ddd0*/  LDL.LU.64 R116, [R1+0x6e8] ;  /* 0x0006e80001747983 */ /* 0x000f280000300a00 */
[----:B------:R-:W4:Y:S01]  /*1dde0*/  LDL.LU.64 R110, [R1+0x678] ;  /* 0x00067800016e7983 */ /* 0x000f220000300a00 */
[----:B-1----:R-:W-:-:S03]  /*1ddf0*/  IMAD.MOV.U32 R0, RZ, RZ, R101 ;  /* 0x000000ffff007224 */ /* 0x002fc600078e0065 */
[----:B------:R-:W-:Y:S04]  /*1de00*/  STL [R1+0x10b0], R118 ;  /* 0x0010b07601007387 */ /* 0x000fe80000100800 */
[----:B------:R1:W-:Y:S02]  /*1de10*/  STL [R1+0x10a4], R0 ;  /* 0x0010a40001007387 */ /* 0x0003e40000100800 */
[----:B-1----:R-:W-:Y:S02]  /*1de20*/  IMAD.MOV.U32 R0, RZ, RZ, R119 ;  /* 0x000000ffff007224 */ /* 0x002fe400078e0077 */
[----:B--2---:R-:W-:Y:S04]  /*1de30*/  STL [R1+0x10b8], R102 ;  /* 0x0010b86601007387 */ /* 0x004fe80000100800 */
[----:B------:R1:W-:Y:S04]  /*1de40*/  STL [R1+0x10ac], R0 ;  /* 0x0010ac0001007387 */ /* 0x0003e80000100800 */
[----:B------:R-:W2:Y:S01]  /*1de50*/  LDL.LU.64 R118, [R1+0x6f8] ;  /* 0x0006f80001767983 */ /* 0x000ea20000300a00 */
[----:B-1----:R-:W-:-:S03]  /*1de60*/  IMAD.MOV.U32 R0, RZ, RZ, R103 ;  /* 0x000000ffff007224 */ /* 0x002fc600078e0067 */
[----:B-----5:R-:W-:Y:S04]  /*1de70*/  STL [R1+0x10c0], R104 ;  /* 0x0010c06801007387 */ /* 0x020fe80000100800 */
[----:B------:R1:W-:Y:S04]  /*1de80*/  STL [R1+0x10b4], R0 ;  /* 0x0010b40001007387 */ /* 0x0003e80000100800 */
[----:B------:R-:W5:Y:S04]  /*1de90*/  LDL.LU.64 R102, [R1+0x658] ;  /* 0x0006580001667983 */ /* 0x000f680000300a00 */
[----:B---3--:R-:W-:Y:S01]  /*1dea0*/  STL [R1+0x10c8], R106 ;  /* 0x0010c86a01007387 */ /* 0x008fe20000100800 */
[----:B-1----:R-:W-:-:S05]  /*1deb0*/  IMAD.MOV.U32 R0, RZ, RZ, R105 ;  /* 0x000000ffff007224 */ /* 0x002fca00078e0069 */
[----:B------:R1:W-:Y:S04]  /*1dec0*/  STL [R1+0x10bc], R0 ;  /* 0x0010bc0001007387 */ /* 0x0003e80000100800 */
[----:B------:R-:W3:Y:S01]  /*1ded0*/  LDL.LU.64 R104, [R1+0x660] ;  /* 0x0006600001687983 */ /* 0x000ee20000300a00 */
[----:B-1----:R-:W-:-:S03]  /*1dee0*/  IMAD.MOV.U32 R0, RZ, RZ, R107 ;  /* 0x000000ffff007224 */ /* 0x002fc600078e006b */
[----:B----4-:R-:W-:Y:S04]  /*1def0*/  STL [R1+0x10d0], R108 ;  /* 0x0010d06c01007387 */ /* 0x010fe80000100800 */
[----:B------:R1:W-:Y:S04]  /*1df00*/  STL [R1+0x10c4], R0 ;  /* 0x0010c40001007387 */ /* 0x0003e80000100800 */
[----:B------:R-:W-:Y:S01]  /*1df10*/  STL [R1+0x10d4], R4 ;  /* 0x0010d40401007387 */ /* 0x000fe20000100800 */
[----:B-1----:R-:W-:-:S05]  /*1df20*/  IMAD.MOV.U32 R0, RZ, RZ, R109 ;  /* 0x000000ffff007224 */ /* 0x002fca00078e006d */
[----:B------:R1:W-:Y:S04]  /*1df30*/  STL [R1+0x10cc], R0 ;  /* 0x0010cc0001007387 */ /* 0x0003e80000100800 */
[----:B------:R-:W-:Y:S04]  /*1df40*/  STL [R1+0x105c], R5 ;  /* 0x00105c0501007387 */ /* 0x000fe80000100800 */
[----:B------:R-:W-:Y:S04]  /*1df50*/  STL [R1+0x1060], R2 ;  /* 0x0010600201007387 */ /* 0x000fe80000100800 */
[----:B------:R-:W3:Y:S04]  /*1df60*/  LDL.LU.64 R108, [R1+0x720] ;  /* 0x00072000016c7983 */ /* 0x000ee80000300a00 */
[----:B------:R-:W-:Y:S04]  /*1df70*/  STL [R1+0x6d8], R3 ;  /* 0x0006d80301007387 */ /* 0x000fe80000100800 */
[----:B------:R1:W-:Y:S04]  /*1df80*/  STL [R1+0x6e0], R64 ;  /* 0x0006e04001007387 */ /* 0x0003e80000100800 */
[----:B------:R-:W3:Y:S01]  /*1df90*/  LDL.LU.64 R106, [R1+0x728] ;  /* 0x00072800016a7983 */ /* 0x000ee20000300a00 */
[----:B-1----:R-:W-:-:S03]  /*1dfa0*/  IMAD.MOV.U32 R0, RZ, RZ, R65 ;  /* 0x000000ffff007224 */ /* 0x002fc600078e0041 */
[----:B------:R-:W3:Y:S04]  /*1dfb0*/  LDL.LU.64 R64, [R1+0x730] ;  /* 0x0007300001407983 */ /* 0x000ee80000300a00 */
[----:B------:R1:W-:Y:S04]  /*1dfc0*/  STL [R1+0x6dc], R0 ;  /* 0x0006dc0001007387 */ /* 0x0003e80000100800 */
[----:B------:R1:W-:Y:S02]  /*1dfd0*/  STL [R1+0x6e8], R116 ;  /* 0x0006e87401007387 */ /* 0x0003e40000100800 */
[----:B-1----:R-:W-:-:S02]  /*1dfe0*/  IMAD.MOV.U32 R0, RZ, RZ, R117 ;  /* 0x000000ffff007224 */ /* 0x002fc400078e0075 */
[----:B------:R-:W-:Y:S04]  /*1dff0*/  STL [R1+0x6f0], R110 ;  /* 0x0006f06e01007387 */ /* 0x000fe80000100800 */
[----:B------:R1:W-:Y:S04]  /*1e000*/  STL [R1+0x6e4], R0 ;  /* 0x0006e40001007387 */ /* 0x0003e80000100800 */
[----:B------:R-:W3:Y:S01]  /*1e010*/  LDL.LU.64 R116, [R1+0x738] ;  /* 0x0007380001747983 */ /* 0x000ee20000300a00 */
[----:B-1----:R-:W-:-:S05]  /*1e020*/  IMAD.MOV.U32 R0, RZ, RZ, R111 ;  /* 0x000000ffff007224 */ /* 0x002fca00078e006f */
[----:B------:R1:W-:Y:S04]  /*1e030*/  STL [R1+0x6ec], R0 ;  /* 0x0006ec0001007387 */ /* 0x0003e80000100800 */
[----:B--2---:R2:W-:Y:S01]  /*1e040*/  STL [R1+0x6f8], R118 ;  /* 0x0006f87601007387 */ /* 0x0045e20000100800 */
[----:B-1----:R-:W-:-:S03]  /*1e050*/  IMAD.MOV.U32 R0, RZ, RZ, R119 ;  /* 0x000000ffff007224 */ /* 0x002fc600078e0077 */
[----:B------:R-:W4:Y:S04]  /*1e060*/  LDL.LU.64 R110, [R1+0x740] ;  /* 0x00074000016e7983 */ /* 0x000f280000300a00 */
[----:B-----5:R-:W-:Y:S04]  /*1e070*/  STL [R1+0x700], R102 ;  /* 0x0007006601007387 */ /* 0x020fe80000100800 */
[----:B------:R1:W-:Y:S04]  /*1e080*/  STL [R1+0x6f4], R0 ;  /* 0x0006f40001007387 */ /* 0x0003e80000100800 */
[----:B--2---:R-:W2:Y:S01]  /*1e090*/  LDL.LU.64 R118, [R1+0x748] ;  /* 0x0007480001767983 */ /* 0x004ea20000300a00 */
[----:B-1----:R-:W-:-:S05]  /*1e0a0*/  IMAD.MOV.U32 R0, RZ, RZ, R103 ;  /* 0x000000ffff007224 */ /* 0x002fca00078e0067 */
[----:B------:R1:W-:Y:S04]  /*1e0b0*/  STL [R1+0x6fc], R0 ;  /* 0x0006fc0001007387 */ /* 0x0003e80000100800 */
[----:B---3--:R3:W-:Y:S04]  /*1e0c0*/  STL [R1+0x708], R104 ;  /* 0x0007086801007387 */ /* 0x0087e80000100800 */
[----:B------:R-:W-:Y:S01]  /*1e0d0*/  STL [R1+0x710], R6 ;  /* 0x0007100601007387 */ /* 0x000fe20000100800 */
[----:B-1----:R-:W-:-:S05]  /*1e0e0*/  IMAD.MOV.U32 R0, RZ, RZ, R105 ;  /* 0x000000ffff007224 */ /* 0x002fca00078e0069 */
[----:B------:R1:W-:Y:S04]  /*1e0f0*/  STL [R1+0x704], R0 ;  /* 0x0007040001007387 */ /* 0x0003e80000100800 */
[----:B------:R-:W-:Y:S04]  /*1e100*/  STL [R1+0x70c], R7 ;  /* 0x00070c0701007387 */ /* 0x000fe80000100800 */
[----:B---3--:R-:W3:Y:S04]  /*1e110*/  LDL.LU.64 R104, [R1+0x760] ;  /* 0x0007600001687983 */ /* 0x008ee80000300a00 */
[----:B------:R-:W-:Y:S04]  /*1e120*/  STL [R1+0x718], R8 ;  /* 0x0007180801007387 */ /* 0x000fe80000100800 */
[----:B------:R-:W-:Y:S01]  /*1e130*/  STL [R1+0x714], R9 ;  /* 0x0007140901007387 */ /* 0x000fe20000100800 */
[----:B-1----:R-:W-:-:S03]  /*1e140*/  IMAD.MOV.U32 R0, RZ, RZ, R109 ;  /* 0x000000ffff007224 */ /* 0x002fc600078e006d */
[----:B------:R1:W-:Y:S04]  /*1e150*/  STL [R1+0x720], R108 ;  /* 0x0007206c01007387 */ /* 0x0003e80000100800 */
[----:B------:R-:W5:Y:S04]  /*1e160*/  LDL.LU.64 R102, [R1+0x768] ;  /* 0x0007680001667983 */ /* 0x000f680000300a00 */
[----:B------:R1:W-:Y:S04]  /*1e170*/  STL [R1+0x71c], R0 ;  /* 0x00071c0001007387 */ /* 0x0003e80000100800 */
[----:B------:R-:W-:Y:S04]  /*1e180*/  STL [R1+0x728], R106 ;  /* 0x0007286a01007387 */ /* 0x000fe80000100800 */
[----:B-1----:R-:W5:Y:S01]  /*1e190*/  LDL.LU.64 R108, [R1+0x770] ;  /* 0x00077000016c7983 */ /* 0x002f620000300a00 */
[----:B------:R-:W-:-:S03]  /*1e1a0*/  IMAD.MOV.U32 R0, RZ, RZ, R107 ;  /* 0x000000ffff007224 */ /* 0x000fc600078e006b */
[----:B------:R-:W-:Y:S04]  /*1e1b0*/  STL [R1+0x730], R64 ;  /* 0x0007304001007387 */ /* 0x000fe80000100800 */
[----:B------:R1:W-:Y:S02]  /*1e1c0*/  STL [R1+0x724], R0 ;  /* 0x0007240001007387 */ /* 0x0003e40000100800 */
[----:B-1----:R-:W-:Y:S02]  /*1e1d0*/  IMAD.MOV.U32 R0, RZ, RZ, R65 ;  /* 0x000000ffff007224 */ /* 0x002fe400078e0041 */
[----:B------:R-:W5:Y:S04]  /*1e1e0*/  LDL.LU.64 R64, [R1+0x778] ;  /* 0x0007780001407983 */ /* 0x000f680000300a00 */
[----:B------:R1:W-:Y:S04]  /*1e1f0*/  STL [R1+0x72c], R0 ;  /* 0x00072c0001007387 */ /* 0x0003e80000100800 */
[----:B------:R-:W5:Y:S04]  /*1e200*/  LDL.LU.64 R106, [R1+0x780] ;  /* 0x00078000016a7983 */ /* 0x000f680000300a00 */
[----:B------:R4:W-:Y:S01]  /*1e210*/  STL [R1+0x738], R116 ;  /* 0x0007387401007387 */ /* 0x0009e20000100800 */
[----:B-1----:R-:W-:-:S03]  /*1e220*/  IMAD.MOV.U32 R0, RZ, RZ, R117 ;  /* 0x000000ffff007224 */ /* 0x002fc600078e0075 */
[----:B----4-:R-:W-:Y:S04]  /*1e230*/  STL [R1+0x740], R110 ;  /* 0x0007406e01007387 */ /* 0x010fe80000100800 */
[----:B------:R1:W-:Y:S04]  /*1e240*/  STL [R1+0x734], R0 ;  /* 0x0007340001007387 */ /* 0x0003e80000100800 */
[----:B------:R-:W4:Y:S01]  /*1e250*/  LDL.LU.64 R116, [R1+0x788] ;  /* 0x0007880001747983 */ /* 0x000f220000300a00 */
[----:B-1----:R-:W-:-:S03]  /*1e260*/  IMAD.MOV.U32 R0, RZ, RZ, R111 ;  /* 0x000000ffff007224 */ /* 0x002fc600078e006f */
[----:B--2---:R-:W-:Y:S04]  /*1e270*/  STL [R1+0x748], R118 ;  /* 0x0007487601007387 */ /* 0x004fe80000100800 */
[----:B------:R1:W-:Y:S02]  /*1e280*/  STL [R1+0x73c], R0 ;  /* 0x00073c0001007387 */ /* 0x0003e40000100800 */
[----:B-1----:R-:W-:-:S05]  /*1e290*/  IMAD.MOV.U32 R0, RZ, RZ, R119 ;  /* 0x000000ffff007224 */ /* 0x002fca00078e0077 */
[----:B------:R1:W-:Y:S04]  /*1e2a0*/  STL [R1+0x744], R0 ;  /* 0x0007440001007387 */ /* 0x0003e80000100800 */
[----:B------:R-:W-:Y:S04]  /*1e2b0*/  STL [R1+0x750], R10 ;  /* 0x0007500a01007387 */ /* 0x000fe80000100800 */
[----:B------:R-:W-:Y:S04]  /*1e2c0*/  STL [R1+0x74c], R11 ;  /* 0x00074c0b01007387 */ /* 0x000fe80000100800 */
[----:B------:R-:W-:Y:S04]  /*1e2d0*/  STL [R1+0x758], R12 ;  /* 0x0007580c01007387 */ /* 0x000fe80000100800 */
[----:B------:R-:W2:Y:S04]  /*1e2e0*/  LDL.LU.64 R118, [R1+0x7a0] ;  /* 0x0007a00001767983 */ /* 0x000ea80000300a00 */
[----:B------:R-:W-:Y:S04]  /*1e2f0*/  STL [R1+0x754], R13 ;  /* 0x0007540d01007387 */ /* 0x000fe80000100800 */
[----:B---3--:R3:W-:Y:S04]  /*1e300*/  STL [R1+0x760], R104 ;  /* 0x0007606801007387 */ /* 0x0087e80000100800 */
[----:B------:R-:W2:Y:S01]  /*1e310*/  LDL.LU.64 R110, [R1+0x7a8] ;  /* 0x0007a800016e7983 */ /* 0x000ea20000300a00 */
[----:B-1----:R-:W-:-:S03]  /*1e320*/  IMAD.MOV.U32 R0, RZ, RZ, R105 ;  /* 0x000000ffff007224 */ /* 0x002fc600078e0069 */
[----:B---3--:R-:W3:Y:S04]  /*1e330*/  LDL.LU.64 R104, [R1+0x7b0] ;  /* 0x0007b00001687983 */ /* 0x008ee80000300a00 */
[----:B------:R1:W-:Y:S04]  /*1e340*/  STL [R1+0x75c], R0 ;  /* 0x00075c0001007387 */ /* 0x0003e80000100800 */
[----:B-----5:R-:W-:Y:S04]  /*1e350*/  STL [R1+0x768], R102 ;  /* 0x0007686601007387 */ /* 0x020fe80000100800 */
[----:B------:R-:W-:Y:S01]  /*1e360*/  STL [R1+0x770], R108 ;  /* 0x0007706c01007387 */ /* 0x000fe20000100800 */
[----:B-1----:R-:W-:-:S05]  /*1e370*/  IMAD.MOV.U32 R0, RZ, RZ, R103 ;  /* 0x000000ffff007224 */ /* 0x002fca00078e0067 */
[----:B------:R1:W-:Y:S04]  /*1e380*/  STL [R1+0x764], R0 ;  /* 0x0007640001007387 */ /* 0x0003e80000100800 */
[----:B------:R-:W5:Y:S01]  /*1e390*/  LDL.LU.64 R100, [R1+0x7b8] ;  /* 0x0007b80001647983 */ /* 0x000f620000300a00 */
[----:B-1----:R-:W-:-:S03]  /*1e3a0*/  IMAD.MOV.U32 R0, RZ, RZ, R109 ;  /* 0x000000ffff007224 */ /* 0x002fc600078e006d */
[----:B------:R-:W5:Y:S04]  /*1e3b0*/  LDL.LU.64 R108, [R1+0x7c0] ;  /* 0x0007c000016c7983 */ /* 0x000f680000300a00 */
[----:B------:R1:W-:Y:S04]  /*1e3c0*/  STL [R1+0x76c], R0 ;  /* 0x00076c0001007387 */ /* 0x0003e80000100800 */
[----:B------:R1:W-:Y:S02]  /*1e3d0*/  STL [R1+0x778], R64 ;  /* 0x0007784001007387 */ /* 0x0003e40000100800 */
[----:B-1----:R-:W-:-:S05]  /*1e3e0*/  IMAD.MOV.U32 R0, RZ, RZ, R65 ;  /* 0x000000ffff007224 */ /* 0x002fca00078e0041 */
[----:B------:R1:W-:Y:S01]  /*1e3f0*/  STL [R1+0x774], R0 ;  /* 0x0007740001007387 */ /* 0x0003e20000100800 */
[----:B------:R-:W-:Y:S02]  /*1e400*/  IMAD.MOV.U32 R64, RZ, RZ, R112 ;  /* 0x000000ffff407224 */ /* 0x000fe400078e0070 */
[----:B------:R-:W-:Y:S01]  /*1e410*/  IMAD.MOV.U32 R65, RZ, RZ, R113 ;  /* 0x000000ffff417224 */ /* 0x000fe200078e0071 */
[----:B------:R-:W-:Y:S04]  /*1e420*/  STL [R1+0x780], R106 ;  /* 0x0007806a01007387 */ /* 0x000fe80000100800 */
[----:B------:R-:W5:Y:S01]  /*1e430*/  LDL.LU.64 R112, [R1+0x7c8] ;  /* 0x0007c80001707983 */ /* 0x000f620000300a00 */
        /* <DEDUP_REMOVED lines=8> */
[----:B------:R-:W4:Y:S04]  /*1e4c0*/  LDL.LU.64 R106, [R1+0x7e0] ;  /* 0x0007e000016a7983 */ /* 0x000f280000300a00 */
[----:B------:R-:W-:Y:S01]  /*1e4d0*/  STL [R1+0x794], R21 ;  /* 0x0007941501007387 */ /* 0x000fe20000100800 */
[----:B--2---:R-:W-:-:S03]  /*1e4e0*/  IMAD.MOV.U32 R0, RZ, RZ, R119 ;  /* 0x000000ffff007224 */ /* 0x004fc600078e0077 */
[----:B------:R1:W-:Y:S04]  /*1e4f0*/  STL [R1+0x7a0], R118 ;  /* 0x0007a07601007387 */ /* 0x0003e80000100800 */
[----:B------:R-:W2:Y:S04]  /*1e500*/  LDL.LU.64 R116, [R1+0x7e8] ;  /* 0x0007e80001747983 */ /* 0x000ea80000300a00 */
[----:B------:R3:W-:Y:S04]  /*1e510*/  STL [R1+0x79c], R0 ;  /* 0x00079c0001007387 */ /* 0x0007e80000100800 */
[----:B------:R3:W-:Y:S04]  /*1e520*/  STL [R1+0x7a8], R110 ;  /* 0x0007a86e01007387 */ /* 0x0007e80000100800 */
[----:B-1----:R-:W2:Y:S01]  /*1e530*/  LDL.LU.64 R118, [R1+0x7f0] ;  /* 0x0007f00001767983 */ /* 0x002ea20000300a00 */
[----:B---3--:R-:W-:-:S03]  /*1e540*/  IMAD.MOV.U32 R0, RZ, RZ, R111 ;  /* 0x000000ffff007224 */ /* 0x008fc600078e006f */
[----:B------:R-:W-:Y:S04]  /*1e550*/  STL [R1+0x7b0], R104 ;  /* 0x0007b06801007387 */ /* 0x000fe80000100800 */
[----:B------:R1:W-:Y:S04]  /*1e560*/  STL [R1+0x7a4], R0 ;  /* 0x0007a40001007387 */ /* 0x0003e80000100800 */
[----:B------:R-:W3:Y:S04]  /*1e570*/  LDL.LU.64 R110, [R1+0x7f8] ;  /* 0x0007f800016e7983 */ /* 0x000ee80000300a00 */
[----:B------:R-:W3:Y:S01]  /*1e580*/  LDL.LU.64 R102, [R1+0x800] ;  /* 0x0008000001667983 */ /* 0x000ee20000300a00 */
[----:B-1----:R-:W-:-:S05]  /*1e590*/  IMAD.MOV.U32 R0, RZ, RZ, R105 ;  /* 0x000000ffff007224 */ /* 0x002fca00078e0069 */
[----:B------:R1:W-:Y:S04]  /*1e5a0*/  STL [R1+0x7ac], R0 ;  /* 0x0007ac0001007387 */ /* 0x0003e80000100800 */
[----:B-----5:R-:W-:Y:S04]  /*1e5b0*/  STL [R1+0x7b8], R100 ;  /* 0x0007b86401007387 */ /* 0x020fe80000100800 */
[----:B------:R-:W3:Y:S01]  /*1e5c0*/  LDL.LU.64 R104, [R1+0x808] ;  /* 0x0008080001687983 */ /* 0x000ee20000300a00 */
[----:B-1----:R-:W-:-:S03]  /*1e5d0*/  IMAD.MOV.U32 R0, RZ, RZ, R101 ;  /* 0x000000ffff007224 */ /* 0x002fc600078e0065 */
[----:B------:R-:W-:Y:S04]  /*1e5e0*/  STL [R1+0x7c0], R108 ;  /* 0x0007c06c01007387 */ /* 0x000fe80000100800 */
[----:B------:R1:W-:Y:S02]  /*1e5f0*/  STL [R1+0x7b4], R0 ;  /* 0x0007b40001007387 */ /* 0x0003e40000100800 */
[----:B-1----:R-:W-:-:S05]  /*1e600*/  IMAD.MOV.U32 R0, RZ, RZ, R109 ;  /* 0x000000ffff007224 */ /* 0x002fca00078e006d */
[----:B------:R1:W-:Y:S04]  /*1e610*/  STL [R1+0x7bc], R0 ;  /* 0x0007bc0001007387 */ /* 0x0003e80000100800 */
[----:B------:R1:W-:Y:S02]  /*1e620*/  STL [R1+0x7c8], R112 ;  /* 0x0007c87001007387 */ /* 0x0003e40000100800 */
[----:B-1----:R-:W-:Y:S02]  /*1e630*/  IMAD.MOV.U32 R0, RZ, RZ, R113 ;  /* 0x000000ffff007224 */ /* 0x002fe400078e0071 */
[----:B------:R-:W-:Y:S04]  /*1e640*/  STL [R1+0x7d0], R22 ;  /* 0x0007d01601007387 */ /* 0x000fe80000100800 */
[----:B------:R1:W-:Y:S04]  /*1e650*/  STL [R1+0x7c4], R0 ;  /* 0x0007c40001007387 */ /* 0x0003e80000100800 */
[----:B------:R-:W-:Y:S04]  /*1e660*/  STL [R1+0x7cc], R23 ;  /* 0x0007cc1701007387 */ /* 0x000fe80000100800 */
[----:B------:R-:W3:Y:S04]  /*1e670*/  LDL.LU.64 R112, [R1+0x820] ;  /* 0x0008200001707983 */ /* 0x000ee80000300a00 */
[----:B------:R-:W-:Y:S04]  /*1e680*/  STL [R1+0x7d8], R32 ;  /* 0x0007d82001007387 */ /* 0x000fe80000100800 */
[----:B------:R-:W-:Y:S04]  /*1e690*/  STL [R1+0x7d4], R33 ;  /* 0x0007d42101007387 */ /* 0x000fe80000100800 */
[----:B----4-:R4:W-:Y:S01]  /*1e6a0*/  STL [R1+0x7e0], R106 ;  /* 0x0007e06a01007387 */ /* 0x0109e20000100800 */
[----:B-1----:R-:W-:-:S03]  /*1e6b0*/  IMAD.MOV.U32 R0, RZ, RZ, R107 ;  /* 0x000000ffff007224 */ /* 0x002fc600078e006b */
[----:B------:R-:W5:Y:S04]  /*1e6c0*/  LDL.LU.64 R108, [R1+0x828] ;  /* 0x00082800016c7983 */ /* 0x000f680000300a00 */
[----:B----4-:R-:W4:Y:S04]  /*1e6d0*/  LDL.LU.64 R106, [R1+0x830] ;  /* 0x00083000016a7983 */ /* 0x010f280000300a00 */
[----:B------:R1:W-:Y:S04]  /*1e6e0*/  STL [R1+0x7dc], R0 ;  /* 0x0007dc0001007387 */ /* 0x0003e80000100800 */
[----:B--2---:R2:W-:Y:S01]  /*1e6f0*/  STL [R1+0x7e8], R116 ;  /* 0x0007e87401007387 */ /* 0x0045e20000100800 */
[----:B-1----:R-:W-:-:S03]  /*1e700*/  IMAD.MOV.U32 R0, RZ, RZ, R117 ;  /* 0x000000ffff007224 */ /* 0x002fc600078e0075 */
[----:B------:R-:W-:Y:S04]  /*1e710*/  STL [R1+0x7f0], R118 ;  /* 0x0007f07601007387 */ /* 0x000fe80000100800 */
[----:B------:R1:W-:Y:S04]  /*1e720*/  STL [R1+0x7e4], R0 ;  /* 0x0007e40001007387 */ /* 0x0003e80000100800 */
[----:B--2---:R-:W2:Y:S01]  /*1e730*/  LDL.LU.64 R116, [R1+0x838] ;  /* 0x0008380001747983 */ /* 0x004ea20000300a00 */
[----:B-1----:R-:W-:-:S05]  /*1e740*/  IMAD.MOV.U32 R0, RZ, RZ, R119 ;  /* 0x000000ffff007224 */ /* 0x002fca00078e0077 */
[----:B------:R1:W-:Y:S04]  /*1e750*/  STL [R1+0x7ec], R0 ;  /* 0x0007ec0001007387 */ /* 0x0003e80000100800 */
[----:B---3--:R3:W-:Y:S04]  /*1e760*/  STL [R1+0x7f8], R110 ;  /* 0x0007f86e01007387 */ /* 0x0087e80000100800 */
[----:B------:R-:W2:Y:S01]  /*1e770*/  LDL.LU.64 R118, [R1+0x840] ;  /* 0x0008400001767983 */ /* 0x000ea20000300a00 */
[----:B-1----:R-:W-:-:S03]  /*1e780*/  IMAD.MOV.U32 R0, RZ, RZ, R111 ;  /* 0x000000ffff007224 */ /* 0x002fc600078e006f */
[----:B------:R-:W-:Y:S04]  /*1e790*/  STL [R1+0x800], R102 ;  /* 0x0008006601007387 */ /* 0x000fe80000100800 */
[----:B------:R1:W-:Y:S04]  /*1e7a0*/  STL [R1+0x7f4], R0 ;  /* 0x0007f40001007387 */ /* 0x0003e80000100800 */
[----:B---3--:R-:W3:Y:S01]  /*1e7b0*/  LDL.LU.64 R110, [R1+0x848] ;  /* 0x00084800016e7983 */ /* 0x008ee20000300a00 */
[----:B-1----:R-:W-:-:S03]  /*1e7c0*/  IMAD.MOV.U32 R0, RZ, RZ, R103 ;  /* 0x000000ffff007224 */ /* 0x002fc600078e0067 */
[----:B------:R-:W-:Y:S04]  /*1e7d0*/  STL [R1+0x808], R104 ;  /* 0x0008086801007387 */ /* 0x000fe80000100800 */
[----:B------:R1:W-:Y:S02]  /*1e7e0*/  STL [R1+0x7fc], R0 ;  /* 0x0007fc0001007387 */ /* 0x0003e40000100800 */
[----:B-1----:R-:W-:-:S05]  /*1e7f0*/  IMAD.MOV.U32 R0, RZ, RZ, R105 ;  /* 0x000000ffff007224 */ /* 0x002fca00078e0069 */
[----:B------:R1:W-:Y:S04]  /*1e800*/  STL [R1+0x804], R0 ;  /* 0x0008040001007387 */ /* 0x0003e80000100800 */
[----:B------:R-:W-:Y:S04]  /*1e810*/  STL [R1+0x810], R34 ;  /* 0x0008102201007387 */ /* 0x000fe80000100800 */
[----:B------:R-:W-:Y:S04]  /*1e820*/  STL [R1+0x80c], R35 ;  /* 0x00080c2301007387 */ /* 0x000fe80000100800 */
[----:B------:R-:W-:Y:S04]  /*1e830*/  STL [R1+0x818], R36 ;  /* 0x0008182401007387 */ /* 0x000fe80000100800 */
[----:B------:R-:W-:Y:S01]  /*1e840*/  STL [R1+0x814], R37 ;  /* 0x0008142501007387 */ /* 0x000fe20000100800 */
[----:B-1----:R-:W-:-:S03]  /*1e850*/  IMAD.MOV.U32 R0, RZ, RZ, R113 ;  /* 0x000000ffff007224 */ /* 0x002fc600078e0071 */
[----:B------:R-:W3:Y:S04]  /*1e860*/  LDL.LU.64 R102, [R1+0x5a0] ;  /* 0x0005a00001667983 */ /* 0x000ee80000300a00 */
[----:B------:R1:W-:Y:S04]  /*1e870*/  STL [R1+0x820], R112 ;  /* 0x0008207001007387 */ /* 0x0003e80000100800 */
[----:B-1----:R-:W3:Y:S04]  /*1e880*/  LDL.LU.64 R112, [R1+0x5a8] ;  /* 0x0005a80001707983 */ /* 0x002ee80000300a00 */
[----:B------:R5:W-:Y:S01]  /*1e890*/  STL [R1+0x81c], R0 ;  /* 0x00081c0001007387 */ /* 0x000be20000100800 */
[----:B------:R-:W-:-:S02]  /*1e8a0*/  IMAD.MOV.U32 R104, RZ, RZ, R114 ;  /* 0x000000ffff687224 */ /* 0x000fc400078e0072 */
[----:B------:R-:W-:Y:S02]  /*1e8b0*/  IMAD.MOV.U32 R105, RZ, RZ, R115 ;  /* 0x000000ffff697224 */ /* 0x000fe400078e0073 */
[----:B-----5:R-:W-:Y:S01]  /*1e8c0*/  IMAD.MOV.U32 R0, RZ, RZ, R109 ;  /* 0x000000ffff007224 */ /* 0x020fe200078e006d */
[----:B------:R1:W-:Y:S04]  /*1e8d0*/  STL [R1+0x828], R108 ;  /* 0x0008286c01007387 */ /* 0x0003e80000100800 */
[----:B-1----:R-:W5:Y:S04]  /*1e8e0*/  LDL.LU.64 R108, [R1+0x870] ;  /* 0x00087000016c7983 */ /* 0x002f680000300a00 */
[----:B------:R1:W-:Y:S04]  /*1e8f0*/  STL [R1+0x824], R0 ;  /* 0x0008240001007387 */ /* 0x0003e80000100800 */
[----:B----4-:R4:W-:Y:S01]  /*1e900*/  STL [R1+0x830], R106 ;  /* 0x0008306a01007387 */ /* 0x0109e20000100800 */
[----:B-1----:R-:W-:-:S03]  /*1e910*/  IMAD.MOV.U32 R0, RZ, RZ, R107 ;  /* 0x000000ffff007224 */ /* 0x002fc600078e006b */
[----:B----4-:R-:W4:Y:S04]  /*1e920*/  LDL.LU.64 R106, [R1+0x878] ;  /* 0x00087800016a7983 */ /* 0x010f280000300a00 */
[----:B------:R1:W-:Y:S04]  /*1e930*/  STL [R1+0x82c], R0 ;  /* 0x00082c0001007387 */ /* 0x0003e80000100800 */
[----:B--2---:R2:W-:Y:S01]  /*1e940*/  STL [R1+0x838], R116 ;  /* 0x0008387401007387 */ /* 0x0045e20000100800 */
[----:B-1----:R-:W-:-:S03]  /*1e950*/  IMAD.MOV.U32 R0, RZ, RZ, R117 ;  /* 0x000000ffff007224 */ /* 0x002fc600078e0075 */
[----:B--2---:R-:W2:Y:S04]  /*1e960*/  LDL.LU.64 R116, [R1+0x880] ;  /* 0x0008800001747983 */ /* 0x004ea80000300a00 */
[----:B------:R1:W-:Y:S04]  /*1e970*/  STL [R1+0x834], R0 ;  /* 0x0008340001007387 */ /* 0x0003e80000100800 */
[----:B------:R3:W-:Y:S04]  /*1e980*/  STL [R1+0x840], R118 ;  /* 0x0008407601007387 */ /* 0x0007e80000100800 */
[----:B------:R-:W2:Y:S01]  /*1e990*/  LDL.LU.64 R100, [R1+0x888] ;  /* 0x0008880001647983 */ /* 0x000ea20000300a00 */
[----:B-1----:R-:W-:-:S05]  /*1e9a0*/  IMAD.MOV.U32 R0, RZ, RZ, R119 ;  /* 0x000000ffff007224 */ /* 0x002fca00078e0077 */
[----:B------:R1:W-:Y:S04]  /*1e9b0*/  STL [R1+0x83c], R0 ;  /* 0x00083c0001007387 */ /* 0x0003e80000100800 */
[----:B---3--:R3:W-:Y:S04]  /*1e9c0*/  STL [R1+0x848], R110 ;  /* 0x0008486e01007387 */ /* 0x0087e80000100800 */
[----:B------:R-:W2:Y:S01]  /*1e9d0*/  LDL.LU.64 R118, [R1+0x890] ;  /* 0x0008900001767983 */ /* 0x000ea20000300a00 */
[----:B-1----:R-:W-:-:S05]  /*1e9e0*/  IMAD.MOV.U32 R0, RZ, RZ, R111 ;  /* 0x000000ffff007224 */ /* 0x002fca00078e006f */
[----:B------:R1:W-:Y:S04]  /*1e9f0*/  STL [R1+0x844], R0 ;  /* 0x0008440001007387 */ /* 0x0003e80000100800 */
[----:B------:R-:W-:Y:S04]  /*1ea00*/  STL [R1+0x850], R38 ;  /* 0x0008502601007387 */ /* 0x000fe80000100800 */
[----:B------:R-:W-:Y:S04]  /*1ea10*/  STL [R1+0x84c], R39 ;  /* 0x00084c2701007387 */ /* 0x000fe80000100800 */
[----:B------:R-:W-:Y:S04]  /*1ea20*/  STL [R1+0x858], R40 ;  /* 0x0008582801007387 */ /* 0x000fe80000100800 */
[----:B------:R-:W2:Y:S01]  /*1ea30*/  LDL.LU.64 R114, [R1+0x8a0] ;  /* 0x0008a00001727983 */ /* 0x000ea20000300a00 */
[----:B---3--:R-:W-:-:S02]  /*1ea40*/  IMAD.MOV.U32 R110, RZ, RZ, R64 ;  /* 0x000000ffff6e7224 */ /* 0x008fc400078e0040 */
[----:B------:R-:W-:Y:S01]  /*1ea50*/  IMAD.MOV.U32 R111, RZ, RZ, R65 ;  /* 0x000000ffff6f7224 */ /* 0x000fe200078e0041 */
[----:B------:R-:W-:Y:S04]  /*1ea60*/  STL [R1+0x854], R41 ;  /* 0x0008542901007387 */ /* 0x000fe80000100800 */
[----:B------:R-:W3:Y:S01]  /*1ea70*/  LDL.LU.64 R64, [R1+0x8a8] ;  /* 0x0008a80001407983 */ /* 0x000ee20000300a00 */
[----:B-1----:R-:W-:-:S03]  /*1ea80*/  IMAD.MOV.U32 R0, RZ, RZ, R103 ;  /* 0x000000ffff007224 */ /* 0x002fc600078e0067 */
[----:B------:R1:W-:Y:S04]  /*1ea90*/  STL [R1+0x860], R102 ;  /* 0x0008606601007387 */ /* 0x0003e80000100800 */
[----:B------:R-:W-:Y:S04]  /*1eaa0*/  STL [R1+0x868], R112 ;  /* 0x0008687001007387 */ /* 0x000fe80000100800 */
[----:B------:R1:W-:Y:S04]  /*1eab0*/  STL [R1+0x85c], R0 ;  /* 0x00085c0001007387 */ /* 0x0003e80000100800 */
[----:B-1----:R-:W3:Y:S01]  /*1eac0*/  LDL.LU.64 R102, [R1+0x8b0] ;  /* 0x0008b00001667983 */ /* 0x002ee20000300a00 */
[----:B------:R-:W-:-:S03]  /*1ead0*/  IMAD.MOV.U32 R0, RZ, RZ, R113 ;  /* 0x000000ffff007224 */ /* 0x000fc600078e0071 */
[----:B------:R-:W3:Y:S04]  /*1eae0*/  LDL.LU.64 R112, [R1+0x8b8] ;  /* 0x0008b80001707983 */ /* 0x000ee80000300a00 */
[----:B------:R5:W-:Y:S02]  /*1eaf0*/  STL [R1+0x864], R0 ;  /* 0x0008640001007387 */ /* 0x000be40000100800 */
[----:B-----5:R-:W-:Y:S02]  /*1eb00*/  IMAD.MOV.U32 R0, RZ, RZ, R109 ;  /* 0x000000ffff007224 */ /* 0x020fe400078e006d */
[----:B------:R1:W-:Y:S04]  /*1eb10*/  STL [R1+0x870], R108 ;  /* 0x0008706c01007387 */ /* 0x0003e80000100800 */
[----:B----4-:R-:W-:Y:S04]  /*1eb20*/  STL [R1+0x878], R106 ;  /* 0x0008786a01007387 */ /* 0x010fe80000100800 */
[----:B------:R4:W-:Y:S04]  /*1eb30*/  STL [R1+0x86c], R0 ;  /* 0x00086c0001007387 */ /* 0x0009e80000100800 */
[----:B-1----:R-:W5:Y:S01]  /*1eb40*/  LDL.LU.64 R108, [R1+0x8c0] ;  /* 0x0008c000016c7983 */ /* 0x002f620000300a00 */
[----:B----4-:R-:W-:-:S05]  /*1eb50*/  IMAD.MOV.U32 R0, RZ, RZ, R107 ;  /* 0x000000ffff007224 */ /* 0x010fca00078e006b */
[----:B------:R1:W-:Y:S04]  /*1eb60*/  STL [R1+0x874], R0 ;  /* 0x0008740001007387 */ /* 0x0003e80000100800 */
[----:B--2---:R2:W-:Y:S04]  /*1eb70*/  STL [R1+0x880], R116 ;  /* 0x0008807401007387 */ /* 0x0045e80000100800 */
[----:B------:R-:W4:Y:S01]  /*1eb80*/  LDL.LU.64 R106, [R1+0x8c8] ;  /* 0x0008c800016a7983 */ /* 0x000f220000300a00 */
[----:B-1----:R-:W-:-:S05]  /*1eb90*/  IMAD.MOV.U32 R0, RZ, RZ, R117 ;  /* 0x000000ffff007224 */ /* 0x002fca00078e0075 */
[----:B------:R1:W-:Y:S04]  /*1eba0*/  STL [R1+0x87c], R0 ;  /* 0x00087c0001007387 */ /* 0x0003e80000100800 */
[----:B------:R-:W-:Y:S04]  /*1ebb0*/  STL [R1+0x888], R100 ;  /* 0x0008886401007387 */ /* 0x000fe80000100800 */
[----:B--2---:R-:W2:Y:S01]  /*1ebc0*/  LDL.LU.64 R116, [R1+0x8d0] ;  /* 0x0008d00001747983 */ /* 0x004ea20000300a00 */
[----:B-1----:R-:W-:-:S03]  /*1ebd0*/  IMAD.MOV.U32 R0, RZ, RZ, R101 ;  /* 0x000000ffff007224 */ /* 0x002fc600078e0065 */
[----:B------:R-:W-:Y:S04]  /*1ebe0*/  STL [R1+0x890], R118 ;  /* 0x0008907601007387 */ /* 0x000fe80000100800 */
[----:B------:R1:W-:Y:S04]  /*1ebf0*/  STL [R1+0x884], R0 ;  /* 0x0008840001007387 */ /* 0x0003e80000100800 */
[----:B------:R-:W-:Y:S01]  /*1ec00*/  STL [R1+0x898], R104 ;  /* 0x0008986801007387 */ /* 0x000fe20000100800 */
[----:B-1----:R-:W-:-:S05]  /*1ec10*/  IMAD.MOV.U32 R0, RZ, RZ, R119 ;  /* 0x000000ffff007224 */ /* 0x002fca00078e0077 */
[----:B------:R1:W-:Y:S04]  /*1ec20*/  STL [R1+0x88c], R0 ;  /* 0x00088c0001007387 */ /* 0x0003e80000100800 */
[----:B------:R-:W2:Y:S01]  /*1ec30*/  LDL.LU.64 R118, [R1+0x8e0] ;  /* 0x0008e00001767983 */ /* 0x000ea20000300a00 */
[----:B-1----:R-:W-:-:S03]  /*1ec40*/  IMAD.MOV.U32 R0, RZ, RZ, R105 ;  /* 0x000000ffff007224 */ /* 0x002fc600078e0069 */
[----:B------:R-:W-:Y:S04]  /*1ec50*/  STL [R1+0x8a0], R114 ;  /* 0x0008a07201007387 */ /* 0x000fe80000100800 */
[----:B------:R1:W-:Y:S04]  /*1ec60*/  STL [R1+0x894], R0 ;  /* 0x0008940001007387 */ /* 0x0003e80000100800 */
[----:B------:R-:W2:Y:S01]  /*1ec70*/  LDL.LU.64 R104, [R1+0x8e8] ;  /* 0x0008e80001687983 */ /* 0x000ea20000300a00 */
[----:B-1----:R-:W-:-:S03]  /*1ec80*/  IMAD.MOV.U32 R0, RZ, RZ, R115 ;  /* 0x000000ffff007224 */ /* 0x002fc600078e0073 */
[----:B---3--:R-:W-:Y:S01]  /*1ec90*/  STL [R1+0x8a8], R64 ;  /* 0x0008a84001007387 */ /* 0x008fe20000100800 */
[----:B------:R-:W-:Y:S02]  /*1eca0*/  IMAD.MOV.U32 R114, RZ, RZ, R136 ;  /* 0x000000ffff727224 */ /* 0x000fe400078e0088 */
[----:B------:R-:W-:Y:S01]  /*1ecb0*/  IMAD.MOV.U32 R115, RZ, RZ, R137 ;  /* 0x000000ffff737224 */ /* 0x000fe200078e0089 */
[----:B------:R1:W-:Y:S04]  /*1ecc0*/  STL [R1+0x89c], R0 ;  /* 0x00089c0001007387 */ /* 0x0003e80000100800 */
[----:B------:R-:W3:Y:S01]  /*1ecd0*/  LDL.LU.64 R136, [R1+0x8f0] ;  /* 0x0008f00001887983 */ /* 0x000ee20000300a00 */
[----:B-1----:R-:W-:-:S03]  /*1ece0*/  IMAD.MOV.U32 R0, RZ, RZ, R65 ;  /* 0x000000ffff007224 */ /* 0x002fc600078e0041 */
[----:B------:R-:W-:Y:S04]  /*1ecf0*/  STL [R1+0x8b0], R102 ;  /* 0x0008b06601007387 */ /* 0x000fe80000100800 */
[----:B------:R1:W-:Y:S04]  /*1ed00*/  STL [R1+0x8a4], R0 ;  /* 0x0008a40001007387 */ /* 0x0003e80000100800 */
[----:B------:R-:W3:Y:S01]  /*1ed10*/  LDL.LU.64 R64, [R1+0x8f8] ;  /* 0x0008f80001407983 */ /* 0x000ee20000300a00 */
[----:B-1----:R-:W-:-:S03]  /*1ed20*/  IMAD.MOV.U32 R0, RZ, RZ, R103 ;  /* 0x000000ffff007224 */ /* 0x002fc600078e0067 */
[----:B------:R-:W-:Y:S04]  /*1ed30*/  STL [R1+0x8b8], R112 ;  /* 0x0008b87001007387 */ /* 0x000fe80000100800 */
[----:B------:R1:W-:Y:S04]  /*1ed40*/  STL [R1+0x8ac], R0 ;  /* 0x0008ac0001007387 */ /* 0x0003e80000100800 */
[----:B------:R-:W3:Y:S01]  /*1ed50*/  LDL.LU.64 R102, [R1+0x900] ;  /* 0x0009000001667983 */ /* 0x000ee20000300a00 */
[----:B-1----:R-:W-:-:S03]  /*1ed60*/  IMAD.MOV.U32 R0, RZ, RZ, R113 ;  /* 0x000000ffff007224 */ /* 0x002fc600078e0071 */
[----:B------:R-:W3:Y:S04]  /*1ed70*/  LDL.LU.64 R112, [R1+0x908] ;  /* 0x0009080001707983 */ /* 0x000ee80000300a00 */
[----:B------:R1:W-:Y:S04]  /*1ed80*/  STL [R1+0x8b4], R0 ;  /* 0x0008b40001007387 */ /* 0x0003e80000100800 */
[----:B-----5:R5:W-:Y:S01]  /*1ed90*/  STL [R1+0x8c0], R108 ;  /* 0x0008c06c01007387 */ /* 0x020be20000100800 */
[----:B-1----:R-:W-:-:S03]  /*1eda0*/  IMAD.MOV.U32 R0, RZ, RZ, R109 ;  /* 0x000000ffff007224 */ /* 0x002fc600078e006d */
[----:B-----5:R-:W5:Y:S04]  /*1edb0*/  LDL.LU.64 R108, [R1+0x910] ;  /* 0x00091000016c7983 */ /* 0x020f680000300a00 */
[----:B------:R1:W-:Y:S04]  /*1edc0*/  STL [R1+0x8bc], R0 ;  /* 0x0008bc0001007387 */ /* 0x0003e80000100800 */
[----:B----4-:R4:W-:Y:S01]  /*1edd0*/  STL [R1+0x8c8], R106 ;  /* 0x0008c86a01007387 */ /* 0x0109e20000100800 */
[----:B-1----:R-:W-:-:S05]  /*1ede0*/  IMAD.MOV.U32 R0, RZ, RZ, R107 ;  /* 0x000000ffff007224 */ /* 0x002fca00078e006b */
[----:B------:R1:W-:Y:S04]  /*1edf0*/  STL [R1+0x8c4], R0 ;  /* 0x0008c40001007387 */ /* 0x0003e80000100800 */
[----:B--2---:R2:W-:Y:S04]  /*1ee00*/  STL [R1+0x8d0], R116 ;  /* 0x0008d07401007387 */ /* 0x0045e80000100800 */
[----:B----4-:R-:W4:Y:S01]  /*1ee10*/  LDL.LU.64 R106, [R1+0x920] ;  /* 0x00092000016a7983 */ /* 0x010f220000300a00 */
[----:B-1----:R-:W-:-:S05]  /*1ee20*/  IMAD.MOV.U32 R0, RZ, RZ, R117 ;  /* 0x000000ffff007224 */ /* 0x002fca00078e0075 */
[----:B------:R1:W-:Y:S04]  /*1ee30*/  STL [R1+0x8cc], R0 ;  /* 0x0008cc0001007387 */ /* 0x0003e80000100800 */
[----:B------:R-:W-:Y:S04]  /*1ee40*/  STL [R1+0x8d8], R110 ;  /* 0x0008d86e01007387 */ /* 0x000fe80000100800 */
[----:B--2---:R-:W2:Y:S01]  /*1ee50*/  LDL.LU.64 R116, [R1+0x928] ;  /* 0x0009280001747983 */ /* 0x004ea20000300a00 */
[----:B-1----:R-:W-:-:S05]  /*1ee60*/  IMAD.MOV.U32 R0, RZ, RZ, R111 ;  /* 0x000000ffff007224 */ /* 0x002fca00078e006f */
[----:B------:R1:W-:Y:S04]  /*1ee70*/  STL [R1+0x8d4], R0 ;  /* 0x0008d40001007387 */ /* 0x0003e80000100800 */
[----:B------:R1:W-:Y:S02]  /*1ee80*/  STL [R1+0x8e0], R118 ;  /* 0x0008e07601007387 */ /* 0x0003e40000100800 */
[----:B-1----:R-:W-:Y:S02]  /*1ee90*/  IMAD.MOV.U32 R0, RZ, RZ, R119 ;  /* 0x000000ffff007224 */ /* 0x002fe400078e0077 */
[----:B------:R-:W2:Y:S04]  /*1eea0*/  LDL.LU.64 R118, [R1+0x930] ;  /* 0x0009300001767983 */ /* 0x000ea80000300a00 */
        /* <DEDUP_REMOVED lines=9> */
[----:B------:R3:W-:Y:S04]  /*1ef40*/  STL [R1+0x8f8], R64 ;  /* 0x0008f84001007387 */ /* 0x0007e80000100800 */
[----:B---3--:R-:W3:Y:S01]  /*1ef50*/  LDL.LU.64 R136, [R1+0x948] ;  /* 0x0009480001887983 */ /* 0x008ee20000300a00 */
[----:B-1----:R-:W-:-:S05]  /*1ef60*/  IMAD.MOV.U32 R0, RZ, RZ, R65 ;  /* 0x000000ffff007224 */ /* 0x002fca00078e0041 */
[----:B------:R1:W-:Y:S01]  /*1ef70*/  STL [R1+0x8f4], R0 ;  /* 0x0008f40001007387 */ /* 0x0003e20000100800 */
[----:B------:R-:W-:Y:S02]  /*1ef80*/  IMAD.MOV.U32 R64, RZ, RZ, R138 ;  /* 0x000000ffff407224 */ /* 0x000fe400078e008a */
[----:B------:R-:W-:Y:S01]  /*1ef90*/  IMAD.MOV.U32 R65, RZ, RZ, R139 ;  /* 0x000000ffff417224 */ /* 0x000fe200078e008b */
[----:B------:R-:W-:Y:S04]  /*1efa0*/  STL [R1+0x900], R102 ;  /* 0x0009006601007387 */ /* 0x000fe80000100800 */
[----:B------:R-:W3:Y:S01]  /*1efb0*/  LDL.LU.64 R138, [R1+0x950] ;  /* 0x00095000018a7983 */ /* 0x000ee20000300a00 */
[----:B-1----:R-:W-:-:S03]  /*1efc0*/  IMAD.MOV.U32 R0, RZ, RZ, R103 ;  /* 0x000000ffff007224 */ /* 0x002fc600078e0067 */
[----:B------:R-:W-:Y:S04]  /*1efd0*/  STL [R1+0x908], R112 ;  /* 0x0009087001007387 */ /* 0x000fe80000100800 */
[----:B------:R1:W-:Y:S02]  /*1efe0*/  STL [R1+0x8fc], R0 ;  /* 0x0008fc0001007387 */ /* 0x0003e40000100800 */
[----:B-1----:R-:W-:Y:S02]  /*1eff0*/  IMAD.MOV.U32 R0, RZ, RZ, R113 ;  /* 0x000000ffff007224 */ /* 0x002fe400078e0071 */
[----:B-----5:R-:W-:Y:S04]  /*1f000*/  STL [R1+0x910], R108 ;  /* 0x0009106c01007387 */ /* 0x020fe80000100800 */
[----:B------:R1:W-:Y:S04]  /*1f010*/  STL [R1+0x904], R0 ;  /* 0x0009040001007387 */ /* 0x0003e80000100800 */
[----:B------:R-:W5:Y:S01]  /*1f020*/  LDL.LU.64 R112, [R1+0x960] ;  /* 0x0009600001707983 */ /* 0x000f620000300a00 */
[----:B-1----:R-:W-:-:S03]  /*1f030*/  IMAD.MOV.U32 R0, RZ, RZ, R109 ;  /* 0x000000ffff007224 */ /* 0x002fc600078e006d */
[----:B------:R-:W-:Y:S04]  /*1f040*/  STL [R1+0x918], R16 ;  /* 0x0009181001007387 */ /* 0x000fe80000100800 */
[----:B------:R1:W-:Y:S04]  /*1f050*/  STL [R1+0x90c], R0 ;  /* 0x00090c0001007387 */ /* 0x0003e80000100800 */
[----:B------:R-:W5:Y:S01]  /*1f060*/  LDL.LU.64 R108, [R1+0x968] ;  /* 0x00096800016c7983 */ /* 0x000f620000300a00 */
[----:B-1----:R-:W-:-:S03]  /*1f070*/  IMAD.MOV.U32 R0, RZ, RZ, R17 ;  /* 0x000000ffff007224 */ /* 0x002fc600078e0011 */
[----:B----4-:R-:W-:Y:S04]  /*1f080*/  STL [R1+0x920], R106 ;  /* 0x0009206a01007387 */ /* 0x010fe80000100800 */
[----:B------:R1:W-:Y:S04]  /*1f090*/  STL [R1+0x914], R0 ;  /* 0x0009140001007387 */ /* 0x0003e80000100800 */
[----:B------:R-:W4:Y:S01]  /*1f0a0*/  LDL.LU.64 R16, [R1+0x970] ;  /* 0x0009700001107983 */ /* 0x000f220000300a00 */
[----:B-1----:R-:W-:-:S03]  /*1f0b0*/  IMAD.MOV.U32 R0, RZ, RZ, R107 ;  /* 0x000000ffff007224 */ /* 0x002fc600078e006b */
[----:B--2---:R-:W-:Y:S04]  /*1f0c0*/  STL [R1+0x928], R116 ;  /* 0x0009287401007387 */ /* 0x004fe80000100800 */
[----:B------:R1:W-:Y:S02]  /*1f0d0*/  STL [R1+0x91c], R0 ;  /* 0x00091c0001007387 */ /* 0x0003e40000100800 */
[----:B-1----:R-:W-:Y:S02]  /*1f0e0*/  IMAD.MOV.U32 R0, RZ, RZ, R117 ;  /* 0x000000ffff007224 */ /* 0x002fe400078e0075 */
[----:B------:R-:W2:Y:S04]  /*1f0f0*/  LDL.LU.64 R116, [R1+0x978] ;  /* 0x0009780001747983 */ /* 0x000ea80000300a00 */
[----:B------:R1:W-:Y:S04]  /*1f100*/  STL [R1+0x924], R0 ;  /* 0x0009240001007387 */ /* 0x0003e80000100800 */
[----:B------:R1:W-:Y:S04]  /*1f110*/  STL [R1+0x930], R118 ;  /* 0x0009307601007387 */ /* 0x0003e80000100800 */
[----:B------:R-:W2:Y:S01]  /*1f120*/  LDL.LU.64 R106, [R1+0x980] ;  /* 0x00098000016a7983 */ /* 0x000ea20000300a00 */
[----:B-1----:R-:W-:-:S05]  /*1f130*/  IMAD.MOV.U32 R0, RZ, RZ, R119 ;  /* 0x000000ffff007224 */ /* 0x002fca00078e0077 */
[----:B------:R1:W-:Y:S01]  /*1f140*/  STL [R1+0x92c], R0 ;  /* 0x00092c0001007387 */ /* 0x0003e20000100800 */
[----:B------:R-:W-:Y:S02]  /*1f150*/  IMAD.MOV.U32 R118, RZ, RZ, R114 ;  /* 0x000000ffff767224 */ /* 0x000fe400078e0072 */
[----:B------:R-:W-:Y:S01]  /*1f160*/  IMAD.MOV.U32 R119, RZ, RZ, R115 ;  /* 0x000000ffff777224 */ /* 0x000fe200078e0073 */
[----:B------:R1:W-:Y:S04]  /*1f170*/  STL [R1+0x938], R110 ;  /* 0x0009386e01007387 */ /* 0x0003e80000100800 */
[----:B------:R-:W2:Y:S01]  /*1f180*/  LDL.LU.64 R114, [R1+0x988] ;  /* 0x0009880001727983 */ /* 0x000ea20000300a00 */
[----:B-1----:R-:W-:-:S03]  /*1f190*/  IMAD.MOV.U32 R0, RZ, RZ, R111 ;  /* 0x000000ffff007224 */ /* 0x002fc600078e006f */
[----:B------:R-:W-:Y:S04]  /*1f1a0*/  STL [R1+0x940], R104 ;  /* 0x0009406801007387 */ /* 0x000fe80000100800 */
[----:B------:R1:W-:Y:S04]  /*1f1b0*/  STL [R1+0x934], R0 ;  /* 0x0009340001007387 */ /* 0x0003e80000100800 */
[----:B------:R-:W2:Y:S01]  /*1f1c0*/  LDL.LU.64 R110, [R1+0x990] ;  /* 0x00099000016e7983 */ /* 0x000ea20000300a00 */
[----:B-1----:R-:W-:-:S03]  /*1f1d0*/  IMAD.MOV.U32 R0, RZ, RZ, R105 ;  /* 0x000000ffff007224 */ /* 0x002fc600078e0069 */
[----:B---3--:R-:W-:Y:S04]  /*1f1e0*/  STL [R1+0x948], R136 ;  /* 0x0009488801007387 */ /* 0x008fe80000100800 */
[----:B------:R1:W-:Y:S02]  /*1f1f0*/  STL [R1+0x93c], R0 ;  /* 0x00093c0001007387 */ /* 0x0003e40000100800 */
[----:B-1----:R-:W-:Y:S02]  /*1f200*/  IMAD.MOV.U32 R0, RZ, RZ, R137 ;  /* 0x000000ffff007224 */ /* 0x002fe400078e0089 */
        /* <DEDUP_REMOVED lines=16> */
[----:B----4-:R1:W-:Y:S04]  /*1f310*/  STL [R1+0x970], R16 ;  /* 0x0009701001007387 */ /* 0x0103e80000100800 */
[----:B------:R4:W-:Y:S04]  /*1f320*/  STL [R1+0x964], R0 ;  /* 0x0009640001007387 */ /* 0x0009e80000100800 */
[----:B------:R-:W5:Y:S01]  /*1f330*/  LDL.LU.64 R108, [R1+0x9c0] ;  /* 0x0009c000016c7983 */ /* 0x000f620000300a00 */
[----:B-1----:R-:W-:Y:S02]  /*1f340*/  IMAD.MOV.U32 R16, RZ, RZ, R18 ;  /* 0x000000ffff107224 */ /* 0x002fe400078e0012 */
[----:B----4-:R-:W-:-:S02]  /*1f350*/  IMAD.MOV.U32 R0, RZ, RZ, R17 ;  /* 0x000000ffff007224 */ /* 0x010fc400078e0011 */
[----:B------:R-:W-:Y:S02]  /*1f360*/  IMAD.MOV.U32 R17, RZ, RZ, R19 ;  /* 0x000000ffff117224 */ /* 0x000fe400078e0013 */
[----:B------:R-:W4:Y:S04]  /*1f370*/  LDL.LU.64 R18, [R1+0x9c8] ;  /* 0x0009c80001127983 */ /* 0x000f280000300a00 */
[----:B------:R1:W-:Y:S04]  /*1f380*/  STL [R1+0x96c], R0 ;  /* 0x00096c0001007387 */ /* 0x0003e80000100800 */
[----:B--2---:R2:W-:Y:S01]  /*1f390*/  STL [R1+0x978], R116 ;  /* 0x0009787401007387 */ /* 0x0045e20000100800 */
[----:B-1----:R-:W-:-:S03]  /*1f3a0*/  IMAD.MOV.U32 R0, RZ, RZ, R117 ;  /* 0x000000ffff007224 */ /* 0x002fc600078e0075 */
[----:B--2---:R-:W2:Y:S04]  /*1f3b0*/  LDL.LU.64 R116, [R1+0x9d0] ;  /* 0x0009d00001747983 */ /* 0x004ea80000300a00 */
[----:B------:R1:W-:Y:S04]  /*1f3c0*/  STL [R1+0x974], R0 ;  /* 0x0009740001007387 */ /* 0x0003e80000100800 */
[----:B------:R-:W-:Y:S01]  /*1f3d0*/  STL [R1+0x980], R106 ;  /* 0x0009806a01007387 */ /* 0x000fe20000100800 */
[----:B-1----:R-:W-:-:S05]  /*1f3e0*/  IMAD.MOV.U32 R0, RZ, RZ, R107 ;  /* 0x000000ffff007224 */ /* 0x002fca00078e006b */
[----:B------:R1:W-:Y:S04]  /*1f3f0*/  STL [R1+0x97c], R0 ;  /* 0x00097c0001007387 */ /* 0x0003e80000100800 */
[----:B------:R1:W-:Y:S02]  /*1f400*/  STL [R1+0x988], R114 ;  /* 0x0009887201007387 */ /* 0x0003e40000100800 */
[----:B-1----:R-:W-:Y:S02]  /*1f410*/  IMAD.MOV.U32 R0, RZ, RZ, R115 ;  /* 0x000000ffff007224 */ /* 0x002fe400078e0073 */
[----:B------:R-:W2:Y:S04]  /*1f420*/  LDL.LU.64 R114, [R1+0x9e0] ;  /* 0x0009e00001727983 */ /* 0x000ea80000300a00 */
[----:B------:R1:W-:Y:S04]  /*1f430*/  STL [R1+0x984], R0 ;  /* 0x0009840001007387 */ /* 0x0003e80000100800 */
[----:B------:R1:W-:Y:S02]  /*1f440*/  STL [R1+0x990], R110 ;  /* 0x0009906e01007387 */ /* 0x0003e40000100800 */
[----:B-1----:R-:W-:-:S02]  /*1f450*/  IMAD.MOV.U32 R0, RZ, RZ, R111 ;  /* 0x000000ffff007224 */ /* 0x002fc400078e006f */
[----:B------:R-:W2:Y:S04]  /*1f460*/  LDL.LU.64 R110, [R1+0x9e8] ;  /* 0x0009e800016e7983 */ /* 0x000ea80000300a00 */
[----:B------:R1:W-:Y:S04]  /*1f470*/  STL [R1+0x98c], R0 ;  /* 0x00098c0001007387 */ /* 0x0003e80000100800 */
[----:B------:R3:W-:Y:S01]  /*1f480*/  STL [R1+0x998], R64 ;  /* 0x0009984001007387 */ /* 0x0007e20000100800 */
[----:B-1----:R-:W-:-:S03]  /*1f490*/  IMAD.MOV.U32 R0, RZ, RZ, R65 ;  /* 0x000000ffff007224 */ /* 0x002fc600078e0041 */
[----:B---3--:R-:W3:Y:S04]  /*1f4a0*/  LDL.LU.64 R64, [R1+0x9f0] ;  /* 0x0009f00001407983 */ /* 0x008ee80000300a00 */
[----:B------:R1:W-:Y:S04]  /*1f4b0*/  STL [R1+0x994], R0 ;  /* 0x0009940001007387 */ /* 0x0003e80000100800 */
[----:B------:R1:W-:Y:S02]  /*1f4c0*/  STL [R1+0x9a0], R136 ;  /* 0x0009a08801007387 */ /* 0x0003e40000100800 */
[----:B-1----:R-:W-:-:S02]  /*1f4d0*/  IMAD.MOV.U32 R0, RZ, RZ, R137 ;  /* 0x000000ffff007224 */ /* 0x002fc400078e0089 */
[----:B------:R-:W3:Y:S04]  /*1f4e0*/  LDL.LU.64 R136, [R1+0x9f8] ;  /* 0x0009f80001887983 */ /* 0x000ee80000300a00 */
[----:B------:R1:W-:Y:S04]  /*1f4f0*/  STL [R1+0x99c], R0 ;  /* 0x00099c0001007387 */ /* 0x0003e80000100800 */
[----:B------:R1:W-:Y:S02]  /*1f500*/  STL [R1+0x9a8], R138 ;  /* 0x0009a88a01007387 */ /* 0x0003e40000100800 */
[----:B-1----:R-:W-:-:S02]  /*1f510*/  IMAD.MOV.U32 R0, RZ, RZ, R139 ;  /* 0x000000ffff007224 */ /* 0x002fc400078e008b */
[----:B------:R-:W3:Y:S04]  /*1f520*/  LDL.LU.64 R138, [R1+0xa00] ;  /* 0x000a0000018a7983 */ /* 0x000ee80000300a00 */
[----:B------:R1:W-:Y:S04]  /*1f530*/  STL [R1+0x9a4], R0 ;  /* 0x0009a40001007387 */ /* 0x0003e80000100800 */
[----:B-----5:R5:W-:Y:S01]  /*1f540*/  STL [R1+0x9b0], R66 ;  /* 0x0009b04201007387 */ /* 0x020be20000100800 */
[----:B-1----:R-:W-:-:S03]  /*1f550*/  IMAD.MOV.U32 R0, RZ, RZ, R67 ;  /* 0x000000ffff007224 */ /* 0x002fc600078e0043 */
[----:B-----5:R-:W5:Y:S04]  /*1f560*/  LDL.LU.64 R66, [R1+0xa08] ;  /* 0x000a080001427983 */ /* 0x020f680000300a00 */
[----:B------:R1:W-:Y:S04]  /*1f570*/  STL [R1+0x9ac], R0 ;  /* 0x0009ac0001007387 */ /* 0x0003e80000100800 */
[----:B------:R1:W-:Y:S02]  /*1f580*/  STL [R1+0x9b8], R112 ;  /* 0x0009b87001007387 */ /* 0x0003e40000100800 */
[----:B-1----:R-:W-:-:S02]  /*1f590*/  IMAD.MOV.U32 R0, RZ, RZ, R113 ;  /* 0x000000ffff007224 */ /* 0x002fc400078e0071 */
[----:B------:R-:W5:Y:S04]  /*1f5a0*/  LDL.LU.64 R112, [R1+0xa10] ;  /* 0x000a100001707983 */ /* 0x000f680000300a00 */
[----:B------:R1:W-:Y:S04]  /*1f5b0*/  STL [R1+0x9b4], R0 ;  /* 0x0009b40001007387 */ /* 0x0003e80000100800 */
[----:B------:R-:W-:Y:S01]  /*1f5c0*/  STL [R1+0x9c0], R108 ;  /* 0x0009c06c01007387 */ /* 0x000fe20000100800 */
[----:B-1----:R-:W-:-:S05]  /*1f5d0*/  IMAD.MOV.U32 R0, RZ, RZ, R109 ;  /* 0x000000ffff007224 */ /* 0x002fca00078e006d */
        /* <DEDUP_REMOVED lines=9> */
[----:B------:R1:W-:Y:S02]  /*1f670*/  STL [R1+0x9d8], R118 ;  /* 0x0009d87601007387 */ /* 0x0003e40000100800 */
[----:B-1----:R-:W-:-:S02]  /*1f680*/  IMAD.MOV.U32 R0, RZ, RZ, R119 ;  /* 0x000000ffff007224 */ /* 0x002fc400078e0077 */
[----:B------:R-:W2:Y:S04]  /*1f690*/  LDL.LU.64 R118, [R1+0xa30] ;  /* 0x000a300001767983 */ /* 0x000ea80000300a00 */
        /* <DEDUP_REMOVED lines=9> */
[----:B---3--:R3:W-:Y:S01]  /*1f730*/  STL [R1+0x9f0], R64 ;  /* 0x0009f04001007387 */ /* 0x0087e20000100800 */
        /* <DEDUP_REMOVED lines=19> */
[----:B------:R4:W-:Y:S01]  /*1f870*/  STL [R1+0xa18], R16 ;  /* 0x000a181001007387 */ /* 0x0009e20000100800 */
[----:B-1----:R-:W-:-:S03]  /*1f880*/  IMAD.MOV.U32 R0, RZ, RZ, R17 ;  /* 0x000000ffff007224 */ /* 0x002fc600078e0011 */
[----:B----4-:R-:W4:Y:S04]  /*1f890*/  LDL.LU.64 R16, [R1+0xa70] ;  /* 0x000a700001107983 */ /* 0x010f280000300a00 */
[----:B------:R1:W-:Y:S04]  /*1f8a0*/  STL [R1+0xa14], R0 ;  /* 0x000a140001007387 */ /* 0x0003e80000100800 */
[----:B------:R1:W-:Y:S02]  /*1f8b0*/  STL [R1+0xa20], R18 ;  /* 0x000a201201007387 */ /* 0x0003e40000100800 */
[----:B-1----:R-:W-:-:S02]  /*1f8c0*/  IMAD.MOV.U32 R0, RZ, RZ, R19 ;  /* 0x000000ffff007224 */ /* 0x002fc400078e0013 */
[----:B------:R-:W4:Y:S04]  /*1f8d0*/  LDL.LU.64 R18, [R1+0xa78] ;  /* 0x000a780001127983 */ /* 0x000f280000300a00 */
        /* <DEDUP_REMOVED lines=37> */
[----:B----4-:R4:W-:Y:S01]  /*1fb30*/  STL [R1+0xa70], R16 ;  /* 0x000a701001007387 */ /* 0x0109e20000100800 */
        /* <DEDUP_REMOVED lines=155> */
[----:B---3--:R-:W-:Y:S04]  /*204f0*/  STL [R1+0xba8], R64 ;  /* 0x000ba84001007387 */ /* 0x008fe80000100800 */
[----:B------:R-:W3:Y:S01]  /*20500*/  LDL.LU.64 R108, [R1+0xc00] ;  /* 0x000c0000016c7983 */ /* 0x000ee20000300a00 */
[----:B-1----:R-:W-:-:S05]  /*20510*/  IMAD.MOV.U32 R0, RZ, RZ, R65 ;  /* 0x000000ffff007224 */ /* 0x002fca00078e0041 */
[----:B------:R1:W-:Y:S04]  /*20520*/  STL [R1+0xba4], R0 ;  /* 0x000ba40001007387 */ /* 0x0003e80000100800 */
[----:B------:R1:W-:Y:S02]  /*20530*/  STL [R1+0xbb0], R136 ;  /* 0x000bb08801007387 */ /* 0x0003e40000100800 */
[----:B-1----:R-:W-:Y:S02]  /*20540*/  IMAD.MOV.U32 R0, RZ, RZ, R137 ;  /* 0x000000ffff007224 */ /* 0x002fe400078e0089 */
[----:B------:R-:W3:Y:S04]  /*20550*/  LDL.LU.64 R136, [R1+0xc08] ;  /* 0x000c080001887983 */ /* 0x000ee80000300a00 */
[----:B------:R1:W-:Y:S04]  /*20560*/  STL [R1+0xbac], R0 ;  /* 0x000bac0001007387 */ /* 0x0003e80000100800 */
[----:B------:R1:W-:Y:S02]  /*20570*/  STL [R1+0xbb8], R138 ;  /* 0x000bb88a01007387 */ /* 0x0003e40000100800 */
[----:B-1----:R-:W-:-:S02]  /*20580*/  IMAD.MOV.U32 R0, RZ, RZ, R139 ;  /* 0x000000ffff007224 */ /* 0x002fc400078e008b */
[----:B------:R-:W3:Y:S04]  /*20590*/  LDL.LU.64 R138, [R1+0xc10] ;  /* 0x000c1000018a7983 */ /* 0x000ee80000300a00 */
[----:B------:R1:W-:Y:S04]  /*205a0*/  STL [R1+0xbb4], R0 ;  /* 0x000bb40001007387 */ /* 0x0003e80000100800 */
[----:B-----5:R-:W-:Y:S01]  /*205b0*/  STL [R1+0xbc0], R66 ;  /* 0x000bc04201007387 */ /* 0x020fe20000100800 */
[----:B-1----:R-:W-:-:S03]  /*205c0*/  IMAD.MOV.U32 R0, RZ, RZ, R67 ;  /* 0x000000ffff007224 */ /* 0x002fc600078e0043 */
[----:B------:R-:W5:Y:S04]  /*205d0*/  LDL.LU.64 R64, [R1+0xc18] ;  /* 0x000c180001407983 */ /* 0x000f680000300a00 */
[----:B------:R1:W-:Y:S04]  /*205e0*/  STL [R1+0xbbc], R0 ;  /* 0x000bbc0001007387 */ /* 0x0003e80000100800 */
[----:B------:R-:W-:Y:S01]  /*205f0*/  STL [R1+0xbc8], R112 ;  /* 0x000bc87001007387 */ /* 0x000fe20000100800 */
[----:B-1----:R-:W-:-:S03]  /*20600*/  IMAD.MOV.U32 R0, RZ, RZ, R113 ;  /* 0x000000ffff007224 */ /* 0x002fc600078e0071 */
[----:B------:R-:W5:Y:S04]  /*20610*/  LDL.LU.64 R66, [R1+0xc20] ;  /* 0x000c200001427983 */ /* 0x000f680000300a00 */
[----:B------:R1:W-:Y:S04]  /*20620*/  STL [R1+0xbc4], R0 ;  /* 0x000bc40001007387 */ /* 0x0003e80000100800 */
[----:B----4-:R-:W-:Y:S01]  /*20630*/  STL [R1+0xbd0], R16 ;  /* 0x000bd01001007387 */ /* 0x010fe20000100800 */
[----:B-1----:R-:W-:-:S03]  /*20640*/  IMAD.MOV.U32 R0, RZ, RZ, R17 ;  /* 0x000000ffff007224 */ /* 0x002fc600078e0011 */
[----:B------:R-:W4:Y:S04]  /*20650*/  LDL.LU.64 R112, [R1+0xc28] ;  /* 0x000c280001707983 */ /* 0x000f280000300a00 */
[----:B------:R1:W-:Y:S02]  /*20660*/  STL [R1+0xbcc], R0 ;  /* 0x000bcc0001007387 */ /* 0x0003e40000100800 */
[----:B-1----:R-:W-:Y:S02]  /*20670*/  IMAD.MOV.U32 R0, RZ, RZ, R19 ;  /* 0x000000ffff007224 */ /* 0x002fe400078e0013 */
[----:B------:R1:W-:Y:S04]  /*20680*/  STL [R1+0xbd8], R18 ;  /* 0x000bd81201007387 */ /* 0x0003e80000100800 */
[----:B------:R-:W4:Y:S04]  /*20690*/  LDL.LU.64 R16, [R1+0xc30] ;  /* 0x000c300001107983 */ /* 0x000f280000300a00 */
[----:B------:R1:W-:Y:S04]  /*206a0*/  STL [R1+0xbd4], R0 ;  /* 0x000bd40001007387 */ /* 0x0003e80000100800 */
[----:B--2---:R2:W-:Y:S04]  /*206b0*/  STL [R1+0xbe0], R116 ;  /* 0x000be07401007387 */ /* 0x0045e80000100800 */
[----:B-1----:R-:W4:Y:S01]  /*206c0*/  LDL.LU.64 R18, [R1+0xc38] ;  /* 0x000c380001127983 */ /* 0x002f220000300a00 */
[----:B------:R-:W-:-:S03]  /*206d0*/  IMAD.MOV.U32 R0, RZ, RZ, R117 ;  /* 0x000000ffff007224 */ /* 0x000fc600078e0075 */
[----:B------:R-:W-:Y:S04]  /*206e0*/  STL [R1+0xbe8], R118 ;  /* 0x000be87601007387 */ /* 0x000fe80000100800 */
[----:B------:R1:W-:Y:S04]  /*206f0*/  STL [R1+0xbdc], R0 ;  /* 0x000bdc0001007387 */ /* 0x0003e80000100800 */
[----:B--2---:R-:W2:Y:S01]  /*20700*/  LDL.LU.64 R116, [R1+0xc40] ;  /* 0x000c400001747983 */ /* 0x004ea20000300a00 */
[----:B-1----:R-:W-:-:S03]  /*20710*/  IMAD.MOV.U32 R0, RZ, RZ, R119 ;  /* 0x000000ffff007224 */ /* 0x002fc600078e0077 */
[----:B------:R-:W-:Y:S04]  /*20720*/  STL [R1+0xbf0], R114 ;  /* 0x000bf07201007387 */ /* 0x000fe80000100800 */
        /* <DEDUP_REMOVED lines=8> */
[----:B------:R1:W-:Y:S04]  /*207b0*/  STL [R1+0xbf4], R0 ;  /* 0x000bf40001007387 */ /* 0x0003e80000100800 */
[----:B------:R-:W3:Y:S01]  /*207c0*/  LDL.LU.64 R110, [R1+0xc58] ;  /* 0x000c5800016e7983 */ /* 0x000ee20000300a00 */
[----:B-1----:R-:W-:-:S03]  /*207d0*/  IMAD.MOV.U32 R0, RZ, RZ, R109 ;  /* 0x000000ffff007224 */ /* 0x002fc600078e006d */
[----:B------:R-:W-:Y:S04]  /*207e0*/  STL [R1+0xc08], R136 ;  /* 0x000c088801007387 */ /* 0x000fe80000100800 */
        /* <DEDUP_REMOVED lines=22> */
[----:B------:R-:W-:Y:S04]  /*20950*/  STL [R1+0xc38], R18 ;  /* 0x000c381201007387 */ /* 0x000fe80000100800 */
[----:B------:R1:W-:Y:S04]  /*20960*/  STL [R1+0xc2c], R0 ;  /* 0x000c2c0001007387 */ /* 0x0003e80000100800 */
[----:B------:R-:W4:Y:S01]  /*20970*/  LDL.LU.64 R16, [R1+0xc88] ;  /* 0x000c880001107983 */ /* 0x000f220000300a00 */
[----:B-1----:R-:W-:-:S03]  /*20980*/  IMAD.MOV.U32 R0, RZ, RZ, R19 ;  /* 0x000000ffff007224 */ /* 0x002fc600078e0013 */
[----:B--2---:R-:W-:Y:S04]  /*20990*/  STL [R1+0xc40], R116 ;  /* 0x000c407401007387 */ /* 0x004fe80000100800 */
[----:B------:R1:W-:Y:S04]  /*209a0*/  STL [R1+0xc34], R0 ;  /* 0x000c340001007387 */ /* 0x0003e80000100800 */
[----:B------:R-:W2:Y:S01]  /*209b0*/  LDL.LU.64 R18, [R1+0xc90] ;  /* 0x000c900001127983 */ /* 0x000ea20000300a00 */
        /* <DEDUP_REMOVED lines=11> */
[----:B------:R-:W3:Y:S04]  /*20a70*/  LDL.LU.64 R114, [R1+0xca8] ;  /* 0x000ca80001727983 */ /* 0x000ee80000300a00 */
        /* <DEDUP_REMOVED lines=10> */
[----:B------:R5:W-:Y:S02]  /*20b20*/  STL [R1+0xc64], R0 ;  /* 0x000c640001007387 */ /* 0x000be40000100800 */
[----:B-----5:R-:W-:Y:S02]  /*20b30*/  IMAD.MOV.U32 R0, RZ, RZ, R65 ;  /* 0x000000ffff007224 */ /* 0x020fe400078e0041 */
[----:B------:R1:W-:Y:S04]  /*20b40*/  STL [R1+0xc70], R64 ;  /* 0x000c704001007387 */ /* 0x0003e80000100800 */
[----:B-1----:R-:W5:Y:S04]  /*20b50*/  LDL.LU.64 R64, [R1+0xcc8] ;  /* 0x000cc80001407983 */ /* 0x002f680000300a00 */
[----:B------:R1:W-:Y:S04]  /*20b60*/  STL [R1+0xc6c], R0 ;  /* 0x000c6c0001007387 */ /* 0x0003e80000100800 */
[----:B------:R4:W-:Y:S04]  /*20b70*/  STL [R1+0xc78], R66 ;  /* 0x000c784201007387 */ /* 0x0009e80000100800 */
[----:B------:R-:W5:Y:S01]  /*20b80*/  LDL.LU.64 R110, [R1+0xcd0] ;  /* 0x000cd000016e7983 */ /* 0x000f620000300a00 */
[----:B-1----:R-:W-:-:S05]  /*20b90*/  IMAD.MOV.U32 R0, RZ, RZ, R67 ;  /* 0x000000ffff007224 */ /* 0x002fca00078e0043 */
[----:B------:R1:W-:Y:S04]  /*20ba0*/  STL [R1+0xc74], R0 ;  /* 0x000c740001007387 */ /* 0x0003e80000100800 */
[----:B----4-:R4:W-:Y:S04]  /*20bb0*/  STL [R1+0xc80], R112 ;  /* 0x000c807001007387 */ /* 0x0109e80000100800 */
[----:B------:R-:W5:Y:S01]  /*20bc0*/  LDL.LU.64 R66, [R1+0xcd8] ;  /* 0x000cd80001427983 */ /* 0x000f620000300a00 */
        /* <DEDUP_REMOVED lines=21> */
[----:B------:R-:W-:Y:S04]  /*20d20*/  STL [R1+0xcb0], R108 ;  /* 0x000cb06c01007387 */ /* 0x000fe80000100800 */
[----:B------:R1:W-:Y:S04]  /*20d30*/  STL [R1+0xca4], R0 ;  /* 0x000ca40001007387 */ /* 0x0003e80000100800 */
[----:B---3--:R-:W3:Y:S01]  /*20d40*/  LDL.LU.64 R114, [R1+0xd08] ;  /* 0x000d080001727983 */ /* 0x008ee20000300a00 */
        /* <DEDUP_REMOVED lines=14> */
[----:B------:R-:W-:Y:S01]  /*20e30*/  STL [R1+0xcd0], R110 ;  /* 0x000cd06e01007387 */ /* 0x000fe20000100800 */
[----:B-1----:R-:W-:-:S03]  /*20e40*/  IMAD.MOV.U32 R0, RZ, RZ, R111 ;  /* 0x000000ffff007224 */ /* 0x002fc600078e006f */
[----:B------:R-:W-:Y:S04]  /*20e50*/  STL [R1+0xcd8], R66 ;  /* 0x000cd84201007387 */ /* 0x000fe80000100800 */
[----:B------:R1:W-:Y:S04]  /*20e60*/  STL [R1+0xccc], R0 ;  /* 0x000ccc0001007387 */ /* 0x0003e80000100800 */
[----:B----4-:R-:W-:Y:S01]  /*20e70*/  STL [R1+0xce0], R112 ;  /* 0x000ce07001007387 */ /* 0x010fe20000100800 */
[----:B-1----:R-:W-:-:S05]  /*20e80*/  IMAD.MOV.U32 R0, RZ, RZ, R67 ;  /* 0x000000ffff007224 */ /* 0x002fca00078e0043 */
[----:B------:R1:W-:Y:S04]  /*20e90*/  STL [R1+0xcd4], R0 ;  /* 0x000cd40001007387 */ /* 0x0003e80000100800 */
[----:B------:R-:W4:Y:S01]  /*20ea0*/  LDL.LU.64 R66, [R1+0xd30] ;  /* 0x000d300001427983 */ /* 0x000f220000300a00 */
[----:B-1----:R-:W-:-:S03]  /*20eb0*/  IMAD.MOV.U32 R0, RZ, RZ, R113 ;  /* 0x000000ffff007224 */ /* 0x002fc600078e0071 */
        /* <DEDUP_REMOVED lines=14> */
[----:B------:R-:W2:Y:S04]  /*20fa0*/  LDL.LU.64 R108, [R1+0xd50] ;  /* 0x000d5000016c7983 */ /* 0x000ea80000300a00 */
[----:B------:R-:W2:Y:S01]  /*20fb0*/  LDL.LU.64 R110, [R1+0xd58] ;  /* 0x000d5800016e7983 */ /* 0x000ea20000300a00 */
[----:B-1----:R-:W-:-:S05]  /*20fc0*/  IMAD.MOV.U32 R0, RZ, RZ, R119 ;  /* 0x000000ffff007224 */ /* 0x002fca00078e0077 */
[----:B------:R1:W-:Y:S04]  /*20fd0*/  STL [R1+0xcfc], R0 ;  /* 0x000cfc0001007387 */ /* 0x0003e80000100800 */
[----:B---3--:R3:W-:Y:S04]  /*20fe0*/  STL [R1+0xd08], R114 ;  /* 0x000d087201007387 */ /* 0x0087e80000100800 */
[----:B------:R-:W2:Y:S01]  /*20ff0*/  LDL.LU.64 R116, [R1+0xd60] ;  /* 0x000d600001747983 */ /* 0x000ea20000300a00 */
        /* <DEDUP_REMOVED lines=13> */
[----:B------:R-:W-:Y:S04]  /*210d0*/  STL [R1+0xd28], R42 ;  /* 0x000d282a01007387 */ /* 0x000fe80000100800 */
[----:B------:R5:W-:Y:S04]  /*210e0*/  STL [R1+0xd1c], R0 ;  /* 0x000d1c0001007387 */ /* 0x000be80000100800 */
[----:B------:R-:W3:Y:S04]  /*210f0*/  LDL.LU.64 R118, [R1+0xd80] ;  /* 0x000d800001767983 */ /* 0x000ee80000300a00 */
[----:B------:R-:W-:Y:S04]  /*21100*/  STL [R1+0xd24], R43 ;  /* 0x000d242b01007387 */ /* 0x000fe80000100800 */
[----:B-1----:R-:W3:Y:S04]  /*21110*/  LDL.LU.64 R64, [R1+0xd88] ;  /* 0x000d880001407983 */ /* 0x002ee80000300a00 */
[----:B----4-:R1:W-:Y:S01]  /*21120*/  STL [R1+0xd30], R66 ;  /* 0x000d304201007387 */ /* 0x0103e20000100800 */
[----:B-----5:R-:W-:-:S03]  /*21130*/  IMAD.MOV.U32 R0, RZ, RZ, R67 ;  /* 0x000000ffff007224 */ /* 0x020fc600078e0043 */
[----:B-1----:R-:W4:Y:S04]  /*21140*/  LDL.LU.64 R66, [R1+0xd90] ;  /* 0x000d900001427983 */ /* 0x002f280000300a00 */
[----:B------:R1:W-:Y:S04]  /*21150*/  STL [R1+0xd2c], R0 ;  /* 0x000d2c0001007387 */ /* 0x0003e80000100800 */
[----:B------:R5:W-:Y:S01]  /*21160*/  STL [R1+0xd38], R112 ;  /* 0x000d387001007387 */ /* 0x000be20000100800 */
[----:B-1----:R-:W-:-:S03]  /*21170*/  IMAD.MOV.U32 R0, RZ, RZ, R113 ;  /* 0x000000ffff007224 */ /* 0x002fc600078e0071 */
[----:B-----5:R-:W5:Y:S04]  /*21180*/  LDL.LU.64 R112, [R1+0xd98] ;  /* 0x000d980001707983 */ /* 0x020f680000300a00 */
        /* <DEDUP_REMOVED lines=9> */
[----:B------:R-:W-:Y:S01]  /*21220*/  STL [R1+0xd50], R108 ;  /* 0x000d506c01007387 */ /* 0x000fe20000100800 */
[----:B-1----:R-:W-:-:S03]  /*21230*/  IMAD.MOV.U32 R0, RZ, RZ, R109 ;  /* 0x000000ffff007224 */ /* 0x002fc600078e006d */
[----:B------:R-:W-:Y:S04]  /*21240*/  STL [R1+0xd58], R110 ;  /* 0x000d586e01007387 */ /* 0x000fe80000100800 */
[----:B------:R1:W-:Y:S02]  /*21250*/  STL [R1+0xd4c], R0 ;  /* 0x000d4c0001007387 */ /* 0x0003e40000100800 */
[----:B-1----:R-:W-:Y:S02]  /*21260*/  IMAD.MOV.U32 R0, RZ, RZ, R111 ;  /* 0x000000ffff007224 */ /* 0x002fe400078e006f */
[----:B------:R-:W-:Y:S04]  /*21270*/  STL [R1+0xd60], R116 ;  /* 0x000d607401007387 */ /* 0x000fe80000100800 */
[----:B------:R1:W-:Y:S04]  /*21280*/  STL [R1+0xd54], R0 ;  /* 0x000d540001007387 */ /* 0x0003e80000100800 */
[----:B---3--:R-:W-:Y:S01]  /*21290*/  STL [R1+0xd68], R114 ;  /* 0x000d687201007387 */ /* 0x008fe20000100800 */
[----:B-1----:R-:W-:-:S05]  /*212a0*/  IMAD.MOV.U32 R0, RZ, RZ, R117 ;  /* 0x000000ffff007224 */ /* 0x002fca00078e0075 */
        /* <DEDUP_REMOVED lines=12> */
[----:B------:R1:W-:Y:S02]  /*21370*/  STL [R1+0xd74], R0 ;  /* 0x000d740001007387 */ /* 0x0003e40000100800 */
[----:B-1----:R-:W-:Y:S02]  /*21380*/  IMAD.MOV.U32 R0, RZ, RZ, R119 ;  /* 0x000000ffff007224 */ /* 0x002fe400078e0077 */
[----:B------:R-:W-:Y:S04]  /*21390*/  STL [R1+0xd80], R118 ;  /* 0x000d807601007387 */ /* 0x000fe80000100800 */
[----:B------:R-:W-:Y:S04]  /*213a0*/  STL [R1+0xd88], R64 ;  /* 0x000d884001007387 */ /* 0x000fe80000100800 */
[----:B------:R1:W-:Y:S04]  /*213b0*/  STL [R1+0xd7c], R0 ;  /* 0x000d7c0001007387 */ /* 0x0003e80000100800 */
[----:B------:R-:W3:Y:S01]  /*213c0*/  LDL.LU.64 R116, [R1+0xde0] ;  /* 0x000de00001747983 */ /* 0x000ee20000300a00 */
[----:B-1----:R-:W-:-:S03]  /*213d0*/  IMAD.MOV.U32 R0, RZ, RZ, R65 ;  /* 0x000000ffff007224 */ /* 0x002fc600078e0041 */
[----:B----4-:R-:W-:Y:S04]  /*213e0*/  STL [R1+0xd90], R66 ;  /* 0x000d904201007387 */ /* 0x010fe80000100800 */
[----:B------:R1:W-:Y:S04]  /*213f0*/  STL [R1+0xd84], R0 ;  /* 0x000d840001007387 */ /* 0x0003e80000100800 */
[----:B------:R-:W4:Y:S01]  /*21400*/  LDL.LU.64 R118, [R1+0xde8] ;  /* 0x000de80001767983 */ /* 0x000f220000300a00 */
[----:B-1----:R-:W-:-:S03]  /*21410*/  IMAD.MOV.U32 R0, RZ, RZ, R67 ;  /* 0x000000ffff007224 */ /* 0x002fc600078e0043 */
[----:B-----5:R-:W-:Y:S04]  /*21420*/  STL [R1+0xd98], R112 ;  /* 0x000d987001007387 */ /* 0x020fe80000100800 */
[----:B------:R1:W-:Y:S04]  /*21430*/  STL [R1+0xd8c], R0 ;  /* 0x000d8c0001007387 */ /* 0x0003e80000100800 */
[----:B------:R-:W5:Y:S01]  /*21440*/  LDL.LU.64 R64, [R1+0xdf0] ;  /* 0x000df00001407983 */ /* 0x000f620000300a00 */
[----:B-1----:R-:W-:-:S03]  /*21450*/  IMAD.MOV.U32 R0, RZ, RZ, R113 ;  /* 0x000000ffff007224 */ /* 0x002fc600078e0071 */
[----:B--2---:R-:W-:Y:S04]  /*21460*/  STL [R1+0xda0], R16 ;  /* 0x000da01001007387 */ /* 0x004fe80000100800 */
[----:B------:R1:W-:Y:S02]  /*21470*/  STL [R1+0xd94], R0 ;  /* 0x000d940001007387 */ /* 0x0003e40000100800 */
[----:B-1----:R-:W-:Y:S02]  /*21480*/  IMAD.MOV.U32 R0, RZ, RZ, R17 ;  /* 0x000000ffff007224 */ /* 0x002fe400078e0011 */
[----:B------:R-:W2:Y:S04]  /*21490*/  LDL.LU.64 R16, [R1+0xdf8] ;  /* 0x000df80001107983 */ /* 0x000ea80000300a00 */
[----:B------:R1:W-:Y:S04]  /*214a0*/  STL [R1+0xd9c], R0 ;  /* 0x000d9c0001007387 */ /* 0x0003e80000100800 */
[----:B------:R1:W-:Y:S02]  /*214b0*/  STL [R1+0xda8], R18 ;  /* 0x000da81201007387 */ /* 0x0003e40000100800 */
[----:B-1----:R-:W-:-:S02]  /*214c0*/  IMAD.MOV.U32 R0, RZ, RZ, R19 ;  /* 0x000000ffff007224 */ /* 0x002fc400078e0013 */
[----:B------:R-:W-:Y:S04]  /*214d0*/  STL [R1+0xdb0], R76 ;  /* 0x000db04c01007387 */ /* 0x000fe80000100800 */
[----:B------:R3:W-:Y:S04]  /*214e0*/  STL [R1+0xda4], R0 ;  /* 0x000da40001007387 */ /* 0x0007e80000100800 */
[----:B------:R-:W2:Y:S04]  /*214f0*/  LDL.LU.64 R18, [R1+0xe00] ;  /* 0x000e000001127983 */ /* 0x000ea80000300a00 */
[----:B------:R-:W-:Y:S04]  /*21500*/  STL [R1+0xdac], R77 ;  /* 0x000dac4d01007387 */ /* 0x000fe80000100800 */
[----:B------:R-:W-:Y:S04]  /*21510*/  STL [R1+0xdb8], R78 ;  /* 0x000db84e01007387 */ /* 0x000fe80000100800 */
[----:B------:R-:W-:Y:S04]  /*21520*/  STL [R1+0xdb4], R79 ;  /* 0x000db44f01007387 */ /* 0x000fe80000100800 */
[----:B------:R-:W2:Y:S01]  /*21530*/  LDL.LU.64 R66, [R1+0xe08] ;  /* 0x000e080001427983 */ /* 0x000ea20000300a00 */
[----:B---3--:R-:W-:-:S03]  /*21540*/  IMAD.MOV.U32 R0, RZ, RZ, R111 ;  /* 0x000000ffff007224 */ /* 0x008fc600078e006f */
[----:B------:R-:W-:Y:S04]  /*21550*/  STL [R1+0xdc0], R110 ;  /* 0x000dc06e01007387 */ /* 0x000fe80000100800 */
[----:B------:R-:W3:Y:S04]  /*21560*/  LDL.LU.64 R112, [R1+0xe10] ;  /* 0x000e100001707983 */ /* 0x000ee80000300a00 */
[----:B------:R-:W-:Y:S04]  /*21570*/  STL [R1+0xdc8], R114 ;  /* 0x000dc87201007387 */ /* 0x000fe80000100800 */
[----:B------:R1:W-:Y:S02]  /*21580*/  STL [R1+0xdbc], R0 ;  /* 0x000dbc0001007387 */ /* 0x0003e40000100800 */
[----:B-1----:R-:W-:-:S02]  /*21590*/  IMAD.MOV.U32 R0, RZ, RZ, R115 ;  /* 0x000000ffff007224 */ /* 0x002fc400078e0073 */
[----:B------:R-:W3:Y:S04]  /*215a0*/  LDL.LU.64 R114, [R1+0xe18] ;  /* 0x000e180001727983 */ /* 0x000ee80000300a00 */
[----:B------:R1:W-:Y:S04]  /*215b0*/  STL [R1+0xdc4], R0 ;  /* 0x000dc40001007387 */ /* 0x0003e80000100800 */
[----:B------:R1:W-:Y:S02]  /*215c0*/  STL [R1+0xdd0], R136 ;  /* 0x000dd08801007387 */ /* 0x0003e40000100800 */
[----:B-1----:R-:W-:-:S02]  /*215d0*/  IMAD.MOV.U32 R0, RZ, RZ, R137 ;  /* 0x000000ffff007224 */ /* 0x002fc400078e0089 */
[----:B------:R-:W-:Y:S04]  /*215e0*/  STL [R1+0xdd8], R138 ;  /* 0x000dd88a01007387 */ /* 0x000fe80000100800 */
[----:B------:R1:W-:Y:S04]  /*215f0*/  STL [R1+0xdcc], R0 ;  /* 0x000dcc0001007387 */ /* 0x0003e80000100800 */
[----:B------:R-:W3:Y:S04]  /*21600*/  LDL.LU.64 R104, [R1+0xe20] ;  /* 0x000e200001687983 */ /* 0x000ee80000300a00 */
[----:B------:R-:W3:Y:S01]  /*21610*/  LDL.LU.64 R136, [R1+0xe28] ;  /* 0x000e280001887983 */ /* 0x000ee20000300a00 */
[----:B-1----:R-:W-:-:S05]  /*21620*/  IMAD.MOV.U32 R0, RZ, RZ, R139 ;  /* 0x000000ffff007224 */ /* 0x002fca00078e008b */
[----:B------:R1:W-:Y:S04]  /*21630*/  STL [R1+0xdd4], R0 ;  /* 0x000dd40001007387 */ /* 0x0003e80000100800 */
[----:B------:R-:W-:Y:S01]  /*21640*/  STL [R1+0xde0], R116 ;  /* 0x000de07401007387 */ /* 0x000fe20000100800 */
[----:B-1----:R-:W-:-:S03]  /*21650*/  IMAD.MOV.U32 R0, RZ, RZ, R117 ;  /* 0x000000ffff007224 */ /* 0x002fc600078e0075 */
[----:B------:R-:W3:Y:S04]  /*21660*/  LDL.LU.64 R138, [R1+0xe30] ;  /* 0x000e3000018a7983 */ /* 0x000ee80000300a00 */
[----:B----4-:R-:W-:Y:S04]  /*21670*/  STL [R1+0xde8], R118 ;  /* 0x000de87601007387 */ /* 0x010fe80000100800 */
[----:B------:R1:W-:Y:S04]  /*21680*/  STL [R1+0xddc], R0 ;  /* 0x000ddc0001007387 */ /* 0x0003e80000100800 */
[----:B------:R-:W4:Y:S01]  /*21690*/  LDL.LU.64 R106, [R1+0xe38] ;  /* 0x000e3800016a7983 */ /* 0x000f220000300a00 */
[----:B-1----:R-:W-:-:S05]  /*216a0*/  IMAD.MOV.U32 R0, RZ, RZ, R119 ;  /* 0x000000ffff007224 */ /* 0x002fca00078e0077 */
[----:B------:R1:W-:Y:S04]  /*216b0*/  STL [R1+0xde4], R0 ;  /* 0x000de40001007387 */ /* 0x0003e80000100800 */
[----:B-----5:R-:W-:Y:S04]  /*216c0*/  STL [R1+0xdf0], R64 ;  /* 0x000df04001007387 */ /* 0x020fe80000100800 */
[----:B------:R-:W5:Y:S01]  /*216d0*/  LDL.LU.64 R108, [R1+0xe40] ;  /* 0x000e4000016c7983 */ /* 0x000f620000300a00 */
[----:B-1----:R-:W-:-:S03]  /*216e0*/  IMAD.MOV.U32 R0, RZ, RZ, R65 ;  /* 0x000000ffff007224 */ /* 0x002fc600078e0041 */
[----:B------:R-:W5:Y:S04]  /*216f0*/  LDL.LU.64 R110, [R1+0xe48] ;  /* 0x000e4800016e7983 */ /* 0x000f680000300a00 */
[----:B------:R1:W-:Y:S04]  /*21700*/  STL [R1+0xdec], R0 ;  /* 0x000dec0001007387 */ /* 0x0003e80000100800 */
[----:B--2---:R2:W-:Y:S04]  /*21710*/  STL [R1+0xdf8], R16 ;  /* 0x000df81001007387 */ /* 0x0045e80000100800 */
[----:B------:R-:W5:Y:S01]  /*21720*/  LDL.LU.64 R116, [R1+0xe50] ;  /* 0x000e500001747983 */ /* 0x000f620000300a00 */
[----:B-1----:R-:W-:-:S03]  /*21730*/  IMAD.MOV.U32 R0, RZ, RZ, R17 ;  /* 0x000000ffff007224 */ /* 0x002fc600078e0011 */
[----:B------:R-:W5:Y:S04]  /*21740*/  LDL.LU.64 R118, [R1+0xe58] ;  /* 0x000e580001767983 */ /* 0x000f680000300a00 */
[----:B------:R1:W-:Y:S04]  /*21750*/  STL [R1+0xdf4], R0 ;  /* 0x000df40001007387 */ /* 0x0003e80000100800 */
[----:B------:R2:W-:Y:S04]  /*21760*/  STL [R1+0xe00], R18 ;  /* 0x000e001201007387 */ /* 0x0005e80000100800 */
[----:B--2---:R-:W2:Y:S01]  /*21770*/  LDL.LU.64 R16, [R1+0xe60] ;  /* 0x000e600001107983 */ /* 0x004ea20000300a00 */
[----:B-1----:R-:W-:-:S03]  /*21780*/  IMAD.MOV.U32 R0, RZ, RZ, R19 ;  /* 0x000000ffff007224 */ /* 0x002fc600078e0013 */
[----:B------:R-:W2:Y:S04]  /*21790*/  LDL.LU.64 R18, [R1+0xe68] ;  /* 0x000e680001127983 */ /* 0x000ea80000300a00 */
[----:B------:R1:W-:Y:S04]  /*217a0*/  STL [R1+0xdfc], R0 ;  /* 0x000dfc0001007387 */ /* 0x0003e80000100800 */
[----:B------:R3:W-:Y:S01]  /*217b0*/  STL [R1+0xe08], R66 ;  /* 0x000e084201007387 */ /* 0x0007e20000100800 */
[----:B-1----:R-:W-:-:S03]  /*217c0*/  IMAD.MOV.U32 R0, RZ, RZ, R67 ;  /* 0x000000ffff007224 */ /* 0x002fc600078e0043 */
[----:B---3--:R-:W-:Y:S04]  /*217d0*/  STL [R1+0xe10], R112 ;  /* 0x000e107001007387 */ /* 0x008fe80000100800 */
[----:B------:R1:W-:Y:S04]  /*217e0*/  STL [R1+0xe04], R0 ;  /* 0x000e040001007387 */ /* 0x0003e80000100800 */
[----:B------:R-:W2:Y:S04]  /*217f0*/  LDL.LU.64 R64, [R1+0xe70] ;  /* 0x000e700001407983 */ /* 0x000ea80000300a00 */
[----:B------:R-:W2:Y:S01]  /*21800*/  LDL.LU.64 R66, [R1+0xe78] ;  /* 0x000e780001427983 */ /* 0x000ea20000300a00 */
[----:B-1----:R-:W-:-:S05]  /*21810*/  IMAD.MOV.U32 R0, RZ, RZ, R113 ;  /* 0x000000ffff007224 */ /* 0x002fca00078e0071 */
[----:B------:R1:W-:Y:S02]  /*21820*/  STL [R1+0xe0c], R0 ;  /* 0x000e0c0001007387 */ /* 0x0003e40000100800 */
[----:B-1----:R-:W-:Y:S02]  /*21830*/  IMAD.MOV.U32 R0, RZ, RZ, R115 ;  /* 0x000000ffff007224 */ /* 0x002fe400078e0073 */
[----:B------:R1:W-:Y:S04]  /*21840*/  STL [R1+0xe18], R114 ;  /* 0x000e187201007387 */ /* 0x0003e80000100800 */
[----:B------:R-:W2:Y:S04]  /*21850*/  LDL.LU.64 R112, [R1+0xe80] ;  /* 0x000e800001707983 */ /* 0x000ea80000300a00 */
[----:B-1----:R-:W2:Y:S04]  /*21860*/  LDL.LU.64 R114, [R1+0xe88] ;  /* 0x000e880001727983 */ /* 0x002ea80000300a00 */
        /* <DEDUP_REMOVED lines=8> */
[----:B------:R-:W3:Y:S01]  /*218f0*/  LDL.LU.64 R136, [R1+0xea0] ;  /* 0x000ea00001887983 */ /* 0x000ee20000300a00 */
[----:B-1----:R-:W-:-:S03]  /*21900*/  IMAD.MOV.U32 R0, RZ, RZ, R139 ;  /* 0x000000ffff007224 */ /* 0x002fc600078e008b */
[----:B------:R-:W3:Y:S04]  /*21910*/  LDL.LU.64 R138, [R1+0xea8] ;  /* 0x000ea800018a7983 */ /* 0x000ee80000300a00 */
[----:B------:R4:W-:Y:S02]  /*21920*/  STL [R1+0xe2c], R0 ;  /* 0x000e2c0001007387 */ /* 0x0009e40000100800 */
[----:B----4-:R-:W-:Y:S02]  /*21930*/  IMAD.MOV.U32 R0, RZ, RZ, R107 ;  /* 0x000000ffff007224 */ /* 0x010fe400078e006b */
[----:B------:R-:W-:Y:S04]  /*21940*/  STL [R1+0xe38], R106 ;  /* 0x000e386a01007387 */ /* 0x000fe80000100800 */
[----:B-----5:R-:W-:Y:S04]  /*21950*/  STL [R1+0xe40], R108 ;  /* 0x000e406c01007387 */ /* 0x020fe80000100800 */
[----:B------:R1:W-:Y:S04]  /*21960*/  STL [R1+0xe34], R0 ;  /* 0x000e340001007387 */ /* 0x0003e80000100800 */
[----:B------:R-:W-:Y:S01]  /*21970*/  STL [R1+0xe48], R110 ;  /* 0x000e486e01007387 */ /* 0x000fe20000100800 */
[----:B-1----:R-:W-:-:S05]  /*21980*/  IMAD.MOV.U32 R0, RZ, RZ, R109 ;  /* 0x000000ffff007224 */ /* 0x002fca00078e006d */
[----:B------:R1:W-:Y:S02]  /*21990*/  STL [R1+0xe3c], R0 ;  /* 0x000e3c0001007387 */ /* 0x0003e40000100800 */
[----:B-1----:R-:W-:Y:S02]  /*219a0*/  IMAD.MOV.U32 R0, RZ, RZ, R111 ;  /* 0x000000ffff007224 */ /* 0x002fe400078e006f */
[----:B------:R-:W-:Y:S04]  /*219b0*/  STL [R1+0xe50], R116 ;  /* 0x000e507401007387 */ /* 0x000fe80000100800 */
[----:B------:R1:W-:Y:S04]  /*219c0*/  STL [R1+0xe44], R0 ;  /* 0x000e440001007387 */ /* 0x0003e80000100800 */
[----:B------:R-:W-:Y:S01]  /*219d0*/  STL [R1+0xe58], R118 ;  /* 0x000e587601007387 */ /* 0x000fe20000100800 */
[----:B-1----:R-:W-:-:S05]  /*219e0*/  IMAD.MOV.U32 R0, RZ, RZ, R117 ;  /* 0x000000ffff007224 */ /* 0x002fca00078e0075 */
[----:B------:R1:W-:Y:S04]  /*219f0*/  STL [R1+0xe4c], R0 ;  /* 0x000e4c0001007387 */ /* 0x0003e80000100800 */
[----:B--2---:R-:W-:Y:S01]  /*21a00*/  STL [R1+0xe60], R16 ;  /* 0x000e601001007387 */ /* 0x004fe20000100800 */
[----:B-1----:R-:W-:-:S05]  /*21a10*/  IMAD.MOV.U32 R0, RZ, RZ, R119 ;  /* 0x000000ffff007224 */ /* 0x002fca00078e0077 */
[----:B------:R1:W-:Y:S04]  /*21a20*/  STL [R1+0xe54], R0 ;  /* 0x000e540001007387 */ /* 0x0003e80000100800 */
[----:B------:R-:W-:Y:S01]  /*21a30*/  STL [R1+0xe68], R18 ;  /* 0x000e681201007387 */ /* 0x000fe20000100800 */
[----:B-1----:R-:W-:-:S05]  /*21a40*/  IMAD.MOV.U32 R0, RZ, RZ, R17 ;  /* 0x000000ffff007224 */ /* 0x002fca00078e0011 */
[----:B------:R1:W-:Y:S04]  /*21a50*/  STL [R1+0xe5c], R0 ;  /* 0x000e5c0001007387 */ /* 0x0003e80000100800 */
[----:B------:R-:W2:Y:S01]  /*21a60*/  LDL.LU.64 R16, [R1+0xee0] ;  /* 0x000ee00001107983 */ /* 0x000ea20000300a00 */
[----:B-1----:R-:W-:-:S03]  /*21a70*/  IMAD.MOV.U32 R0, RZ, RZ, R19 ;  /* 0x000000ffff007224 */ /* 0x002fc600078e0013 */
[----:B------:R-:W4:Y:S04]  /*21a80*/  LDL.LU.64 R18, [R1+0xee8] ;  /* 0x000ee80001127983 */ /* 0x000f280000300a00 */
        /* <DEDUP_REMOVED lines=8> */
[----:B------:R-:W-:Y:S01]  /*21b10*/  STL [R1+0xe88], R114 ;  /* 0x000e887201007387 */ /* 0x000fe20000100800 */
[----:B-1----:R-:W-:-:S05]  /*21b20*/  IMAD.MOV.U32 R0, RZ, RZ, R113 ;  /* 0x000000ffff007224 */ /* 0x002fca00078e0071 */
[----:B------:R1:W-:Y:S04]  /*21b30*/  STL [R1+0xe7c], R0 ;  /* 0x000e7c0001007387 */ /* 0x0003e80000100800 */
[----:B------:R-:W-:Y:S01]  /*21b40*/  STL [R1+0xe90], R132 ;  /* 0x000e908401007387 */ /* 0x000fe20000100800 */
[----:B-1----:R-:W-:-:S05]  /*21b50*/  IMAD.MOV.U32 R0, RZ, RZ, R115 ;  /* 0x000000ffff007224 */ /* 0x002fca00078e0073 */
[----:B------:R3:W-:Y:S04]  /*21b60*/  STL [R1+0xe84], R0 ;  /* 0x000e840001007387 */ /* 0x0007e80000100800 */
[----:B------:R-:W-:Y:S04]  /*21b70*/  STL [R1+0xe8c], R133 ;  /* 0x000e8c8501007387 */ /* 0x000fe80000100800 */
[----:B------:R-:W-:Y:S04]  /*21b80*/  STL [R1+0xe98], R134 ;  /* 0x000e988601007387 */ /* 0x000fe80000100800 */
[----:B------:R-:W-:Y:S01]  /*21b90*/  STL [R1+0xe94], R135 ;  /* 0x000e948701007387 */ /* 0x000fe20000100800 */
[----:B---3--:R-:W-:-:S03]  /*21ba0*/  IMAD.MOV.U32 R0, RZ, RZ, R137 ;  /* 0x000000ffff007224 */ /* 0x008fc600078e0089 */
[----:B------:R-:W-:Y:S04]  /*21bb0*/  STL [R1+0xea0], R136 ;  /* 0x000ea08801007387 */ /* 0x000fe80000100800 */
[----:B------:R-:W-:Y:S04]  /*21bc0*/  STL [R1+0xea8], R138 ;  /* 0x000ea88a01007387 */ /* 0x000fe80000100800 */
[----:B------:R1:W-:Y:S04]  /*21bd0*/  STL [R1+0xe9c], R0 ;  /* 0x000e9c0001007387 */ /* 0x0003e80000100800 */
[----:B------:R-:W-:Y:S01]  /*21be0*/  STL [R1+0xeb0], R140 ;  /* 0x000eb08c01007387 */ /* 0x000fe20000100800 */
[----:B-1----:R-:W-:-:S05]  /*21bf0*/  IMAD.MOV.U32 R0, RZ, RZ, R139 ;  /* 0x000000ffff007224 */ /* 0x002fca00078e008b */
[----:B------:R2:W-:Y:S04]  /*21c00*/  STL [R1+0xea4], R0 ;  /* 0x000ea40001007387 */ /* 0x0005e80000100800 */
[----:B------:R-:W-:Y:S04]  /*21c10*/  STL [R1+0xeac], R141 ;  /* 0x000eac8d01007387 */ /* 0x000fe80000100800 */
        /* <DEDUP_REMOVED lines=9> */
[----:B------:R-:W-:Y:S01]  /*21cb0*/  STL [R1+0xed4], R151 ;  /* 0x000ed49701007387 */ /* 0x000fe20000100800 */
[----:B--2---:R-:W-:-:S03]  /*21cc0*/  IMAD.MOV.U32 R0, RZ, RZ, R17 ;  /* 0x000000ffff007224 */ /* 0x004fc600078e0011 */
[----:B------:R-:W-:Y:S04]  /*21cd0*/  STL [R1+0xee0], R16 ;  /* 0x000ee01001007387 */ /* 0x000fe80000100800 */
[----:B----4-:R-:W-:Y:S04]  /*21ce0*/  STL [R1+0xee8], R18 ;  /* 0x000ee81201007387 */ /* 0x010fe80000100800 */
[----:B------:R1:W-:Y:S04]  /*21cf0*/  STL [R1+0xedc], R0 ;  /* 0x000edc0001007387 */ /* 0x0003e80000100800 */
[----:B------:R-:W-:Y:S01]  /*21d00*/  STL [R1+0xef0], R156 ;  /* 0x000ef09c01007387 */ /* 0x000fe20000100800 */
[----:B-1----:R-:W-:-:S05]  /*21d10*/  IMAD.MOV.U32 R0, RZ, RZ, R19 ;  /* 0x000000ffff007224 */ /* 0x002fca00078e0013 */
[----:B------:R1:W-:Y:S04]  /*21d20*/  STL [R1+0xee4], R0 ;  /* 0x000ee40001007387 */ /* 0x0003e80000100800 */
[----:B------:R-:W-:Y:S04]  /*21d30*/  STL [R1+0xeec], R157 ;  /* 0x000eec9d01007387 */ /* 0x000fe80000100800 */
[----:B------:R-:W-:Y:S04]  /*21d40*/  STL [R1+0xef8], R158 ;  /* 0x000ef89e01007387 */ /* 0x000fe80000100800 */
[----:B------:R-:W1:Y:S04]  /*21d50*/  LDL.LU.64 R116, [R1+0xf50] ;  /* 0x000f500001747983 */ /* 0x000e680000300a00 */
[----:B------:R-:W-:Y:S04]  /*21d60*/  STL [R1+0xef4], R159 ;  /* 0x000ef49f01007387 */ /* 0x000fe80000100800 */
[----:B------:R-:W2:Y:S04]  /*21d70*/  LDL.LU.64 R118, [R1+0xf58] ;  /* 0x000f580001767983 */ /* 0x000ea80000300a00 */
[----:B------:R-:W-:Y:S04]  /*21d80*/  STL [R1+0xf00], R160 ;  /* 0x000f00a001007387 */ /* 0x000fe80000100800 */
[----:B------:R-:W3:Y:S04]  /*21d90*/  LDL.LU.64 R64, [R1+0xf60] ;  /* 0x000f600001407983 */ /* 0x000ee80000300a00 */
[----:B------:R-:W-:Y:S04]  /*21da0*/  STL [R1+0xefc], R161 ;  /* 0x000efca101007387 */ /* 0x000fe80000100800 */
[----:B------:R-:W4:Y:S04]  /*21db0*/  LDL.LU.64 R66, [R1+0xf68] ;  /* 0x000f680001427983 */ /* 0x000f280000300a00 */
[----:B------:R-:W-:Y:S04]  /*21dc0*/  STL [R1+0xf08], R162 ;  /* 0x000f08a201007387 */ /* 0x000fe80000100800 */
[----:B------:R-:W5:Y:S04]  /*21dd0*/  LDL.LU.64 R112, [R1+0xf70] ;  /* 0x000f700001707983 */ /* 0x000f680000300a00 */
[----:B------:R-:W-:Y:S04]  /*21de0*/  STL [R1+0xf04], R163 ;  /* 0x000f04a301007387 */ /* 0x000fe80000100800 */
[----:B------:R-:W5:Y:S04]  /*21df0*/  LDL.LU.64 R114, [R1+0xf78] ;  /* 0x000f780001727983 */ /* 0x000f680000300a00 */
[----:B------:R-:W-:Y:S04]  /*21e00*/  STL [R1+0xf10], R164 ;  /* 0x000f10a401007387 */ /* 0x000fe80000100800 */
[----:B------:R-:W-:Y:S04]  /*21e10*/  STL [R1+0xf0c], R165 ;  /* 0x000f0ca501007387 */ /* 0x000fe80000100800 */
[----:B------:R-:W-:Y:S04]  /*21e20*/  STL [R1+0xf18], R166 ;  /* 0x000f18a601007387 */ /* 0x000fe80000100800 */
[----:B------:R-:W-:Y:S04]  /*21e30*/  STL [R1+0xf14], R167 ;  /* 0x000f14a701007387 */ /* 0x000fe80000100800 */
[----:B------:R-:W-:Y:S04]  /*21e40*/  STL [R1+0xf20], R168 ;  /* 0x000f20a801007387 */ /* 0x000fe80000100800 */
[----:B------:R-:W5:Y:S04]  /*21e50*/  LDL.LU.64 R136, [R1+0xf90] ;  /* 0x000f900001887983 */ /* 0x000f680000300a00 */
[----:B------:R-:W-:Y:S04]  /*21e60*/  STL [R1+0xf1c], R169 ;  /* 0x000f1ca901007387 */ /* 0x000fe80000100800 */
[----:B------:R-:W5:Y:S04]  /*21e70*/  LDL.LU.64 R138, [R1+0xf98] ;  /* 0x000f9800018a7983 */ /* 0x000f680000300a00 */
        /* <DEDUP_REMOVED lines=12> */
[----:B-1----:R-:W-:-:S03]  /*21f40*/  IMAD.MOV.U32 R0, RZ, RZ, R117 ;  /* 0x000000ffff007224 */ /* 0x002fc600078e0075 */
[----:B------:R-:W-:Y:S04]  /*21f50*/  STL [R1+0xf50], R116 ;  /* 0x000f507401007387 */ /* 0x000fe80000100800 */
[----:B--2---:R-:W-:Y:S04]  /*21f60*/  STL [R1+0xf58], R118 ;  /* 0x000f587601007387 */ /* 0x004fe80000100800 */
[----:B------:R1:W-:Y:S04]  /*21f70*/  STL [R1+0xf4c], R0 ;  /* 0x000f4c0001007387 */ /* 0x0003e80000100800 */
[----:B---3--:R-:W-:Y:S01]  /*21f80*/  STL [R1+0xf60], R64 ;  /* 0x000f604001007387 */ /* 0x008fe20000100800 */
[----:B-1----:R-:W-:-:S05]  /*21f90*/  IMAD.MOV.U32 R0, RZ, RZ, R119 ;  /* 0x000000ffff007224 */ /* 0x002fca00078e0077 */
[----:B------:R1:W-:Y:S04]  /*21fa0*/  STL [R1+0xf54], R0 ;  /* 0x000f540001007387 */ /* 0x0003e80000100800 */
[----:B----4-:R-:W-:Y:S01]  /*21fb0*/  STL [R1+0xf68], R66 ;  /* 0x000f684201007387 */ /* 0x010fe20000100800 */
[----:B-1----:R-:W-:-:S05]  /*21fc0*/  IMAD.MOV.U32 R0, RZ, RZ, R65 ;  /* 0x000000ffff007224 */ /* 0x002fca00078e0041 */
[----:B------:R1:W-:Y:S04]  /*21fd0*/  STL [R1+0xf5c], R0 ;  /* 0x000f5c0001007387 */ /* 0x0003e80000100800 */
[----:B-----5:R-:W-:Y:S01]  /*21fe0*/  STL [R1+0xf70], R112 ;  /* 0x000f707001007387 */ /* 0x020fe20000100800 */
[----:B-1----:R-:W-:-:S05]  /*21ff0*/  IMAD.MOV.U32 R0, RZ, RZ, R67 ;  /* 0x000000ffff007224 */ /* 0x002fca00078e0043 */
        /* <DEDUP_REMOVED lines=8> */
[----:B------:R-:W-:Y:S01]  /*22080*/  STL [R1+0xf88], R194 ;  /* 0x000f88c201007387 */ /* 0x000fe20000100800 */
[----:B-1----:R-:W-:-:S03]  /*22090*/  IMAD.MOV.U32 R0, RZ, RZ, R137 ;  /* 0x000000ffff007224 */ /* 0x002fc600078e0089 */
[----:B------:R-:W-:Y:S04]  /*220a0*/  STL [R1+0xf84], R195 ;  /* 0x000f84c301007387 */ /* 0x000fe80000100800 */
[----:B------:R-:W-:Y:S04]  /*220b0*/  STL [R1+0xf90], R136 ;  /* 0x000f908801007387 */ /* 0x000fe80000100800 */
        /* <DEDUP_REMOVED lines=26> */
[----:B------:R-:W-:Y:S04]  /*22260*/  STL [R1+0xfdc], R217 ;  /* 0x000fdcd901007387 */ /* 0x000fe80000100800 */
[----:B------:R-:W-:Y:S04]  /*22270*/  STL [R1+0xfe8], R218 ;  /* 0x000fe8da01007387 */ /* 0x000fe80000100800 */
[----:B------:R-:W4:Y:S04]  /*22280*/  LDL.64 R16, [R1+0x10d8] ;  /* 0x0010d80001107983 */ /* 0x000f280000100a00 */
        /* <DEDUP_REMOVED lines=23> */
[----:B------:R1:W-:Y:S04]  /*22400*/  STL [R1+0x103c], R0 ;  /* 0x00103c0001007387 */ /* 0x0003e80000100800 */
[----:B--2---:R-:W-:Y:S01]  /*22410*/  STL [R1+0x1048], R136 ;  /* 0x0010488801007387 */ /* 0x004fe20000100800 */
[----:B-1----:R-:W-:Y:S02]  /*22420*/  IMAD.MOV.U32 R0, RZ, RZ, R137 ;  /* 0x000000ffff007224 */ /* 0x002fe400078e0089 */
[----:B---3--:R-:W-:Y:S01]  /*22430*/  IMAD.MOV.U32 R2, RZ, RZ, R139 ;  /* 0x000000ffff027224 */ /* 0x008fe200078e008b */
[----:B------:R-:W-:Y:S04]  /*22440*/  STL [R1+0x1050], R138 ;  /* 0x0010508a01007387 */ /* 0x000fe80000100800 */
[----:B------:R-:W-:Y:S04]  /*22450*/  STL [R1+0x1044], R0 ;  /* 0x0010440001007387 */ /* 0x000fe80000100800 */
[----:B------:R1:W-:Y:S01]  /*22460*/  STL [R1+0x104c], R2 ;  /* 0x00104c0201007387 */ /* 0x0003e20000100800 */
[----:B----4-:R-:W-:-:S03]  /*22470*/  IMAD.MOV.U32 R3, RZ, RZ, R17 ;  /* 0x000000ffff037224 */ /* 0x010fc600078e0011 */
[----:B------:R-:W-:Y:S04]  /*22480*/  STL [R1+0x1058], R16 ;  /* 0x0010581001007387 */ /* 0x000fe80000100800 */
[----:B------:R2:W-:Y:S04]  /*22490*/  STL [R1+0x1054], R3 ;  /* 0x0010540301007387 */ /* 0x0005e80000100800 */
        /* <DEDUP_REMOVED lines=348> */
[----:B------:R3:W-:Y:S01]  /*23a60*/  STL [R1+0x16c], RZ ;  /* 0x00016cff01007387 */ /* 0x0007e20000100800 */
[----:B------:R-:W-:-:S03]  /*23a70*/  IMAD.MOV.U32 R252, RZ, RZ, 0x1f ;  /* 0x0000001ffffc7424 */ /* 0x000fc600078e00ff */
[----:B------:R3:W-:Y:S04]  /*23a80*/  STL [R1+0x150], RZ ;  /* 0x000150ff01007387 */ /* 0x0007e80000100800 */
[----:B------:R3:W-:Y:S04]  /*23a90*/  STL [R1+0x154], RZ ;  /* 0x000154ff01007387 */ /* 0x0007e80000100800 */
[----:B------:R3:W-:Y:S04]  /*23aa0*/  STL [R1+0x158], RZ ;  /* 0x000158ff01007387 */ /* 0x0007e80000100800 */
[----:B------:R3:W-:Y:S04]  /*23ab0*/  STL [R1+0x15c], RZ ;  /* 0x00015cff01007387 */ /* 0x0007e80000100800 */
[----:B------:R3:W-:Y:S01]  /*23ac0*/  STL [R1+0x140], RZ ;  /* 0x000140ff01007387 */ /* 0x0007e20000100800 */
[----:B------:R-:W-:-:S03]  /*23ad0*/  IADD3 R19, R252, c[0x0][0x180], RZ ;  /* 0x00006000fc137a10 */ /* 0x000fc60007ffe0ff */
[----:B------:R3:W-:Y:S04]  /*23ae0*/  STL [R1+0x144], RZ ;  /* 0x000144ff01007387 */ /* 0x0007e80000100800 */
[----:B------:R3:W-:Y:S04]  /*23af0*/  STL [R1+0x148], RZ ;  /* 0x000148ff01007387 */ /* 0x0007e80000100800 */
[----:B------:R3:W-:Y:S04]  /*23b00*/  STL [R1+0x14c], RZ ;  /* 0x00014cff01007387 */ /* 0x0007e80000100800 */
[----:B------:R3:W-:Y:S04]  /*23b10*/  STL [R1+0x120], RZ ;  /* 0x000120ff01007387 */ /* 0x0007e80000100800 */
[----:B------:R-:W1:Y:S04]  /*23b20*/  S2R R252, SR_TID.X ;  /* 0x0000000000fc7919 */ /* 0x000e680000002100 */
        /* <DEDUP_REMOVED lines=19> */
[----:B-1----:R-:W-:-:S02]  /*23c60*/  LOP3.LUT R2, R252, 0x7, RZ, 0xc0, !PT ;  /* 0x00000007fc027812 */ /* 0x002fc400078ec0ff */
[----:B------:R-:W-:Y:S02]  /*23c70*/  SHF.R.S32.HI R0, RZ, 0x1f, R19 ;  /* 0x0000001fff007819 */ /* 0x000fe40000011413 */
[C---:B------:R-:W-:Y:S02]  /*23c80*/  LOP3.LUT R5, R252.reuse, 0x3, RZ, 0xc0, !PT ;  /* 0x00000003fc057812 */ /* 0x040fe400078ec0ff */
[----:B------:R-:W-:Y:S01]  /*23c90*/  LOP3.LUT R4, R252, 0x1c, RZ, 0xc0, !PT ;  /* 0x0000001cfc047812 */ /* 0x000fe200078ec0ff */
[----:B------:R-:W-:Y:S01]  /*23ca0*/  IMAD R2, R2, 0x90, RZ ;  /* 0x0000009002027824 */ /* 0x000fe200078e02ff */
[----:B------:R-:W-:Y:S01]  /*23cb0*/  LEA.HI R0, R0, R19, RZ, 0x5 ;  /* 0x0000001300007211 */ /* 0x000fe200078f28ff */
[----:B--2---:R-:W-:Y:S02]  /*23cc0*/  IMAD.SHL.U32 R3, R252, 0x2, RZ ;  /* 0x00000002fc037824 */ /* 0x004fe400078e00ff */
[----:B------:R-:W-:Y:S01]  /*23cd0*/  IMAD R4, R5, 0x120, R4 ;  /* 0x0000012005047824 */ /* 0x000fe200078e0204 */
[----:B------:R-:W-:-:S02]  /*23ce0*/  SHF.R.S32.HI R0, RZ, 0x5, R0 ;  /* 0x00000005ff007819 */ /* 0x000fc40000011400 */
[----:B------:R-:W-:Y:S01]  /*23cf0*/  LOP3.LUT R2, R2, 0x30, R3, 0x78, !PT ;  /* 0x0000003002027812 */ /* 0x000fe200078e7803 */
[----:B------:R-:W-:Y:S01]  /*23d00*/  USHF.R.S32.HI UR7, URZ, 0x1f, UR4 ;  /* 0x0000001f3f077899 */ /* 0x000fe20008011404 */
[C---:B------:R-:W-:Y:S01]  /*23d10*/  LOP3.LUT R3, R4.reuse, 0x20, RZ, 0x3c, !PT ;  /* 0x0000002004037812 */ /* 0x040fe200078e3cff */
[----:B------:R-:W-:Y:S01]  /*23d20*/  USHF.R.S32.HI UR8, URZ, 0x1f, UR5 ;  /* 0x0000001f3f087899 */ /* 0x000fe20008011405 */
[----:B------:R-:W-:Y:S01]  /*23d30*/  LOP3.LUT R5, R4, 0x40, RZ, 0x3c, !PT ;  /* 0x0000004004057812 */ /* 0x000fe200078e3cff */
[----:B------:R-:W-:Y:S01]  /*23d40*/  CS2R R248, SRZ ;  /* 0x0000000000f87805 */ /* 0x000fe2000001ff00 */
[----:B------:R-:W-:Y:S01]  /*23d50*/  IADD3 R3, R0, -0x2, RZ ;  /* 0xfffffffe00037810 */ /* 0x000fe20007ffe0ff */
        /* <DEDUP_REMOVED lines=67> */
[----:B------:R-:W-:-:S02]  /*24190*/  LOP3.LUT R4, R4, 0x60, RZ, 0x3c, !PT ;  /* 0x0000006004047812 */ /* 0x000fc400078e3cff */
[----:B------:R-:W-:Y:S01]  /*241a0*/  LOP3.LUT R0, R2, 0x40, RZ, 0x3c, !PT ;  /* 0x0000004002007812 */ /* 0x000fe200078e3cff */
[----:B------:R-:W-:Y:S02]  /*241b0*/  USHF.L.U32 UR12, UR4, 0x2, URZ ;  /* 0x00000002040c7899 */ /* 0x000fe4000800063f */
[----:B------:R-:W-:Y:S02]  /*241c0*/  USHF.L.U64.HI UR7, UR4, 0x2, UR7 ;  /* 0x0000000204077899 */ /* 0x000fe40008010207 */
[----:B------:R-:W-:Y:S02]  /*241d0*/  USHF.L.U32 UR9, UR5, 0x2, URZ ;  /* 0x0000000205097899 */ /* 0x000fe4000800063f */
[----:B------:R-:W-:Y:S02]  /*241e0*/  UMOV UR6, 0x1 ;  /* 0x0000000100067882 */ /* 0x000fe40000000000 */
[----:B------:R-:W-:Y:S02]  /*241f0*/  USHF.L.U64.HI UR8, UR5, 0x2, UR8 ;  /* 0x0000000205087899 */ /* 0x000fe40008010208 */
[----:B---3--:R-:W-:-:S02]  /*24200*/  UMOV UR4, 0xffffffff ;  /* 0xffffffff00047882 */ /* 0x008fc40000000000 */
.L_x_1:
[----:B------:R-:W2:Y:S01]  /*24210*/  LDL.LU.64 R160, [R1+0x570] ;  /* 0x0005700001a07983 */ /* 0x000ea20000300a00 */
[----:B------:R-:W-:Y:S01]  /*24220*/  UIADD3 UR4, UR4, 0x1, URZ ;  /* 0x0000000104047890 */ /* 0x000fe2000fffe03f */
[----:B------:R-:W-:-:S04]  /*24230*/  DEPBAR.LE SB0, 0x2 ;  /* 0x000080800000791a */ /* 0x000fc80000000000 */
[----:B------:R-:W2:Y:S01]  /*24240*/  LDL.LU.64 R162, [R1+0x578] ;  /* 0x0005780001a27983 */ /* 0x000ea20000300a00 */
[----:B------:R-:W-:-:S03]  /*24250*/  UISETP.GT.AND UP0, UPT, UR4, 0x1, UPT ;  /* 0x000000010400788c */ /* 0x000fc6000bf04270 */
[----:B------:R-:W3:Y:S01]  /*24260*/  LDL.LU.64 R172, [R1+0x550] ;  /* 0x0005500001ac7983 */ /* 0x000ee20000300a00 */
[----:B------:R-:W-:-:S03]  /*24270*/  USEL UR4, UR4, URZ, !UP0 ;  /* 0x0000003f04047287 */ /* 0x000fc6000c000000 */
[----:B------:R-:W3:Y:S03]  /*24280*/  LDL.LU.64 R174, [R1+0x558] ;  /* 0x0005580001ae7983 */ /* 0x000ee60000300a00 */
[----:B------:R-:W-:Y:S01]  /*24290*/  IMAD.U32 R2, RZ, RZ, UR4 ;  /* 0x00000004ff027e24 */ /* 0x000fe2000f8e00ff */
[----:B------:R-:W4:Y:S01]  /*242a0*/  LDL.LU.64 R204, [R1+0x530] ;  /* 0x0005300001cc7983 */ /* 0x000f220000300a00 */
[----:B------:R-:W-:Y:S02]  /*242b0*/  IMAD.U32 R3, RZ, RZ, UR4 ;  /* 0x00000004ff037e24 */ /* 0x000fe4000f8e00ff */
[----:B------:R-:W-:Y:S01]  /*242c0*/  IMAD.U32 R252, RZ, RZ, UR4 ;  /* 0x00000004fffc7e24 */ /* 0x000fe2000f8e00ff */
        /* <DEDUP_REMOVED lines=19> */
[----:B------:R-:W1:Y:S02]  /*24400*/  S2R R4, SR_TID.X ;  /* 0x0000000000047919 */ /* 0x000e640000002100 */
[----:B-1----:R-:W-:-:S02]  /*24410*/  LOP3.LUT R5, R4, 0x1c, RZ, 0xc0, !PT ;  /* 0x0000001c04057812 */ /* 0x002fc400078ec0ff */
[C---:B------:R-:W-:Y:S02]  /*24420*/  LOP3.LUT R0, R4.reuse, 0x3, RZ, 0xc0, !PT ;  /* 0x0000000304007812 */ /* 0x040fe400078ec0ff */
[C---:B------:R-:W-:Y:S02]  /*24430*/  LOP3.LUT R6, R4.reuse, 0x1c, RZ, 0xc0, !PT ;  /* 0x0000001c04067812 */ /* 0x040fe400078ec0ff */
[----:B------:R-:W-:Y:S01]  /*24440*/  LOP3.LUT R4, R4, 0x3, RZ, 0xc0, !PT ;  /* 0x0000000304047812 */ /* 0x000fe200078ec0ff */
[----:B------:R-:W-:-:S04]  /*24450*/  IMAD R0, R0, 0x120, R5 ;  /* 0x0000012000007824 */ /* 0x000fc800078e0205 */
[----:B------:R-:W-:Y:S01]  /*24460*/  IMAD R4, R4, 0x120, R6 ;  /* 0x0000012004047824 */ /* 0x000fe200078e0206 */
[----:B------:R-:W-:-:S03]  /*24470*/  LOP3.LUT R0, R0, 0x20, RZ, 0x3c, !PT ;  /* 0x0000002000007812 */ /* 0x000fc600078e3cff */
[----:B------:R-:W-:Y:S01]  /*24480*/  IMAD R2, R2, 0x2000, R4 ;  /* 0x0000200002027824 */ /* 0x000fe200078e0204 */
[----:B------:R-:W-:Y:S01]  /*24490*/  BAR.SYNC.DEFER_BLOCKING 0x0 ;  /* 0x0000000000007b1d */ /* 0x000fe20000010000 */
[----:B------:R-:W-:Y:S02]  /*244a0*/  IMAD R3, R3, 0x2000, R0 ;  /* 0x0000200003037824 */ /* 0x000fe400078e0200 */
[----:B------:R-:W-:-:S03]  /*244b0*/  IMAD.U32 R0, RZ, RZ, UR4 ;  /* 0x00000004ff007e24 */ /* 0x000fc6000f8e00ff */
[----:B------:R-:W1:Y:S04]  /*244c0*/  S2R R4, SR_TID.X ;  /* 0x0000000000047919 */ /* 0x000e680000002100 */
[----:B------:R-:W-:Y:S04]  /*244d0*/  LDS R12, [R2+0x10000] ;  /* 0x01000000020c7984 */ /* 0x000fe80000000800 */
[----:B------:R-:W-:Y:S01]  /*244e0*/  LDS R14, [R2+0x10400] ;  /* 0x01040000020e7984 */ /* 0x000fe20000000800 */
[C---:B-1----:R-:W-:Y:S01]  /*244f0*/  LOP3.LUT R8, R4.reuse, 0x1c, RZ, 0xc0, !PT ;  /* 0x0000001c04087812 */ /* 0x042fe200078ec0ff */
[C---:B------:R-:W-:Y:S01]  /*24500*/  IMAD.SHL.U32 R6, R4.reuse, 0x2, RZ ;  /* 0x0000000204067824 */ /* 0x040fe200078e00ff */
[C---:B------:R-:W-:Y:S01]  /*24510*/  LOP3.LUT R7, R4.reuse, 0x3, RZ, 0xc0, !PT ;  /* 0x0000000304077812 */ /* 0x040fe200078ec0ff */
[----:B------:R-:W-:Y:S01]  /*24520*/  LDS R13, [R3+0x10000] ;  /* 0x01000000030d7984 */ /* 0x000fe20000000800 */
[----:B------:R-:W-:-:S02]  /*24530*/  LOP3.LUT R5, R4, 0x7, RZ, 0xc0, !PT ;  /* 0x0000000704057812 */ /* 0x000fc400078ec0ff */
[C---:B------:R-:W-:Y:S01]  /*24540*/  LOP3.LUT R10, R4.reuse, 0x1c, RZ, 0xc0, !PT ;  /* 0x0000001c040a7812 */ /* 0x040fe200078ec0ff */
[----:B------:R-:W-:Y:S01]  /*24550*/  IMAD R7, R7, 0x120, R8 ;  /* 0x0000012007077824 */ /* 0x000fe200078e0208 */
[----:B------:R-:W-:Y:S01]  /*24560*/  LOP3.LUT R9, R4, 0x3, RZ, 0xc0, !PT ;  /* 0x0000000304097812 */ /* 0x000fe200078ec0ff */
[----:B------:R-:W-:Y:S01]  /*24570*/  IMAD R5, R5, 0x90, RZ ;  /* 0x0000009005057824 */ /* 0x000fe200078e02ff */
[----:B------:R-:W-:Y:S01]  /*24580*/  LDS R15, [R3+0x10400] ;  /* 0x01040000030f7984 */ /* 0x000fe20000000800 */
[----:B------:R-:W-:Y:S01]  /*24590*/  IMAD.U32 R4, RZ, RZ, UR4 ;  /* 0x00000004ff047e24 */ /* 0x000fe2000f8e00ff */
[----:B------:R-:W-:Y:S01]  /*245a0*/  LOP3.LUT R7, R7, 0x60, RZ, 0x3c, !PT ;  /* 0x0000006007077812 */ /* 0x000fe200078e3cff */
[----:B------:R-:W-:Y:S01]  /*245b0*/  IMAD R9, R9, 0x120, R10 ;  /* 0x0000012009097824 */ /* 0x000fe200078e020a */
[----:B------:R-:W-:Y:S01]  /*245c0*/  LOP3.LUT R5, R5, 0x30, R6, 0x78, !PT ;  /* 0x0000003005057812 */ /* 0x000fe200078e7806 */
[----:B------:R-:W-:Y:S02]  /*245d0*/  LDS R32, [R2+0x10080] ;  /* 0x0100800002207984 */ /* 0x000fe40000000800 */
[----:B------:R-:W-:Y:S01]  /*245e0*/  IMAD R11, R0, 0x2000, R7 ;  /* 0x00002000000b7824 */ /* 0x000fe200078e0207 */
[----:B------:R-:W-:Y:S01]  /*245f0*/  LOP3.LUT R9, R9, 0x40, RZ, 0x3c, !PT ;  /* 0x0000004009097812 */ /* 0x000fe200078e3cff */
[----:B------:R-:W-:Y:S01]  /*24600*/  IMAD R0, R4, 0x8000, R5 ;  /* 0x0000800004007824 */ /* 0x000fe200078e0205 */
[----:B------:R-:W-:Y:S03]  /*24610*/  LDS R34, [R2+0x10480] ;  /* 0x0104800002227984 */ /* 0x000fe60000000800 */
[----:B------:R-:W-:Y:S01]  /*24620*/  IMAD R252, R252, 0x2000, R9 ;  /* 0x00002000fcfc7824 */ /* 0x000fe200078e0209 */
[----:B------:R-:W-:Y:S04]  /*24630*/  LDS R37, [R11+0x10080] ;  /* 0x010080000b257984 */ /* 0x000fe80000000800 */
[----:B------:R-:W-:Y:S04]  /*24640*/  LDS R36, [R252+0x10080] ;  /* 0x01008000fc247984 */ /* 0x000fe80000000800 */
[----:B------:R-:W-:Y:S04]  /*24650*/  LDS R38, [R252+0x10480] ;  /* 0x01048000fc267984 */ /* 0x000fe80000000800 */
[----:B------:R-:W-:Y:S04]  /*24660*/  LDS R39, [R11+0x10480] ;  /* 0x010480000b277984 */ /* 0x000fe80000000800 */
[----:B------:R-:W-:Y:S04]  /*24670*/  LDSM.16.M88.4 R144, [R0+0x800] ;  /* 0x000800000090783b */ /* 0x000fe80000000200 */
[----:B------:R-:W-:Y:S04]  /*24680*/  LDSM.16.M88.4 R236, [R0+0x400] ;  /* 0x0004000000ec783b */ /* 0x000fe80000000200 */
[----:B------:R-:W-:Y:S04]  /*24690*/  LDS R33, [R3+0x10080] ;  /* 0x0100800003217984 */ /* 0x000fe80000000800 */
[----:B------:R-:W-:Y:S04]  /*246a0*/  LDS R35, [R3+0x10480] ;  /* 0x0104800003237984 */ /* 0x000fe80000000800 */
[----:B------:R-:W-:Y:S04]  /*246b0*/  LDS R20, [R252+0x10000] ;  /* 0x01000000fc147984 */ /* 0x000fe80000000800 */
[----:B------:R-:W-:Y:S04]  /*246c0*/  LDS R22, [R252+0x10400] ;  /* 0x01040000fc167984 */ /* 0x000fe80000000800 */
[----:B------:R-:W-:Y:S04]  /*246d0*/  LDS R21, [R11+0x10000] ;  /* 0x010000000b157984 */ /* 0x000fe80000000800 */
[----:B------:R-:W-:Y:S04]  /*246e0*/  LDS R23, [R11+0x10400] ;  /* 0x010400000b177984 */ /* 0x000fe80000000800 */
[----:B------:R-:W2:Y:S04]  /*246f0*/  LDSM.16.M88.4 R140, [R0] ;  /* 0x00000000008c783b */ /* 0x000ea80000000200 */
[----:B------:R-:W-:Y:S04]  /*24700*/  LDS R4, [R252+0x10800] ;  /* 0x01080000fc047984 */ /* 0x000fe80000000800 */
[----:B------:R-:W-:Y:S04]  /*24710*/  LDS R6, [R252+0x10c00] ;  /* 0x010c0000fc067984 */ /* 0x000fe80000000800 */
[----:B------:R-:W-:Y:S04]  /*24720*/  LDS R5, [R11+0x10800] ;  /* 0x010800000b057984 */ /* 0x000fe80000000800 */
[----:B------:R-:W1:Y:S04]  /*24730*/  LDS R7, [R11+0x10c00] ;  /* 0x010c00000b077984 */ /* 0x000e680000000800 */
[----:B------:R-:W-:Y:S04]  /*24740*/  STL [R1+0x680], R11 ;  /* 0x0006800b01007387 */ /* 0x000fe80000100800 */
[----:B------:R-:W-:Y:S04]  /*24750*/  LDS R9, [R11+0x10880] ;  /* 0x010880000b097984 */ /* 0x000fe80000000800 */
[----:B------:R-:W-:Y:S04]  /*24760*/  LDS R8, [R252+0x10880] ;  /* 0x01088000fc087984 */ /* 0x000fe80000000800 */
[----:B------:R-:W-:Y:S04]  /*24770*/  LDS R10, [R252+0x10c80] ;  /* 0x010c8000fc0a7984 */ /* 0x000fe80000000800 */
[----:B------:R-:W-:Y:S01]  /*24780*/  LDS R11, [R11+0x10c80] ;  /* 0x010c80000b0b7984 */ /* 0x000fe20000000800 */
[-C--:B--2---:R-:W-:Y:S08]  /*24790*/  HMMA.1688.F32.TF32 R160, R12, R140.reuse, R160 ;  /* 0x0000008c0ca0723c */ /* 0x084ff000000810a0 */
[----:B---3--:R-:W-:Y:S08]  /*247a0*/  HMMA.1688.F32.TF32 R172, R20, R140, R172 ;  /* 0x0000008c14ac723c */ /* 0x008ff000000810ac */
[-C--:B----4-:R-:W-:Y:S08]  /*247b0*/  HMMA.1688.F32.TF32 R220, R12, R236.reuse, R176 ;  /* 0x000000ec0cdc723c */ /* 0x090ff000000810b0 */
[-C--:B------:R-:W-:Y:S08]  /*247c0*/  HMMA.1688.F32.TF32 R224, R20, R236.reuse, R168 ;  /* 0x000000ec14e0723c */ /* 0x080ff000000810a8 */
[----:B------:R-:W-:Y:S01]  /*247d0*/  HMMA.1688.F32.TF32 R232, R36, R236, R156 ;  /* 0x000000ec24e8723c */ /* 0x000fe2000008109c */
[----:B------:R-:W2:Y:S04]  /*247e0*/  LDL.LU.64 R156, [R1+0x4c0] ;  /* 0x0004c000019c7983 */ /* 0x000ea80000300a00 */
[----:B------:R-:W2:Y:S04]  /*247f0*/  LDL.LU.64 R158, [R1+0x4c8] ;  /* 0x0004c800019e7983 */ /* 0x000ea80000300a00 */
[----:B------:R-:W3:Y:S04]  /*24800*/  LDL.LU.64 R168, [R1+0x420] ;  /* 0x0004200001a87983 */ /* 0x000ee80000300a00 */
[----:B------:R-:W3:Y:S01]  /*24810*/  LDL.LU.64 R170, [R1+0x428] ;  /* 0x0004280001aa7983 */ /* 0x000ee20000300a00 */
[-C--:B------:R-:W-:Y:S03]  /*24820*/  HMMA.1688.F32.TF32 R176, R32, R144.reuse, R76 ;  /* 0x0000009020b0723c */ /* 0x080fe6000008104c */
[----:B------:R-:W-:Y:S04]  /*24830*/  LDS R76, [R2+0x10880] ;  /* 0x01088000024c7984 */ /* 0x000fe80000000800 */
[----:B------:R-:W-:Y:S01]  /*24840*/  LDS R78, [R2+0x10c80] ;  /* 0x010c8000024e7984 */ /* 0x000fe20000000800 */
[----:B------:R-:W-:Y:S03]  /*24850*/  HMMA.1688.F32.TF32 R208, R36, R144, R40 ;  /* 0x0000009024d0723c */ /* 0x000fe60000081028 */
[----:B------:R-:W-:Y:S04]  /*24860*/  LDS R40, [R2+0x10800] ;  /* 0x0108000002287984 */ /* 0x000fe80000000800 */
[----:B------:R-:W-:Y:S04]  /*24870*/  LDS R42, [R2+0x10c00] ;  /* 0x010c0000022a7984 */ /* 0x000fe80000000800 */
[----:B------:R-:W-:Y:S04]  /*24880*/  LDS R41, [R3+0x10800] ;  /* 0x0108000003297984 */ /* 0x000fe80000000800 */
[----:B------:R-:W4:Y:S04]  /*24890*/  LDS R43, [R3+0x10c00] ;  /* 0x010c0000032b7984 */ /* 0x000f280000000800 */
[----:B------:R-:W-:Y:S04]  /*248a0*/  LDS R77, [R3+0x10880] ;  /* 0x01088000034d7984 */ /* 0x000fe80000000800 */
[----:B------:R-:W4:Y:S01]  /*248b0*/  LDS R79, [R3+0x10c80] ;  /* 0x010c8000034f7984 */ /* 0x000f220000000800 */
[-C--:B------:R-:W-:Y:S08]  /*248c0*/  HMMA.1688.F32.TF32 R204, R32, R140.reuse, R204 ;  /* 0x0000008c20cc723c */ /* 0x080ff000000810cc */
[----:B------:R-:W-:Y:S01]  /*248d0*/  HMMA.1688.F32.TF32 R216, R36, R140, R192 ;  /* 0x0000008c24d8723c */ /* 0x000fe200000810c0 */
[----:B------:R-:W3:Y:S04]  /*248e0*/  LDL.LU.64 R192, [R1+0x280] ;  /* 0x0002800001c07983 */ /* 0x000ee80000300a00 */
[----:B------:R-:W3:Y:S03]  /*248f0*/  LDL.LU.64 R194, [R1+0x288] ;  /* 0x0002880001c27983 */ /* 0x000ee60000300a00 */
[-C--:B-1----:R-:W-:Y:S01]  /*24900*/  HMMA.1688.F32.TF32 R172, R4, R142.reuse, R172 ;  /* 0x0000008e04ac723c */ /* 0x082fe200000810ac */
[----:B------:R-:W3:Y:S04]  /*24910*/  LDL.LU.64 R212, [R1+0x1d0] ;  /* 0x0001d00001d47983 */ /* 0x000ee80000300a00 */
[----:B------:R-:W3:Y:S03]  /*24920*/  LDL.LU.64 R214, [R1+0x1d8] ;  /* 0x0001d80001d67983 */ /* 0x000ee60000300a00 */
[-C--:B----4-:R-:W-:Y:S08]  /*24930*/  HMMA.1688.F32.TF32 R160, R40, R142.reuse, R160 ;  /* 0x0000008e28a0723c */ /* 0x090ff000000810a0 */
[-C--:B------:R-:W-:Y:S01]  /*24940*/  HMMA.1688.F32.TF32 R204, R76, R142.reuse, R204 ;  /* 0x0000008e4ccc723c */ /* 0x080fe200000810cc */
[----:B------:R-:W-:Y:S04]  /*24950*/  STL [R1+0x15a0], R2 ;  /* 0x0015a00201007387 */ /* 0x000fe80000100800 */
[----:B------:R-:W-:Y:S04]  /*24960*/  STL [R1+0x15a4], R3 ;  /* 0x0015a40301007387 */ /* 0x000fe80000100800 */
[----:B------:R-:W-:Y:S06]  /*24970*/  STL [R1+0x15a8], R252 ;  /* 0x0015a8fc01007387 */ /* 0x000fec0000100800 */
[----:B------:R1:W-:Y:S04]  /*24980*/  STL.64 [R1+0x650], R160 ;  /* 0x000650a001007387 */ /* 0x0003e80000100a00 */
[----:B------:R4:W-:Y:S04]  /*24990*/  STL.64 [R1+0x658], R162 ;  /* 0x000658a201007387 */ /* 0x0009e80000100a00 */
[----:B-1----:R-:W3:Y:S04]  /*249a0*/  LDL.LU.64 R160, [R1+0x4b0] ;  /* 0x0004b00001a07983 */ /* 0x002ee80000300a00 */
[----:B----4-:R-:W4:Y:S04]  /*249b0*/  LDL.LU.64 R162, [R1+0x4b8] ;  /* 0x0004b80001a27983 */ /* 0x010f280000300a00 */
[----:B------:R1:W-:Y:S04]  /*249c0*/  STL.64 [R1+0x660], R172 ;  /* 0x000660ac01007387 */ /* 0x0003e80000100a00 */
[----:B------:R1:W-:Y:S04]  /*249d0*/  STL.64 [R1+0x668], R174 ;  /* 0x000668ae01007387 */ /* 0x0003e80000100a00 */
[----:B-1----:R-:W4:Y:S04]  /*249e0*/  LDL.LU.64 R172, [R1+0x410] ;  /* 0x0004100001ac7983 */ /* 0x002f280000300a00 */
[----:B------:R-:W4:Y:S04]  /*249f0*/  LDL.LU.64 R174, [R1+0x418] ;  /* 0x0004180001ae7983 */ /* 0x000f280000300a00 */
[----:B------:R1:W-:Y:S04]  /*24a00*/  STL.64 [R1+0x640], R204 ;  /* 0x000640cc01007387 */ /* 0x0003e80000100a00 */
[----:B------:R1:W-:Y:S04]  /*24a10*/  STL.64 [R1+0x648], R206 ;  /* 0x000648ce01007387 */ /* 0x0003e80000100a00 */
[----:B-1----:R-:W4:Y:S04]  /*24a20*/  LDL.LU.64 R204, [R1+0x270] ;  /* 0x0002700001cc7983 */ /* 0x002f280000300a00 */
[----:B------:R-:W4:Y:S01]  /*24a30*/  LDL.LU.64 R206, [R1+0x278] ;  /* 0x0002780001ce7983 */ /* 0x000f220000300a00 */
[----:B------:R-:W-:Y:S03]  /*24a40*/  HMMA.1688.F32.TF32 R140, R8, R142, R216 ;  /* 0x0000008e088c723c */ /* 0x000fe600000810d8 */
[----:B------:R-:W4:Y:S04]  /*24a50*/  LDL.LU.64 R216, [R1+0x1c0] ;  /* 0x0001c00001d87983 */ /* 0x000f280000300a00 */
[----:B------:R-:W4:Y:S01]  /*24a60*/  LDL.LU.64 R218, [R1+0x1c8] ;  /* 0x0001c80001da7983 */ /* 0x000f220000300a00 */
[----:B------:R-:W-:Y:S08]  /*24a70*/  HMMA.1688.F32.TF32 R220, R40, R238, R220 ;  /* 0x000000ee28dc723c */ /* 0x000ff000000810dc */
[----:B------:R-:W-:Y:S07]  /*24a80*/  HMMA.1688.F32.TF32 R228, R32, R236, R164 ;  /* 0x000000ec20e4723c */ /* 0x000fee00000810a4 */
[----:B------:R-:W-:Y:S04]  /*24a90*/  STL.64 [R1+0x630], R140 ;  /* 0x0006308c01007387 */ /* 0x000fe80000100a00 */
[----:B------:R-:W-:Y:S04]  /*24aa0*/  STL.64 [R1+0x638], R142 ;  /* 0x0006388e01007387 */ /* 0x000fe80000100a00 */
[----:B------:R1:W-:Y:S01]  /*24ab0*/  STL [R1+0x610], R220 ;  /* 0x000610dc01007387 */ /* 0x0003e20000100800 */
[----:B------:R-:W-:-:S02]  /*24ac0*/  IMAD.MOV.U32 R252, RZ, RZ, R221 ;  /* 0x000000fffffc7224 */ /* 0x000fc400078e00dd */
[----:B------:R-:W-:Y:S02]  /*24ad0*/  IMAD.MOV.U32 R3, RZ, RZ, R222 ;  /* 0x000000ffff037224 */ /* 0x000fe400078e00de */
[----:B------:R-:W-:Y:S01]  /*24ae0*/  IMAD.MOV.U32 R2, RZ, RZ, R223 ;  /* 0x000000ffff027224 */ /* 0x000fe200078e00df */
[----:B------:R-:W-:Y:S01]  /*24af0*/  HMMA.1688.F32.TF32 R164, R20, R144, R132 ;  /* 0x0000009014a4723c */ /* 0x000fe20000081084 */
[----:B------:R-:W2:Y:S04]  /*24b00*/  LDSM.16.M88.4 R132, [R0+0xc00] ;  /* 0x000c00000084783b */ /* 0x000ea80000000200 */
[----:B------:R-:W4:Y:S03]  /*24b10*/  LDSM.16.M88.4 R140, [R0+0x1000] ;  /* 0x00100000008c783b */ /* 0x000f260000000200 */
[----:B-1----:R-:W-:Y:S01]  /*24b20*/  HMMA.1688.F32.TF32 R220, R4, R238, R224 ;  /* 0x000000ee04dc723c */ /* 0x002fe200000810e0 */
[----:B------:R-:W4:Y:S04]  /*24b30*/  LDL.LU.64 R224, [R1+0x4a0] ;  /* 0x0004a00001e07983 */ /* 0x000f280000300a00 */
[----:B------:R-:W4:Y:S03]  /*24b40*/  LDL.LU.64 R226, [R1+0x4a8] ;  /* 0x0004a80001e27983 */ /* 0x000f260000300a00 */
[----:B------:R-:W-:Y:S11]  /*24b50*/  HMMA.1688.F32.TF32 R148, R12, R144, R148 ;  /* 0x000000900c94723c */ /* 0x000ff60000081094 */
[----:B------:R-:W-:Y:S04]  /*24b60*/  @!UPT UIADD3 URZ, URZ, URZ, URZ ;  /* 0x0000003f3f3ff290 */ /* 0x000fe8000fffe03f */
[----:B------:R-:W-:Y:S04]  /*24b70*/  STL.64 [R1+0x600], R220 ;  /* 0x000600dc01007387 */ /* 0x000fe80000100a00 */
[----:B------:R1:W-:Y:S02]  /*24b80*/  STL.64 [R1+0x608], R222 ;  /* 0x000608de01007387 */ /* 0x0003e40000100a00 */
[----:B-1----:R-:W-:Y:S02]  /*24b90*/  HMMA.1688.F32.TF32 R220, R76, R238, R228 ;  /* 0x000000ee4cdc723c */ /* 0x002fe400000810e4 */
[----:B------:R-:W4:Y:S04]  /*24ba0*/  LDL.LU.64 R228, [R1+0x400] ;  /* 0x0004000001e47983 */ /* 0x000f280000300a00 */
[----:B------:R-:W4:Y:S02]  /*24bb0*/  LDL.LU.64 R230, [R1+0x408] ;  /* 0x0004080001e67983 */ /* 0x000f240000300a00 */
[-C--:B------:R-:W-:Y:S11]  /*24bc0*/  HMMA.1688.F32.TF32 R148, R40, R146.reuse, R148 ;  /* 0x000000922894723c */ /* 0x080ff60000081094 */
[----:B------:R-:W-:Y:S04]  /*24bd0*/  @!UPT UIADD3 URZ, URZ, URZ, URZ ;  /* 0x0000003f3f3ff290 */ /* 0x000fe8000fffe03f */
[----:B------:R-:W-:Y:S04]  /*24be0*/  STL.64 [R1+0x5f0], R220 ;  /* 0x0005f0dc01007387 */ /* 0x000fe80000100a00 */
[----:B------:R1:W-:Y:S01]  /*24bf0*/  STL.64 [R1+0x5f8], R222 ;  /* 0x0005f8de01007387 */ /* 0x0003e20000100a00 */
[----:B------:R-:W-:Y:S08]  /*24c00*/  HMMA.1688.F32.TF32 R164, R4, R146, R164 ;  /* 0x0000009204a4723c */ /* 0x000ff000000810a4 */
[----:B-1----:R-:W-:Y:S01]  /*24c10*/  HMMA.1688.F32.TF32 R220, R8, R238, R232 ;  /* 0x000000ee08dc723c */ /* 0x002fe200000810e8 */
[----:B------:R-:W4:Y:S04]  /*24c20*/  LDL.LU.64 R232, [R1+0x260] ;  /* 0x0002600001e87983 */ /* 0x000f280000300a00 */
[----:B------:R-:W4:Y:S03]  /*24c30*/  LDL.LU.64 R234, [R1+0x268] ;  /* 0x0002680001ea7983 */ /* 0x000f260000300a00 */
[-C--:B--2---:R-:W-:Y:S08]  /*24c40*/  HMMA.1688.F32.TF32 R156, R12, R132.reuse, R156 ;  /* 0x000000840c9c723c */ /* 0x084ff0000008109c */
[----:B---3--:R-:W-:Y:S08]  /*24c50*/  HMMA.1688.F32.TF32 R168, R20, R132, R168 ;  /* 0x0000008414a8723c */ /* 0x008ff000000810a8 */
[-C--:B------:R-:W-:Y:S01]  /*24c60*/  HMMA.1688.F32.TF32 R176, R76, R146.reuse, R176 ;  /* 0x000000924cb0723c */ /* 0x080fe200000810b0 */
[----:B------:R-:W-:Y:S07]  /*24c70*/  STL.64 [R1+0x5d0], R220 ;  /* 0x0005d0dc01007387 */ /* 0x000fee0000100a00 */
[----:B------:R-:W-:Y:S01]  /*24c80*/  HMMA.1688.F32.TF32 R144, R8, R146, R208 ;  /* 0x000000920890723c */ /* 0x000fe200000810d0 */
[----:B------:R-:W-:Y:S04]  /*24c90*/  STL.64 [R1+0x5d8], R222 ;  /* 0x0005d8de01007387 */ /* 0x000fe80000100a00 */
[----:B------:R-:W2:Y:S03]  /*24ca0*/  LDL.LU.64 R236, [R1+0x1b0] ;  /* 0x0001b00001ec7983 */ /* 0x000ea60000300a00 */
[-C--:B------:R-:W-:Y:S01]  /*24cb0*/  HMMA.1688.F32.TF32 R156, R40, R134.reuse, R156 ;  /* 0x00000086289c723c */ /* 0x080fe2000008109c */
[----:B------:R-:W2:Y:S04]  /*24cc0*/  LDL.LU.64 R238, [R1+0x1b8] ;  /* 0x0001b80001ee7983 */ /* 0x000ea80000300a00 */
[----:B------:R1:W-:Y:S03]  /*24cd0*/  STL.64 [R1+0x5c0], R148 ;  /* 0x0005c09401007387 */ /* 0x0003e60000100a00 */
[----:B------:R-:W-:Y:S01]  /*24ce0*/  HMMA.1688.F32.TF32 R168, R4, R134, R168 ;  /* 0x0000008604a8723c */ /* 0x000fe200000810a8 */
[----:B------:R3:W-:Y:S04]  /*24cf0*/  STL.64 [R1+0x5c8], R150 ;  /* 0x0005c89601007387 */ /* 0x0007e80000100a00 */
[----:B------:R-:W3:Y:S04]  /*24d00*/  LDSM.16.M88.4 R220, [R0+0x1400] ;  /* 0x0014000000dc783b */ /* 0x000ee80000000200 */
[----:B-1----:R-:W2:Y:S04]  /*24d10*/  LDL.LU.64 R148, [R1+0x1a0] ;  /* 0x0001a00001947983 */ /* 0x002ea80000300a00 */
[----:B---3--:R-:W3:Y:S01]  /*24d20*/  LDL.LU.64 R150, [R1+0x1a8] ;  /* 0x0001a80001967983 */ /* 0x008ee20000300a00 */
[----:B------:R-:W-:Y:S03]  /*24d30*/  HMMA.1688.F32.TF32 R192, R32, R132, R192 ;  /* 0x0000008420c0723c */ /* 0x000fe600000810c0 */
[----:B------:R1:W-:Y:S04]  /*24d40*/  STL.64 [R1+0x5b0], R164 ;  /* 0x0005b0a401007387 */ /* 0x0003e80000100a00 */
[----:B------:R1:W-:Y:S04]  /*24d50*/  STL.64 [R1+0x5b8], R166 ;  /* 0x0005b8a601007387 */ /* 0x0003e80000100a00 */
[----:B-1----:R-:W3:Y:S04]  /*24d60*/  LDL.LU.64 R164, [R1+0x490] ;  /* 0x0004900001a47983 */ /* 0x002ee80000300a00 */
[----:B------:R-:W3:Y:S04]  /*24d70*/  LDL.LU.64 R166, [R1+0x498] ;  /* 0x0004980001a67983 */ /* 0x000ee80000300a00 */
[----:B------:R1:W-:Y:S04]  /*24d80*/  STL.64 [R1+0x5a0], R176 ;  /* 0x0005a0b001007387 */ /* 0x0003e80000100a00 */
[----:B------:R1:W-:Y:S04]  /*24d90*/  STL.64 [R1+0x5a8], R178 ;  /* 0x0005a8b201007387 */ /* 0x0003e80000100a00 */
[----:B-1----:R-:W3:Y:S04]  /*24da0*/  LDL.LU.64 R176, [R1+0x250] ;  /* 0x0002500001b07983 */ /* 0x002ee80000300a00 */
[----:B------:R-:W3:Y:S04]  /*24db0*/  LDL.LU.64 R178, [R1+0x258] ;  /* 0x0002580001b27983 */ /* 0x000ee80000300a00 */
[----:B------:R-:W3:Y:S04]  /*24dc0*/  LDL.LU.64 R208, [R1+0x3f0] ;  /* 0x0003f00001d07983 */ /* 0x000ee80000300a00 */
[----:B------:R-:W3:Y:S04]  /*24dd0*/  LDL.LU.64 R210, [R1+0x3f8] ;  /* 0x0003f80001d27983 */ /* 0x000ee80000300a00 */
[----:B------:R-:W-:Y:S04]  /*24de0*/  STL.64 [R1+0x580], R144 ;  /* 0x0005809001007387 */ /* 0x000fe80000100a00 */
[----:B------:R-:W-:Y:S04]  /*24df0*/  STL.64 [R1+0x588], R146 ;  /* 0x0005889201007387 */ /* 0x000fe80000100a00 */
[----:B------:R1:W-:Y:S01]  /*24e00*/  STL.64 [R1+0x570], R156 ;  /* 0x0005709c01007387 */ /* 0x0003e20000100a00 */
[----:B------:R-:W-:Y:S03]  /*24e10*/  HMMA.1688.F32.TF32 R192, R76, R134, R192 ;  /* 0x000000864cc0723c */ /* 0x000fe600000810c0 */
[----:B------:R1:W-:Y:S04]  /*24e20*/  STL.64 [R1+0x578], R158 ;  /* 0x0005789e01007387 */ /* 0x0003e80000100a00 */
[----:B------:R-:W3:Y:S04]  /*24e30*/  LDSM.16.M88.4 R144, [R0+0x1800] ;  /* 0x001800000090783b */ /* 0x000ee80000000200 */
[----:B-1----:R-:W3:Y:S01]  /*24e40*/  LDL.LU.64 R156, [R1+0x190] ;  /* 0x00019000019c7983 */ /* 0x002ee20000300a00 */
[----:B------:R-:W-:Y:S03]  /*24e50*/  HMMA.1688.F32.TF32 R212, R36, R132, R212 ;  /* 0x0000008424d4723c */ /* 0x000fe600000810d4 */
[----:B------:R-:W3:Y:S04]  /*24e60*/  LDL.LU.64 R158, [R1+0x198] ;  /* 0x00019800019e7983 */ /* 0x000ee80000300a00 */
[----:B------:R1:W-:Y:S04]  /*24e70*/  STL.64 [R1+0x550], R168 ;  /* 0x000550a801007387 */ /* 0x0003e80000100a00 */
[----:B------:R4:W-:Y:S02]  /*24e80*/  STL.64 [R1+0x558], R170 ;  /* 0x000558aa01007387 */ /* 0x0009e40000100a00 */
[-C--:B----4-:R-:W-:Y:S02]  /*24e90*/  HMMA.1688.F32.TF32 R160, R12, R140.reuse, R160 ;  /* 0x0000008c0ca0723c */ /* 0x090fe400000810a0 */
[----:B-1----:R-:W4:Y:S04]  /*24ea0*/  LDL.LU.64 R168, [R1+0x450] ;  /* 0x0004500001a87983 */ /* 0x002f280000300a00 */
[----:B------:R-:W4:Y:S02]  /*24eb0*/  LDL.LU.64 R170, [R1+0x458] ;  /* 0x0004580001aa7983 */ /* 0x000f240000300a00 */
[-C--:B------:R-:W-:Y:S08]  /*24ec0*/  HMMA.1688.F32.TF32 R172, R20, R140.reuse, R172 ;  /* 0x0000008c14ac723c */ /* 0x080ff000000810ac */
[----:B------:R-:W-:Y:S01]  /*24ed0*/  HMMA.1688.F32.TF32 R204, R32, R140, R204 ;  /* 0x0000008c20cc723c */ /* 0x000fe200000810cc */
[----:B------:R1:W-:Y:S04]  /*24ee0*/  STL.64 [R1+0x530], R192 ;  /* 0x000530c001007387 */ /* 0x0003e80000100a00 */
[----:B------:R1:W-:Y:S03]  /*24ef0*/  STL.64 [R1+0x538], R194 ;  /* 0x000538c201007387 */ /* 0x0003e60000100a00 */
[----:B------:R-:W-:Y:S01]  /*24f00*/  HMMA.1688.F32.TF32 R132, R8, R134, R212 ;  /* 0x000000860884723c */ /* 0x000fe200000810d4 */
[----:B-1----:R-:W4:Y:S04]  /*24f10*/  LDL.LU.64 R192, [R1+0x240] ;  /* 0x0002400001c07983 */ /* 0x002f280000300a00 */
[----:B------:R-:W4:Y:S03]  /*24f20*/  LDL.LU.64 R194, [R1+0x248] ;  /* 0x0002480001c27983 */ /* 0x000f260000300a00 */
[-C--:B------:R-:W-:Y:S01]  /*24f30*/  HMMA.1688.F32.TF32 R160, R40, R142.reuse, R160 ;  /* 0x0000008e28a0723c */ /* 0x080fe200000810a0 */
[----:B------:R-:W4:Y:S04]  /*24f40*/  LDL.LU.64 R212, [R1+0x3e0] ;  /* 0x0003e00001d47983 */ /* 0x000f280000300a00 */
[----:B------:R-:W4:Y:S03]  /*24f50*/  LDL.LU.64 R214, [R1+0x3e8] ;  /* 0x0003e80001d67983 */ /* 0x000f260000300a00 */
[-C--:B------:R-:W-:Y:S08]  /*24f60*/  HMMA.1688.F32.TF32 R172, R4, R142.reuse, R172 ;  /* 0x0000008e04ac723c */ /* 0x080ff000000810ac */
[----:B------:R-:W-:Y:S08]  /*24f70*/  HMMA.1688.F32.TF32 R204, R76, R142, R204 ;  /* 0x0000008e4ccc723c */ /* 0x000ff000000810cc */
[----:B------:R-:W-:Y:S01]  /*24f80*/  HMMA.1688.F32.TF32 R216, R36, R140, R216 ;  /* 0x0000008c24d8723c */ /* 0x000fe200000810d8 */
[----:B------:R-:W-:Y:S04]  /*24f90*/  STL.64 [R1+0x4f0], R132 ;  /* 0x0004f08401007387 */ /* 0x000fe80000100a00 */
[----:B------:R-:W-:Y:S04]  /*24fa0*/  STL.64 [R1+0x4f8], R134 ;  /* 0x0004f88601007387 */ /* 0x000fe80000100a00 */
[----:B------:R1:W-:Y:S04]  /*24fb0*/  STL.64 [R1+0x4d0], R160 ;  /* 0x0004d0a001007387 */ /* 0x0003e80000100a00 */
[----:B------:R1:W-:Y:S01]  /*24fc0*/  STL.64 [R1+0x4d8], R162 ;  /* 0x0004d8a201007387 */ /* 0x0003e20000100a00 */
[----:B------:R-:W-:Y:S03]  /*24fd0*/  HMMA.1688.F32.TF32 R224, R12, R220, R224 ;  /* 0x000000dc0ce0723c */ /* 0x000fe600000810e0 */
[----:B------:R-:W4:Y:S04]  /*24fe0*/  LDSM.16.M88.4 R132, [R0+0x1c00] ;  /* 0x001c00000084783b */ /* 0x000f280000000200 */
[----:B-1----:R-:W4:Y:S04]  /*24ff0*/  LDL.LU.64 R160, [R1+0x180] ;  /* 0x0001800001a07983 */ /* 0x002f280000300a00 */
[----:B------:R-:W4:Y:S04]  /*25000*/  LDL.LU.64 R162, [R1+0x188] ;  /* 0x0001880001a27983 */ /* 0x000f280000300a00 */
[----:B------:R1:W-:Y:S04]  /*25010*/  STL.64 [R1+0x4b0], R172 ;  /* 0x0004b0ac01007387 */ /* 0x0003e80000100a00 */
[----:B------:R1:W-:Y:S01]  /*25020*/  STL.64 [R1+0x4b8], R174 ;  /* 0x0004b8ae01007387 */ /* 0x0003e20000100a00 */
[----:B------:R-:W-:Y:S03]  /*25030*/  HMMA.1688.F32.TF32 R140, R8, R142, R216 ;  /* 0x0000008e088c723c */ /* 0x000fe600000810d8 */
[----:B-1----:R-:W4:Y:S04]  /*25040*/  LDL.LU.64 R172, [R1+0x480] ;  /* 0x0004800001ac7983 */ /* 0x002f280000300a00 */
[----:B------:R-:W4:Y:S04]  /*25050*/  LDL.LU.64 R174, [R1+0x488] ;  /* 0x0004880001ae7983 */ /* 0x000f280000300a00 */
[----:B------:R1:W-:Y:S04]  /*25060*/  STL.64 [R1+0x490], R204 ;  /* 0x000490cc01007387 */ /* 0x0003e80000100a00 */
[----:B------:R1:W-:Y:S04]  /*25070*/  STL.64 [R1+0x498], R206 ;  /* 0x000498ce01007387 */ /* 0x0003e80000100a00 */
[----:B-1----:R-:W4:Y:S04]  /*25080*/  LDL.LU.64 R204, [R1+0x230] ;  /* 0x0002300001cc7983 */ /* 0x002f280000300a00 */
[----:B------:R-:W4:Y:S04]  /*25090*/  LDL.LU.64 R206, [R1+0x238] ;  /* 0x0002380001ce7983 */ /* 0x000f280000300a00 */
[----:B------:R-:W4:Y:S04]  /*250a0*/  LDL.LU.64 R216, [R1+0x360] ;  /* 0x0003600001d87983 */ /* 0x000f280000300a00 */
[----:B------:R-:W4:Y:S01]  /*250b0*/  LDL.LU.64 R218, [R1+0x368] ;  /* 0x0003680001da7983 */ /* 0x000f220000300a00 */
[-C--:B------:R-:W-:Y:S08]  /*250c0*/  HMMA.1688.F32.TF32 R228, R20, R220.reuse, R228 ;  /* 0x000000dc14e4723c */ /* 0x080ff000000810e4 */
[----:B------:R-:W-:Y:S08]  /*250d0*/  HMMA.1688.F32.TF32 R232, R32, R220, R232 ;  /* 0x000000dc20e8723c */ /* 0x000ff000000810e8 */
[-C--:B------:R-:W-:Y:S08]  /*250e0*/  HMMA.1688.F32.TF32 R224, R40, R222.reuse, R224 ;  /* 0x000000de28e0723c */ /* 0x080ff000000810e0 */
[-C--:B------:R-:W-:Y:S08]  /*250f0*/  HMMA.1688.F32.TF32 R228, R4, R222.reuse, R228 ;  /* 0x000000de04e4723c */ /* 0x080ff000000810e4 */
[----:B------:R-:W-:Y:S08]  /*25100*/  HMMA.1688.F32.TF32 R232, R76, R222, R232 ;  /* 0x000000de4ce8723c */ /* 0x000ff000000810e8 */
[C---:B--2---:R-:W-:Y:S01]  /*25110*/  HMMA.1688.F32.TF32 R236, R36.reuse, R220, R236 ;  /* 0x000000dc24ec723c */ /* 0x044fe200000810ec */
[----:B------:R-:W-:Y:S04]  /*25120*/  STL.64 [R1+0x450], R140 ;  /* 0x0004508c01007387 */ /* 0x000fe80000100a00 */
[----:B------:R-:W-:Y:S04]  /*25130*/  STL.64 [R1+0x458], R142 ;  /* 0x0004588e01007387 */ /* 0x000fe80000100a00 */
[----:B------:R1:W-:Y:S01]  /*25140*/  STL.64 [R1+0x520], R224 ;  /* 0x000520e001007387 */ /* 0x0003e20000100a00 */
[-C--:B---3--:R-:W-:Y:S08]  /*25150*/  HMMA.1688.F32.TF32 R148, R36, R144.reuse, R148 ;  /* 0x000000902494723c */ /* 0x088ff00000081094 */
[-C--:B------:R-:W-:Y:S01]  /*25160*/  HMMA.1688.F32.TF32 R164, R12, R144.reuse, R164 ;  /* 0x000000900ca4723c */ /* 0x080fe200000810a4 */
[----:B------:R2:W-:Y:S04]  /*25170*/  STL.64 [R1+0x528], R226 ;  /* 0x000528e201007387 */ /* 0x0005e80000100a00 */
[----:B-1----:R-:W3:Y:S03]  /*25180*/  LDL.LU.64 R224, [R1+0x170] ;  /* 0x0001700001e07983 */ /* 0x002ee60000300a00 */
[-C--:B------:R-:W-:Y:S01]  /*25190*/  HMMA.1688.F32.TF32 R176, R32, R144.reuse, R176 ;  /* 0x0000009020b0723c */ /* 0x080fe200000810b0 */
[----:B--2---:R-:W3:Y:S04]  /*251a0*/  LDL.LU.64 R226, [R1+0x178] ;  /* 0x0001780001e27983 */ /* 0x004ee80000300a00 */
[----:B------:R-:W1:Y:S03]  /*251b0*/  LDSM.16.M88.4 R140, [R0+0x2000] ;  /* 0x00200000008c783b */ /* 0x000e660000000200 */
[----:B------:R-:W-:Y:S01]  /*251c0*/  HMMA.1688.F32.TF32 R208, R20, R144, R208 ;  /* 0x0000009014d0723c */ /* 0x000fe200000810d0 */
[----:B------:R2:W-:Y:S07]  /*251d0*/  STL.64 [R1+0x510], R228 ;  /* 0x000510e401007387 */ /* 0x0005ee0000100a00 */
[----:B------:R-:W-:Y:S01]  /*251e0*/  HMMA.1688.F32.TF32 R220, R8, R222, R236 ;  /* 0x000000de08dc723c */ /* 0x000fe200000810ec */
[----:B------:R2:W-:Y:S04]  /*251f0*/  STL.64 [R1+0x518], R230 ;  /* 0x000518e601007387 */ /* 0x0005e80000100a00 */
[----:B--2---:R-:W2:Y:S03]  /*25200*/  LDL.LU.64 R228, [R1+0x440] ;  /* 0x0004400001e47983 */ /* 0x004ea60000300a00 */
[-C--:B------:R-:W-:Y:S01]  /*25210*/  HMMA.1688.F32.TF32 R164, R40, R146.reuse, R164 ;  /* 0x0000009228a4723c */ /* 0x080fe200000810a4 */
[----:B------:R-:W2:Y:S07]  /*25220*/  LDL.LU.64 R230, [R1+0x448] ;  /* 0x0004480001e67983 */ /* 0x000eae0000300a00 */
[-C--:B------:R-:W-:Y:S01]  /*25230*/  HMMA.1688.F32.TF32 R208, R4, R146.reuse, R208 ;  /* 0x0000009204d0723c */ /* 0x080fe200000810d0 */
[----:B------:R1:W-:Y:S04]  /*25240*/  STL.64 [R1+0x500], R232 ;  /* 0x000500e801007387 */ /* 0x0003e80000100a00 */
[----:B------:R1:W-:Y:S03]  /*25250*/  STL.64 [R1+0x508], R234 ;  /* 0x000508ea01007387 */ /* 0x0003e60000100a00 */
[----:B------:R-:W-:Y:S01]  /*25260*/  HMMA.1688.F32.TF32 R176, R76, R146, R176 ;  /* 0x000000924cb0723c */ /* 0x000fe200000810b0 */
[----:B-1----:R-:W3:Y:S04]  /*25270*/  LDL.LU.64 R232, [R1+0x220] ;  /* 0x0002200001e87983 */ /* 0x002ee80000300a00 */
[----:B------:R-:W3:Y:S03]  /*25280*/  LDL.LU.64 R234, [R1+0x228] ;  /* 0x0002280001ea7983 */ /* 0x000ee60000300a00 */
[----:B----4-:R-:W-:Y:S01]  /*25290*/  HMMA.1688.F32.TF32 R168, R12, R132, R168 ;  /* 0x000000840ca8723c */ /* 0x010fe200000810a8 */
[----:B------:R-:W4:Y:S04]  /*252a0*/  LDL.LU.64 R236, [R1+0x350] ;  /* 0x0003500001ec7983 */ /* 0x000f280000300a00 */
[----:B------:R-:W4:Y:S03]  /*252b0*/  LDL.LU.64 R238, [R1+0x358] ;  /* 0x0003580001ee7983 */ /* 0x000f260000300a00 */
[----:B------:R-:W-:Y:S01]  /*252c0*/  HMMA.1688.F32.TF32 R144, R8, R146, R148 ;  /* 0x000000920890723c */ /* 0x000fe20000081094 */
[----:B------:R-:W-:Y:S04]  /*252d0*/  STL.64 [R1+0x4e0], R220 ;  /* 0x0004e0dc01007387 */ /* 0x000fe80000100a00 */
[----:B------:R-:W-:Y:S04]  /*252e0*/  STL.64 [R1+0x4e8], R222 ;  /* 0x0004e8de01007387 */ /* 0x000fe80000100a00 */
[----:B------:R1:W-:Y:S07]  /*252f0*/  STL.64 [R1+0x4c0], R164 ;  /* 0x0004c0a401007387 */ /* 0x0003ee0000100a00 */
[----:B------:R-:W-:Y:S01]  /*25300*/  HMMA.1688.F32.TF32 R168, R40, R134, R168 ;  /* 0x0000008628a8723c */ /* 0x000fe200000810a8 */
[----:B------:R1:W-:Y:S04]  /*25310*/  STL.64 [R1+0x4c8], R166 ;  /* 0x0004c8a601007387 */ /* 0x0003e80000100a00 */
[----:B-1----:R-:W4:Y:S03]  /*25320*/  LDL.LU.64 R164, [R1+0x6c0] ;  /* 0x0006c00001a47983 */ /* 0x002f260000300a00 */
[-C--:B------:R-:W-:Y:S01]  /*25330*/  HMMA.1688.F32.TF32 R192, R32, R132.reuse, R192 ;  /* 0x0000008420c0723c */ /* 0x080fe200000810c0 */
[----:B------:R-:W2:Y:S04]  /*25340*/  LDSM.16.M88.4 R220, [R0+0x2400] ;  /* 0x0024000000dc783b */ /* 0x000ea80000000200 */
[----:B------:R-:W4:Y:S03]  /*25350*/  LDL.LU.64 R166, [R1+0x6c8] ;  /* 0x0006c80001a67983 */ /* 0x000f260000300a00 */
[----:B------:R-:W-:Y:S01]  /*25360*/  HMMA.1688.F32.TF32 R212, R20, R132, R212 ;  /* 0x0000008414d4723c */ /* 0x000fe200000810d4 */
[----:B------:R1:W-:Y:S04]  /*25370*/  STL.64 [R1+0x4a0], R208 ;  /* 0x0004a0d001007387 */ /* 0x0003e80000100a00 */
[----:B------:R1:W-:Y:S04]  /*25380*/  STL.64 [R1+0x4a8], R210 ;  /* 0x0004a8d201007387 */ /* 0x0003e80000100a00 */
[----:B-1----:R-:W4:Y:S04]  /*25390*/  LDL.LU.64 R208, [R1+0x340] ;  /* 0x0003400001d07983 */ /* 0x002f280000300a00 */
[----:B------:R-:W4:Y:S04]  /*253a0*/  LDL.LU.64 R210, [R1+0x348] ;  /* 0x0003480001d27983 */ /* 0x000f280000300a00 */
[----:B------:R1:W-:Y:S04]  /*253b0*/  STL.64 [R1+0x480], R176 ;  /* 0x000480b001007387 */ /* 0x0003e80000100a00 */
[----:B------:R1:W-:Y:S04]  /*253c0*/  STL.64 [R1+0x488], R178 ;  /* 0x000488b201007387 */ /* 0x0003e80000100a00 */
[----:B-1----:R-:W4:Y:S04]  /*253d0*/  LDL.LU.64 R176, [R1+0x210] ;  /* 0x0002100001b07983 */ /* 0x002f280000300a00 */
[----:B------:R-:W4:Y:S04]  /*253e0*/  LDL.LU.64 R178, [R1+0x218] ;  /* 0x0002180001b27983 */ /* 0x000f280000300a00 */
[----:B------:R-:W4:Y:S04]  /*253f0*/  LDL.LU.64 R148, [R1+0x160] ;  /* 0x0001600001947983 */ /* 0x000f280000300a00 */
[----:B------:R-:W4:Y:S04]  /*25400*/  LDL.LU.64 R150, [R1+0x168] ;  /* 0x0001680001967983 */ /* 0x000f280000300a00 */
[----:B------:R-:W-:Y:S01]  /*25410*/  STL.64 [R1+0x440], R144 ;  /* 0x0004409001007387 */ /* 0x000fe20000100a00 */
[----:B------:R-:W-:Y:S03]  /*25420*/  HMMA.1688.F32.TF32 R212, R4, R134, R212 ;  /* 0x0000008604d4723c */ /* 0x000fe600000810d4 */
[----:B------:R-:W-:Y:S04]  /*25430*/  STL.64 [R1+0x448], R146 ;  /* 0x0004489201007387 */ /* 0x000fe80000100a00 */
[----:B------:R1:W-:Y:S04]  /*25440*/  STL.64 [R1+0x430], R168 ;  /* 0x000430a801007387 */ /* 0x0003e80000100a00 */
[----:B------:R1:W-:Y:S01]  /*25450*/  STL.64 [R1+0x438], R170 ;  /* 0x000438aa01007387 */ /* 0x0003e20000100a00 */
[----:B------:R-:W-:Y:S03]  /*25460*/  HMMA.1688.F32.TF32 R156, R36, R132, R156 ;  /* 0x00000084249c723c */ /* 0x000fe6000008109c */
[----:B------:R-:W2:Y:S04]  /*25470*/  LDSM.16.M88.4 R144, [R0+0x2800] ;  /* 0x002800000090783b */ /* 0x000ea80000000200 */
[----:B-1----:R-:W4:Y:S04]  /*25480*/  LDL.LU.64 R168, [R1+0x6b0] ;  /* 0x0006b00001a87983 */ /* 0x002f280000300a00 */
[----:B------:R-:W4:Y:S01]  /*25490*/  LDL.LU.64 R170, [R1+0x6b8] ;  /* 0x0006b80001aa7983 */ /* 0x000f220000300a00 */
[-C--:B------:R-:W-:Y:S08]  /*254a0*/  HMMA.1688.F32.TF32 R172, R12, R140.reuse, R172 ;  /* 0x0000008c0cac723c */ /* 0x080ff000000810ac */
[----:B------:R-:W-:Y:S01]  /*254b0*/  HMMA.1688.F32.TF32 R216, R20, R140, R216 ;  /* 0x0000008c14d8723c */ /* 0x000fe200000810d8 */
[----:B------:R1:W-:Y:S04]  /*254c0*/  STL.64 [R1+0x360], R212 ;  /* 0x000360d401007387 */ /* 0x0003e80000100a00 */
[----:B------:R1:W-:Y:S03]  /*254d0*/  STL.64 [R1+0x368], R214 ;  /* 0x000368d601007387 */ /* 0x0003e60000100a00 */
[-C--:B------:R-:W-:Y:S01]  /*254e0*/  HMMA.1688.F32.TF32 R192, R76, R134.reuse, R192 ;  /* 0x000000864cc0723c */ /* 0x080fe200000810c0 */
[----:B-1----:R-:W4:Y:S04]  /*254f0*/  LDL.LU.64 R212, [R1+0x330] ;  /* 0x0003300001d47983 */ /* 0x002f280000300a00 */
[----:B------:R-:W4:Y:S03]  /*25500*/  LDL.LU.64 R214, [R1+0x338] ;  /* 0x0003380001d67983 */ /* 0x000f260000300a00 */
[----:B------:R-:W-:Y:S08]  /*25510*/  HMMA.1688.F32.TF32 R132, R8, R134, R156 ;  /* 0x000000860884723c */ /* 0x000ff0000008109c */
[-C--:B------:R-:W-:Y:S08]  /*25520*/  HMMA.1688.F32.TF32 R172, R40, R142.reuse, R172 ;  /* 0x0000008e28ac723c */ /* 0x080ff000000810ac */
[----:B------:R-:W-:Y:S08]  /*25530*/  HMMA.1688.F32.TF32 R216, R4, R142, R216 ;  /* 0x0000008e04d8723c */ /* 0x000ff000000810d8 */
[----:B------:R-:W-:Y:S01]  /*25540*/  HMMA.1688.F32.TF32 R204, R32, R140, R204 ;  /* 0x0000008c20cc723c */ /* 0x000fe200000810cc */
[----:B------:R1:W-:Y:S04]  /*25550*/  STL.64 [R1+0x100], R192 ;  /* 0x000100c001007387 */ /* 0x0003e80000100a00 */
[----:B------:R1:W-:Y:S04]  /*25560*/  STL.64 [R1+0x108], R194 ;  /* 0x000108c201007387 */ /* 0x0003e80000100a00 */
[----:B-1----:R-:W4:Y:S04]  /*25570*/  LDL.LU.64 R192, [R1+0x200] ;  /* 0x0002000001c07983 */ /* 0x002f280000300a00 */
[----:B------:R-:W4:Y:S04]  /*25580*/  LDL.LU.64 R194, [R1+0x208] ;  /* 0x0002080001c27983 */ /* 0x000f280000300a00 */
[----:B------:R-:W4:Y:S04]  /*25590*/  LDL.LU.64 R156, [R1+0x150] ;  /* 0x00015000019c7983 */ /* 0x000f280000300a00 */
[----:B------:R-:W4:Y:S04]  /*255a0*/  LDL.LU.64 R158, [R1+0x158] ;  /* 0x00015800019e7983 */ /* 0x000f280000300a00 */
[----:B------:R-:W-:Y:S04]  /*255b0*/  STL.64 [R1+0xe0], R132 ;  /* 0x0000e08401007387 */ /* 0x000fe80000100a00 */
[----:B------:R-:W-:Y:S04]  /*255c0*/  STL.64 [R1+0xe8], R134 ;  /* 0x0000e88601007387 */ /* 0x000fe80000100a00 */
[----:B------:R1:W-:Y:S04]  /*255d0*/  STL.64 [R1+0x420], R172 ;  /* 0x000420ac01007387 */ /* 0x0003e80000100a00 */
[----:B------:R1:W-:Y:S01]  /*255e0*/  STL.64 [R1+0x428], R174 ;  /* 0x000428ae01007387 */ /* 0x0003e20000100a00 */
[----:B------:R-:W-:Y:S03]  /*255f0*/  HMMA.1688.F32.TF32 R204, R76, R142, R204 ;  /* 0x0000008e4ccc723c */ /* 0x000fe600000810cc */
[----:B------:R-:W2:Y:S04]  /*25600*/  LDSM.16.M88.4 R132, [R0+0x2c00] ;  /* 0x002c00000084783b */ /* 0x000ea80000000200 */
[----:B-1----:R-:W4:Y:S04]  /*25610*/  LDL.LU.64 R172, [R1+0x6a0] ;  /* 0x0006a00001ac7983 */ /* 0x002f280000300a00 */
[----:B------:R-:W4:Y:S04]  /*25620*/  LDL.LU.64 R174, [R1+0x6a8] ;  /* 0x0006a80001ae7983 */ /* 0x000f280000300a00 */
        /* <DEDUP_REMOVED lines=8> */
[----:B------:R-:W-:Y:S08]  /*256b0*/  HMMA.1688.F32.TF32 R160, R36, R140, R160 ;  /* 0x0000008c24a0723c */ /* 0x000ff000000810a0 */
[-C--:B--2---:R-:W-:Y:S08]  /*256c0*/  HMMA.1688.F32.TF32 R228, R12, R220.reuse, R228 ;  /* 0x000000dc0ce4723c */ /* 0x084ff000000810e4 */
[-C--:B---3--:R-:W-:Y:S08]  /*256d0*/  HMMA.1688.F32.TF32 R224, R36, R220.reuse, R224 ;  /* 0x000000dc24e0723c */ /* 0x088ff000000810e0 */
[-C--:B------:R-:W-:Y:S08]  /*256e0*/  HMMA.1688.F32.TF32 R232, R32, R220.reuse, R232 ;  /* 0x000000dc20e8723c */ /* 0x080ff000000810e8 */
[----:B----4-:R-:W-:Y:S08]  /*256f0*/  HMMA.1688.F32.TF32 R236, R20, R220, R236 ;  /* 0x000000dc14ec723c */ /* 0x010ff000000810ec */
[----:B------:R-:W-:Y:S01]  /*25700*/  HMMA.1688.F32.TF32 R140, R8, R142, R160 ;  /* 0x0000008e088c723c */ /* 0x000fe200000810a0 */
[----:B------:R-:W2:Y:S04]  /*25710*/  LDL.LU.64 R160, [R1+0x140] ;  /* 0x0001400001a07983 */ /* 0x000ea80000300a00 */
[----:B------:R-:W2:Y:S03]  /*25720*/  LDL.LU.64 R162, [R1+0x148] ;  /* 0x0001480001a27983 */ /* 0x000ea60000300a00 */
[----:B------:R-:W-:Y:S08]  /*25730*/  HMMA.1688.F32.TF32 R228, R40, R222, R228 ;  /* 0x000000de28e4723c */ /* 0x000ff000000810e4 */
[----:B------:R-:W-:Y:S08]  /*25740*/  HMMA.1688.F32.TF32 R164, R12, R144, R164 ;  /* 0x000000900ca4723c */ /* 0x000ff000000810a4 */
[----:B------:R-:W-:Y:S08]  /*25750*/  HMMA.1688.F32.TF32 R236, R4, R222, R236 ;  /* 0x000000de04ec723c */ /* 0x000ff000000810ec */
[----:B------:R-:W-:Y:S08]  /*25760*/  HMMA.1688.F32.TF32 R208, R20, R144, R208 ;  /* 0x0000009014d0723c */ /* 0x000ff000000810d0 */
[----:B------:R-:W-:Y:S08]  /*25770*/  HMMA.1688.F32.TF32 R232, R76, R222, R232 ;  /* 0x000000de4ce8723c */ /* 0x000ff000000810e8 */
[-C--:B------:R-:W-:Y:S08]  /*25780*/  HMMA.1688.F32.TF32 R176, R32, R144.reuse, R176 ;  /* 0x0000009020b0723c */ /* 0x080ff000000810b0 */
[----:B------:R-:W-:Y:S01]  /*25790*/  HMMA.1688.F32.TF32 R148, R36, R144, R148 ;  /* 0x000000902494723c */ /* 0x000fe20000081094 */
[----:B------:R-:W-:Y:S07]  /*257a0*/  STL.64 [R1+0x190], R140 ;  /* 0x0001908c01007387 */ /* 0x000fee0000100a00 */
[----:B------:R-:W-:Y:S01]  /*257b0*/  HMMA.1688.F32.TF32 R220, R8, R222, R224 ;  /* 0x000000de08dc723c */ /* 0x000fe200000810e0 */
[----:B------:R-:W-:Y:S07]  /*257c0*/  STL.64 [R1+0x198], R142 ;  /* 0x0001988e01007387 */ /* 0x000fee0000100a00 */
[----:B------:R-:W-:Y:S08]  /*257d0*/  HMMA.1688.F32.TF32 R164, R40, R146, R164 ;  /* 0x0000009228a4723c */ /* 0x000ff000000810a4 */
[----:B------:R-:W-:Y:S01]  /*257e0*/  HMMA.1688.F32.TF32 R168, R12, R132, R168 ;  /* 0x000000840ca8723c */ /* 0x000fe200000810a8 */
[----:B------:R1:W-:Y:S07]  /*257f0*/  STL.64 [R1+0x410], R228 ;  /* 0x000410e401007387 */ /* 0x0003ee0000100a00 */
[-C--:B------:R-:W-:Y:S01]  /*25800*/  HMMA.1688.F32.TF32 R208, R4, R146.reuse, R208 ;  /* 0x0000009204d0723c */ /* 0x080fe200000810d0 */
[----:B------:R3:W-:Y:S04]  /*25810*/  STL.64 [R1+0x418], R230 ;  /* 0x000418e601007387 */ /* 0x0007e80000100a00 */
[----:B-1----:R-:W4:Y:S03]  /*25820*/  LDL.LU.64 R228, [R1+0x690] ;  /* 0x0006900001e47983 */ /* 0x002f260000300a00 */
[-C--:B------:R-:W-:Y:S01]  /*25830*/  HMMA.1688.F32.TF32 R176, R76, R146.reuse, R176 ;  /* 0x000000924cb0723c */ /* 0x080fe200000810b0 */
[----:B------:R-:W1:Y:S04]  /*25840*/  LDSM.16.M88.4 R140, [R0+0x3000] ;  /* 0x00300000008c783b */ /* 0x000e680000000200 */
[----:B---3--:R-:W4:Y:S04]  /*25850*/  LDL.LU.64 R230, [R1+0x698] ;  /* 0x0006980001e67983 */ /* 0x008f280000300a00 */
[----:B------:R3:W-:Y:S01]  /*25860*/  STL.64 [R1+0x270], R236 ;  /* 0x000270ec01007387 */ /* 0x0007e20000100a00 */
[----:B------:R-:W-:Y:S03]  /*25870*/  HMMA.1688.F32.TF32 R144, R8, R146, R148 ;  /* 0x000000920890723c */ /* 0x000fe60000081094 */
[----:B------:R3:W-:Y:S05]  /*25880*/  STL.64 [R1+0x278], R238 ;  /* 0x000278ee01007387 */ /* 0x0007ea0000100a00 */
[----:B------:R-:W-:Y:S01]  /*25890*/  HMMA.1688.F32.TF32 R168, R40, R134, R168 ;  /* 0x0000008628a8723c */ /* 0x000fe200000810a8 */
[----:B---3--:R-:W3:Y:S04]  /*258a0*/  LDL.LU.64 R236, [R1+0x310] ;  /* 0x0003100001ec7983 */ /* 0x008ee80000300a00 */
[----:B------:R-:W3:Y:S03]  /*258b0*/  LDL.LU.64 R238, [R1+0x318] ;  /* 0x0003180001ee7983 */ /* 0x000ee60000300a00 */
[-C--:B------:R-:W-:Y:S01]  /*258c0*/  HMMA.1688.F32.TF32 R212, R20, R132.reuse, R212 ;  /* 0x0000008414d4723c */ /* 0x080fe200000810d4 */
        /* <DEDUP_REMOVED lines=8> */
[----:B------:R1:W-:Y:S04]  /*25950*/  STL.64 [R1+0x400], R164 ;  /* 0x000400a401007387 */ /* 0x0003e80000100a00 */
[----:B------:R1:W-:Y:S01]  /*25960*/  STL.64 [R1+0x408], R166 ;  /* 0x000408a601007387 */ /* 0x0003e20000100a00 */
[-C--:B------:R-:W-:Y:S03]  /*25970*/  HMMA.1688.F32.TF32 R192, R32, R132.reuse, R192 ;  /* 0x0000008420c0723c */ /* 0x080fe600000810c0 */
[----:B------:R-:W4:Y:S04]  /*25980*/  LDSM.16.M88.4 R220, [R0+0x3400] ;  /* 0x0034000000dc783b */ /* 0x000f280000000200 */
[----:B-1----:R-:W3:Y:S04]  /*25990*/  LDL.LU.64 R164, [R1+0x300] ;  /* 0x0003000001a47983 */ /* 0x002ee80000300a00 */
[----:B------:R-:W3:Y:S04]  /*259a0*/  LDL.LU.64 R166, [R1+0x308] ;  /* 0x0003080001a67983 */ /* 0x000ee80000300a00 */
        /* <DEDUP_REMOVED lines=12> */
[----:B------:R-:W-:Y:S04]  /*25a70*/  STL.64 [R1+0x3f0], R168 ;  /* 0x0003f0a801007387 */ /* 0x000fe80000100a00 */
[----:B------:R1:W-:Y:S01]  /*25a80*/  STL.64 [R1+0x3f8], R170 ;  /* 0x0003f8aa01007387 */ /* 0x0003e20000100a00 */
[----:B------:R-:W-:Y:S03]  /*25a90*/  HMMA.1688.F32.TF32 R156, R36, R132, R156 ;  /* 0x00000084249c723c */ /* 0x000fe6000008109c */
[----:B------:R-:W-:Y:S05]  /*25aa0*/  LDSM.16.M88.4 R144, [R0+0x3800] ;  /* 0x003800000090783b */ /* 0x000fea0000000200 */
[----:B-1----:R-:W-:Y:S01]  /*25ab0*/  HMMA.1688.F32.TF32 R168, R4, R134, R212 ;  /* 0x0000008604a8723c */ /* 0x002fe200000810d4 */
[----:B------:R-:W3:Y:S04]  /*25ac0*/  LDL.LU.64 R212, [R1+0xc0] ;  /* 0x0000c00001d47983 */ /* 0x000ee80000300a00 */
[----:B------:R-:W3:Y:S03]  /*25ad0*/  LDL.LU.64 R214, [R1+0xc8] ;  /* 0x0000c80001d67983 */ /* 0x000ee60000300a00 */
[-C--:B------:R-:W-:Y:S08]  /*25ae0*/  HMMA.1688.F32.TF32 R172, R12, R140.reuse, R172 ;  /* 0x0000008c0cac723c */ /* 0x080ff000000810ac */
[----:B------:R-:W-:Y:S07]  /*25af0*/  HMMA.1688.F32.TF32 R216, R20, R140, R216 ;  /* 0x0000008c14d8723c */ /* 0x000fee00000810d8 */
[----:B------:R-:W-:Y:S04]  /*25b00*/  STL.64 [R1+0x250], R168 ;  /* 0x000250a801007387 */ /* 0x000fe80000100a00 */
[----:B------:R1:W-:Y:S01]  /*25b10*/  STL.64 [R1+0x258], R170 ;  /* 0x000258aa01007387 */ /* 0x0003e20000100a00 */
[-C--:B------:R-:W-:Y:S08]  /*25b20*/  HMMA.1688.F32.TF32 R156, R8, R134.reuse, R156 ;  /* 0x00000086089c723c */ /* 0x080ff0000008109c */
[----:B-1----:R-:W-:Y:S01]  /*25b30*/  HMMA.1688.F32.TF32 R168, R76, R134, R192 ;  /* 0x000000864ca8723c */ /* 0x002fe200000810c0 */
[----:B------:R-:W3:Y:S04]  /*25b40*/  LDL.LU.64 R192, [R1+0xf0] ;  /* 0x0000f00001c07983 */ /* 0x000ee80000300a00 */
[----:B------:R-:W3:Y:S03]  /*25b50*/  LDL.LU.64 R194, [R1+0xf8] ;  /* 0x0000f80001c27983 */ /* 0x000ee60000300a00 */
[-C--:B------:R-:W-:Y:S08]  /*25b60*/  HMMA.1688.F32.TF32 R172, R40, R142.reuse, R172 ;  /* 0x0000008e28ac723c */ /* 0x080ff000000810ac */
[----:B------:R-:W-:Y:S08]  /*25b70*/  HMMA.1688.F32.TF32 R216, R4, R142, R216 ;  /* 0x0000008e04d8723c */ /* 0x000ff000000810d8 */
[-C--:B------:R-:W-:Y:S01]  /*25b80*/  HMMA.1688.F32.TF32 R204, R32, R140.reuse, R204 ;  /* 0x0000008c20cc723c */ /* 0x080fe200000810cc */
[----:B------:R-:W-:Y:S04]  /*25b90*/  STL.64 [R1+0x1a0], R168 ;  /* 0x0001a0a801007387 */ /* 0x000fe80000100a00 */
[----:B------:R-:W-:Y:S04]  /*25ba0*/  STL.64 [R1+0x1a8], R170 ;  /* 0x0001a8aa01007387 */ /* 0x000fe80000100a00 */
[----:B------:R-:W3:Y:S04]  /*25bb0*/  LDL.LU.64 R132, [R1+0x3c0] ;  /* 0x0003c00001847983 */ /* 0x000ee80000300a00 */
[----:B------:R-:W3:Y:S04]  /*25bc0*/  LDL.LU.64 R134, [R1+0x3c8] ;  /* 0x0003c80001867983 */ /* 0x000ee80000300a00 */
[----:B------:R1:W-:Y:S04]  /*25bd0*/  STL.64 [R1+0x160], R156 ;  /* 0x0001609c01007387 */ /* 0x0003e80000100a00 */
[----:B------:R1:W-:Y:S01]  /*25be0*/  STL.64 [R1+0x168], R158 ;  /* 0x0001689e01007387 */ /* 0x0003e20000100a00 */
[----:B--2---:R-:W-:Y:S03]  /*25bf0*/  HMMA.1688.F32.TF32 R160, R36, R140, R160 ;  /* 0x0000008c24a0723c */ /* 0x004fe600000810a0 */
[----:B------:R-:W-:Y:S04]  /*25c00*/  LDSM.16.M88.4 R168, [R0+0x3c00] ;  /* 0x003c000000a8783b */ /* 0x000fe80000000200 */
[----:B-1----:R-:W2:Y:S04]  /*25c10*/  LDL.LU.64 R156, [R1+0x2f0] ;  /* 0x0002f000019c7983 */ /* 0x002ea80000300a00 */
[----:B------:R-:W2:Y:S04]  /*25c20*/  LDL.LU.64 R158, [R1+0x2f8] ;  /* 0x0002f800019e7983 */ /* 0x000ea80000300a00 */
[----:B------:R1:W-:Y:S04]  /*25c30*/  STL.64 [R1+0x3e0], R172 ;  /* 0x0003e0ac01007387 */ /* 0x0003e80000100a00 */
[----:B------:R1:W-:Y:S04]  /*25c40*/  STL.64 [R1+0x3e8], R174 ;  /* 0x0003e8ae01007387 */ /* 0x0003e80000100a00 */
[----:B-1----:R-:W2:Y:S04]  /*25c50*/  LDL.LU.64 R172, [R1+0x2e0] ;  /* 0x0002e00001ac7983 */ /* 0x002ea80000300a00 */
[----:B------:R-:W2:Y:S04]  /*25c60*/  LDL.LU.64 R174, [R1+0x2e8] ;  /* 0x0002e80001ae7983 */ /* 0x000ea80000300a00 */
[----:B------:R-:W-:Y:S04]  /*25c70*/  STL.64 [R1+0x350], R216 ;  /* 0x000350d801007387 */ /* 0x000fe80000100a00 */
[----:B------:R1:W-:Y:S02]  /*25c80*/  STL.64 [R1+0x358], R218 ;  /* 0x000358da01007387 */ /* 0x0003e40000100a00 */
[-C--:B-1----:R-:W-:Y:S02]  /*25c90*/  HMMA.1688.F32.TF32 R216, R76, R142.reuse, R204 ;  /* 0x0000008e4cd8723c */ /* 0x082fe400000810cc */
[----:B------:R-:W2:Y:S04]  /*25ca0*/  LDL.LU.64 R204, [R1+0x3b0] ;  /* 0x0003b00001cc7983 */ /* 0x000ea80000300a00 */
[----:B------:R-:W2:Y:S02]  /*25cb0*/  LDL.LU.64 R206, [R1+0x3b8] ;  /* 0x0003b80001ce7983 */ /* 0x000ea40000300a00 */
[----:B------:R-:W-:Y:S11]  /*25cc0*/  HMMA.1688.F32.TF32 R140, R8, R142, R160 ;  /* 0x0000008e088c723c */ /* 0x000ff600000810a0 */
[----:B------:R-:W-:Y:S04]  /*25cd0*/  @!UPT UIADD3 URZ, URZ, URZ, URZ ;  /* 0x0000003f3f3ff290 */ /* 0x000fe8000fffe03f */
[----:B------:R1:W-:Y:S04]  /*25ce0*/  STL.64 [R1+0x240], R216 ;  /* 0x000240d801007387 */ /* 0x0003e80000100a00 */
[----:B------:R4:W-:Y:S04]  /*25cf0*/  STL.64 [R1+0x248], R218 ;  /* 0x000248da01007387 */ /* 0x0009e80000100a00 */
[----:B-1----:R-:W2:Y:S04]  /*25d00*/  LDL.LU.64 R216, [R1+0x3a0] ;  /* 0x0003a00001d87983 */ /* 0x002ea80000300a00 */
[----:B----4-:R-:W4:Y:S04]  /*25d10*/  LDL.LU.64 R218, [R1+0x3a8] ;  /* 0x0003a80001da7983 */ /* 0x010f280000300a00 */
[----:B------:R-:W-:Y:S04]  /*25d20*/  STL.64 [R1+0x150], R140 ;  /* 0x0001508c01007387 */ /* 0x000fe80000100a00 */
[----:B------:R-:W-:Y:S04]  /*25d30*/  STL.64 [R1+0x158], R142 ;  /* 0x0001588e01007387 */ /* 0x000fe80000100a00 */
[----:B------:R-:W2:Y:S01]  /*25d40*/  LDSM.16.M88.4 R140, [R0+0x4000] ;  /* 0x00400000008c783b */ /* 0x000ea20000000200 */
[-C--:B------:R-:W-:Y:S08]  /*25d50*/  HMMA.1688.F32.TF32 R228, R12, R220.reuse, R228 ;  /* 0x000000dc0ce4723c */ /* 0x080ff000000810e4 */
[-C--:B---3--:R-:W-:Y:S08]  /*25d60*/  HMMA.1688.F32.TF32 R236, R20, R220.reuse, R236 ;  /* 0x000000dc14ec723c */ /* 0x088ff000000810ec */
[----:B------:R-:W-:Y:S08]  /*25d70*/  HMMA.1688.F32.TF32 R232, R32, R220, R232 ;  /* 0x000000dc20e8723c */ /* 0x000ff000000810e8 */
[----:B--2---:R-:W-:Y:S08]  /*25d80*/  HMMA.1688.F32.TF32 R160, R12, R140, R204 ;  /* 0x0000008c0ca0723c */ /* 0x004ff000000810cc */
[-C--:B------:R-:W-:Y:S01]  /*25d90*/  HMMA.1688.F32.TF32 R204, R40, R222.reuse, R228 ;  /* 0x000000de28cc723c */ /* 0x080fe200000810e4 */
[----:B------:R-:W2:Y:S04]  /*25da0*/  LDL.LU.64 R228, [R1+0x2d0] ;  /* 0x0002d00001e47983 */ /* 0x000ea80000300a00 */
[----:B------:R-:W2:Y:S03]  /*25db0*/  LDL.LU.64 R230, [R1+0x2d8] ;  /* 0x0002d80001e67983 */ /* 0x000ea60000300a00 */
[-C--:B------:R-:W-:Y:S11]  /*25dc0*/  HMMA.1688.F32.TF32 R236, R4, R222.reuse, R236 ;  /* 0x000000de04ec723c */ /* 0x080ff600000810ec */
[----:B------:R-:W-:Y:S04]  /*25dd0*/  @!UPT UIADD3 URZ, URZ, URZ, URZ ;  /* 0x0000003f3f3ff290 */ /* 0x000fe8000fffe03f */
[----:B------:R-:W-:Y:S04]  /*25de0*/  STL.64 [R1+0x3d0], R204 ;  /* 0x0003d0cc01007387 */ /* 0x000fe80000100a00 */
[----:B------:R1:W-:Y:S02]  /*25df0*/  STL.64 [R1+0x3d8], R206 ;  /* 0x0003d8ce01007387 */ /* 0x0003e40000100a00 */
[----:B-1----:R-:W-:Y:S02]  /*25e00*/  HMMA.1688.F32.TF32 R204, R76, R222, R232 ;  /* 0x000000de4ccc723c */ /* 0x002fe400000810e8 */
[----:B------:R-:W3:Y:S06]  /*25e10*/  LDL.LU.64 R232, [R1+0x390] ;  /* 0x0003900001e87983 */ /* 0x000eec0000300a00 */
[----:B------:R-:W-:Y:S01]  /*25e20*/  HMMA.1688.F32.TF32 R224, R36, R220, R224 ;  /* 0x000000dc24e0723c */ /* 0x000fe200000810e0 */
[----:B------:R1:W-:Y:S07]  /*25e30*/  STL.64 [R1+0x340], R236 ;  /* 0x000340ec01007387 */ /* 0x0003ee0000100a00 */
[-C--:B------:R-:W-:Y:S01]  /*25e40*/  HMMA.1688.F32.TF32 R148, R12, R144.reuse, R148 ;  /* 0x000000900c94723c */ /* 0x080fe20000081094 */
[----:B------:R1:W-:Y:S04]  /*25e50*/  STL.64 [R1+0x348], R238 ;  /* 0x000348ee01007387 */ /* 0x0003e80000100a00 */
[----:B------:R-:W3:Y:S03]  /*25e60*/  LDL.LU.64 R234, [R1+0x398] ;  /* 0x0003980001ea7983 */ /* 0x000ee60000300a00 */
[----:B------:R-:W-:Y:S01]  /*25e70*/  HMMA.1688.F32.TF32 R164, R20, R144, R164 ;  /* 0x0000009014a4723c */ /* 0x000fe200000810a4 */
[----:B------:R-:W-:Y:S04]  /*25e80*/  STL.64 [R1+0x230], R204 ;  /* 0x000230cc01007387 */ /* 0x000fe80000100a00 */
[----:B------:R-:W-:Y:S04]  /*25e90*/  STL.64 [R1+0x238], R206 ;  /* 0x000238ce01007387 */ /* 0x000fe80000100a00 */
[----:B------:R-:W2:Y:S01]  /*25ea0*/  LDSM.16.M88.4 R204, [R0+0x4400] ;  /* 0x0044000000cc783b */ /* 0x000ea20000000200 */
[----:B------:R-:W-:Y:S03]  /*25eb0*/  HMMA.1688.F32.TF32 R220, R8, R222, R224 ;  /* 0x000000de08dc723c */ /* 0x000fe600000810e0 */
[----:B-1----:R-:W3:Y:S04]  /*25ec0*/  LDL.LU.64 R236, [R1+0x2c0] ;  /* 0x0002c00001ec7983 */ /* 0x002ee80000300a00 */
[----:B------:R-:W3:Y:S01]  /*25ed0*/  LDL.LU.64 R238, [R1+0x2c8] ;  /* 0x0002c80001ee7983 */ /* 0x000ee20000300a00 */
[----:B------:R-:W-:Y:S08]  /*25ee0*/  HMMA.1688.F32.TF32 R176, R32, R144, R176 ;  /* 0x0000009020b0723c */ /* 0x000ff000000810b0 */
[-C--:B------:R-:W-:Y:S08]  /*25ef0*/  HMMA.1688.F32.TF32 R224, R40, R146.reuse, R148 ;  /* 0x0000009228e0723c */ /* 0x080ff00000081094 */
[----:B------:R-:W-:Y:S08]  /*25f00*/  HMMA.1688.F32.TF32 R164, R4, R146, R164 ;  /* 0x0000009204a4723c */ /* 0x000ff000000810a4 */
[----:B------:R-:W-:Y:S08]  /*25f10*/  HMMA.1688.F32.TF32 R208, R36, R144, R208 ;  /* 0x0000009024d0723c */ /* 0x000ff000000810d0 */
[----:B------:R-:W-:Y:S01]  /*25f20*/  HMMA.1688.F32.TF32 R132, R12, R168, R132 ;  /* 0x000000a80c84723c */ /* 0x000fe20000081084 */
[----:B------:R-:W-:Y:S04]  /*25f30*/  STL.64 [R1+0x140], R220 ;  /* 0x000140dc01007387 */ /* 0x000fe80000100a00 */
[----:B------:R2:W-:Y:S03]  /*25f40*/  STL.64 [R1+0x148], R222 ;  /* 0x000148de01007387 */ /* 0x0005e60000100a00 */
[----:B------:R-:W-:Y:S01]  /*25f50*/  HMMA.1688.F32.TF32 R148, R76, R146, R176 ;  /* 0x000000924c94723c */ /* 0x000fe200000810b0 */
[----:B------:R-:W-:Y:S04]  /*25f60*/  STL.64 [R1+0x3c0], R224 ;  /* 0x0003c0e001007387 */ /* 0x000fe80000100a00 */
[----:B------:R-:W-:Y:S11]  /*25f70*/  STL.64 [R1+0x3c8], R226 ;  /* 0x0003c8e201007387 */ /* 0x000ff60000100a00 */
[----:B------:R-:W-:Y:S08]  /*25f80*/  HMMA.1688.F32.TF32 R132, R40, R170, R132 ;  /* 0x000000aa2884723c */ /* 0x000ff00000081084 */
[----:B--2---:R-:W-:Y:S01]  /*25f90*/  HMMA.1688.F32.TF32 R220, R20, R204, R228 ;  /* 0x000000cc14dc723c */ /* 0x004fe200000810e4 */
[----:B------:R-:W2:Y:S04]  /*25fa0*/  LDL.LU.64 R228, [R1+0x380] ;  /* 0x0003800001e47983 */ /* 0x000ea80000300a00 */
[----:B------:R-:W-:Y:S04]  /*25fb0*/  STL.64 [R1+0x330], R164 ;  /* 0x000330a401007387 */ /* 0x000fe80000100a00 */
[----:B------:R1:W-:Y:S04]  /*25fc0*/  STL.64 [R1+0x338], R166 ;  /* 0x000338a601007387 */ /* 0x0003e80000100a00 */
[----:B------:R-:W2:Y:S01]  /*25fd0*/  LDL.LU.64 R230, [R1+0x388] ;  /* 0x0003880001e67983 */ /* 0x000ea20000300a00 */
[----:B-1----:R-:W-:Y:S03]  /*25fe0*/  HMMA.1688.F32.TF32 R164, R8, R146, R208 ;  /* 0x0000009208a4723c */ /* 0x002fe600000810d0 */
[----:B------:R-:W-:Y:S04]  /*25ff0*/  STL.64 [R1+0x220], R148 ;  /* 0x0002209401007387 */ /* 0x000fe80000100a00 */
[----:B------:R-:W-:Y:S04]  /*26000*/  STL.64 [R1+0x228], R150 ;  /* 0x0002289601007387 */ /* 0x000fe80000100a00 */
[----:B------:R-:W2:Y:S04]  /*26010*/  LDL.LU.64 R224, [R1+0x2b0] ;  /* 0x0002b00001e07983 */ /* 0x000ea80000300a00 */
[----:B------:R-:W2:Y:S01]  /*26020*/  LDL.LU.64 R226, [R1+0x2b8] ;  /* 0x0002b80001e27983 */ /* 0x000ea20000300a00 */
[-C--:B------:R-:W-:Y:S03]  /*26030*/  HMMA.1688.F32.TF32 R156, R20, R168.reuse, R156 ;  /* 0x000000a8149c723c */ /* 0x080fe6000008109c */
[----:B------:R-:W3:Y:S04]  /*26040*/  LDSM.16.M88.4 R144, [R0+0x4800] ;  /* 0x004800000090783b */ /* 0x000ee80000000200 */
[----:B------:R-:W-:Y:S04]  /*26050*/  STL.64 [R1+0x130], R164 ;  /* 0x000130a401007387 */ /* 0x000fe80000100a00 */
[----:B------:R-:W-:Y:S04]  /*26060*/  STL.64 [R1+0x138], R166 ;  /* 0x000138a601007387 */ /* 0x000fe80000100a00 */
[----:B------:R-:W2:Y:S04]  /*26070*/  LDL.LU.64 R208, [R1+0x370] ;  /* 0x0003700001d07983 */ /* 0x000ea80000300a00 */
[----:B------:R-:W2:Y:S04]  /*26080*/  LDL.LU.64 R210, [R1+0x378] ;  /* 0x0003780001d27983 */ /* 0x000ea80000300a00 */
[----:B------:R-:W-:Y:S04]  /*26090*/  STL.64 [R1+0x3b0], R132 ;  /* 0x0003b08401007387 */ /* 0x000fe80000100a00 */
[----:B------:R1:W-:Y:S04]  /*260a0*/  STL.64 [R1+0x3b8], R134 ;  /* 0x0003b88601007387 */ /* 0x0003e80000100a00 */
[----:B------:R-:W2:Y:S04]  /*260b0*/  LDL.LU.64 R176, [R1+0x2a0] ;  /* 0x0002a00001b07983 */ /* 0x000ea80000300a00 */
[----:B------:R-:W2:Y:S01]  /*260c0*/  LDL.LU.64 R178, [R1+0x2a8] ;  /* 0x0002a80001b27983 */ /* 0x000ea20000300a00 */
[-C--:B------:R-:W-:Y:S08]  /*260d0*/  HMMA.1688.F32.TF32 R192, R32, R168.reuse, R192 ;  /* 0x000000a820c0723c */ /* 0x080ff000000810c0 */
[----:B------:R-:W-:Y:S08]  /*260e0*/  HMMA.1688.F32.TF32 R212, R36, R168, R212 ;  /* 0x000000a824d4723c */ /* 0x000ff000000810d4 */
[-C--:B------:R-:W-:Y:S08]  /*260f0*/  HMMA.1688.F32.TF32 R172, R20, R140.reuse, R172 ;  /* 0x0000008c14ac723c */ /* 0x080ff000000810ac */
[-C--:B-----5:R-:W-:Y:S08]  /*26100*/  HMMA.1688.F32.TF32 R80, R32, R140.reuse, R80 ;  /* 0x0000008c2050723c */ /* 0x0a0ff00000081050 */
[----:B------:R-:W-:Y:S08]  /*26110*/  HMMA.1688.F32.TF32 R124, R36, R140, R124 ;  /* 0x0000008c247c723c */ /* 0x000ff0000008107c */
[-C--:B-1----:R-:W-:Y:S08]  /*26120*/  HMMA.1688.F32.TF32 R132, R4, R170.reuse, R156 ;  /* 0x000000aa0484723c */ /* 0x082ff0000008109c */
[-C--:B------:R-:W-:Y:S08]  /*26130*/  HMMA.1688.F32.TF32 R156, R76, R170.reuse, R192 ;  /* 0x000000aa4c9c723c */ /* 0x080ff000000810c0 */
[----:B------:R-:W-:Y:S08]  /*26140*/  HMMA.1688.F32.TF32 R168, R8, R170, R212 ;  /* 0x000000aa08a8723c */ /* 0x000ff000000810d4 */
[-C--:B------:R-:W-:Y:S08]  /*26150*/  HMMA.1688.F32.TF32 R192, R40, R142.reuse, R160 ;  /* 0x0000008e28c0723c */ /* 0x080ff000000810a0 */
[-C--:B------:R-:W-:Y:S08]  /*26160*/  HMMA.1688.F32.TF32 R172, R4, R142.reuse, R172 ;  /* 0x0000008e04ac723c */ /* 0x080ff000000810ac */
[-C--:B------:R-:W-:Y:S08]  /*26170*/  HMMA.1688.F32.TF32 R160, R76, R142.reuse, R80 ;  /* 0x0000008e4ca0723c */ /* 0x080ff00000081050 */
[----:B------:R-:W-:Y:S01]  /*26180*/  HMMA.1688.F32.TF32 R80, R8, R142, R124 ;  /* 0x0000008e0850723c */ /* 0x000fe2000008107c */
[----:B------:R-:W-:Y:S04]  /*26190*/  STL.64 [R1+0x320], R132 ;  /* 0x0003208401007387 */ /* 0x000fe80000100a00 */
[----:B------:R-:W-:Y:S04]  /*261a0*/  STL.64 [R1+0x328], R134 ;  /* 0x0003288601007387 */ /* 0x000fe80000100a00 */
[----:B------:R-:W-:Y:S04]  /*261b0*/  STL.64 [R1+0x210], R156 ;  /* 0x0002109c01007387 */ /* 0x000fe80000100a00 */
[----:B------:R-:W-:Y:S04]  /*261c0*/  STL.64 [R1+0x218], R158 ;  /* 0x0002189e01007387 */ /* 0x000fe80000100a00 */
[----:B------:R-:W-:Y:S04]  /*261d0*/  STL.64 [R1+0x120], R168 ;  /* 0x000120a801007387 */ /* 0x000fe80000100a00 */
[----:B------:R-:W-:Y:S04]  /*261e0*/  STL.64 [R1+0x128], R170 ;  /* 0x000128aa01007387 */ /* 0x000fe80000100a00 */
[----:B------:R-:W-:Y:S04]  /*261f0*/  STL.64 [R1+0x3a0], R192 ;  /* 0x0003a0c001007387 */ /* 0x000fe80000100a00 */
[----:B------:R-:W-:Y:S04]  /*26200*/  STL.64 [R1+0x3a8], R194 ;  /* 0x0003a8c201007387 */ /* 0x000fe80000100a00 */
[----:B------:R1:W-:Y:S04]  /*26210*/  STL.64 [R1+0x310], R172 ;  /* 0x000310ac01007387 */ /* 0x0003e80000100a00 */
[----:B------:R3:W-:Y:S01]  /*26220*/  STL.64 [R1+0x318], R174 ;  /* 0x000318ae01007387 */ /* 0x0007e20000100a00 */
[-C--:B----4-:R-:W-:Y:S03]  /*26230*/  HMMA.1688.F32.TF32 R216, R12, R204.reuse, R216 ;  /* 0x000000cc0cd8723c */ /* 0x090fe600000810d8 */
[----:B------:R-:W-:Y:S04]  /*26240*/  LDSM.16.M88.4 R132, [R0+0x4c00] ;  /* 0x004c00000084783b */ /* 0x000fe80000000200 */
[----:B-1----:R-:W4:Y:S04]  /*26250*/  LDL.LU.64 R172, [R1+0x20] ;  /* 0x0000200001ac7983 */ /* 0x002f280000300a00 */
[----:B------:R-:W-:Y:S04]  /*26260*/  STL.64 [R1+0x200], R160 ;  /* 0x000200a001007387 */ /* 0x000fe80000100a00 */
[----:B------:R1:W-:Y:S04]  /*26270*/  STL.64 [R1+0x208], R162 ;  /* 0x000208a201007387 */ /* 0x0003e80000100a00 */
[----:B---3--:R-:W4:Y:S04]  /*26280*/  LDL.LU.64 R174, [R1+0x28] ;  /* 0x0000280001ae7983 */ /* 0x008f280000300a00 */
[----:B------:R-:W-:Y:S04]  /*26290*/  STL.64 [R1+0x110], R80 ;  /* 0x0001105001007387 */ /* 0x000fe80000100a00 */
[----:B------:R-:W-:Y:S04]  /*262a0*/  STL.64 [R1+0x118], R82 ;  /* 0x0001185201007387 */ /* 0x000fe80000100a00 */
[----:B------:R-:W2:Y:S01]  /*262b0*/  LDSM.16.M88.4 R80, [R0+0x5000] ;  /* 0x005000000050783b */ /* 0x000ea20000000200 */
[-C--:B------:R-:W-:Y:S03]  /*262c0*/  HMMA.1688.F32.TF32 R84, R32, R204.reuse, R84 ;  /* 0x000000cc2054723c */ /* 0x080fe60000081054 */
[----:B------:R-:W3:Y:S05]  /*262d0*/  LDL.LU.64 R192, [R1+0x40] ;  /* 0x0000400001c07983 */ /* 0x000eea0000300a00 */
[----:B------:R-:W-:Y:S08]  /*262e0*/  HMMA.1688.F32.TF32 R128, R36, R204, R128 ;  /* 0x000000cc2480723c */ /* 0x000ff00000081080 */
[-C--:B------:R-:W-:Y:S08]  /*262f0*/  HMMA.1688.F32.TF32 R148, R12, R144.reuse, R232 ;  /* 0x000000900c94723c */ /* 0x080ff000000810e8 */
[----:B------:R-:W-:Y:S08]  /*26300*/  HMMA.1688.F32.TF32 R164, R20, R144, R236 ;  /* 0x0000009014a4723c */ /* 0x000ff000000810ec */
[----:B-1----:R-:W-:Y:S08]  /*26310*/  HMMA.1688.F32.TF32 R160, R4, R206, R220 ;  /* 0x000000ce04a0723c */ /* 0x002ff000000810dc */
[-C--:B------:R-:W-:Y:S08]  /*26320*/  HMMA.1688.F32.TF32 R148, R40, R146.reuse, R148 ;  /* 0x000000922894723c */ /* 0x080ff00000081094 */
[----:B------:R-:W-:Y:S08]  /*26330*/  HMMA.1688.F32.TF32 R164, R4, R146, R164 ;  /* 0x0000009204a4723c */ /* 0x000ff000000810a4 */
[-C--:B--2---:R-:W-:Y:S08]  /*26340*/  HMMA.1688.F32.TF32 R124, R12, R80.reuse, R208 ;  /* 0x000000500c7c723c */ /* 0x084ff000000810d0 */
[----:B------:R-:W-:Y:S08]  /*26350*/  HMMA.1688.F32.TF32 R140, R20, R80, R176 ;  /* 0x00000050148c723c */ /* 0x000ff000000810b0 */
[-C--:B------:R-:W-:Y:S08]  /*26360*/  HMMA.1688.F32.TF32 R176, R40, R206.reuse, R216 ;  /* 0x000000ce28b0723c */ /* 0x080ff000000810d8 */
[-C--:B------:R-:W-:Y:S08]  /*26370*/  HMMA.1688.F32.TF32 R208, R76, R206.reuse, R84 ;  /* 0x000000ce4cd0723c */ /* 0x080ff00000081054 */
[----:B------:R-:W-:Y:S07]  /*26380*/  HMMA.1688.F32.TF32 R84, R8, R206, R128 ;  /* 0x000000ce0854723c */ /* 0x000fee0000081080 */
[----:B------:R1:W-:Y:S04]  /*26390*/  STL.64 [R1+0x390], R176 ;  /* 0x000390b001007387 */ /* 0x0003e80000100a00 */
[----:B------:R2:W-:Y:S04]  /*263a0*/  STL.64 [R1+0x398], R178 ;  /* 0x000398b201007387 */ /* 0x0005e80000100a00 */
[----:B------:R-:W3:Y:S04]  /*263b0*/  LDL.LU.64 R194, [R1+0x48] ;  /* 0x0000480001c27983 */ /* 0x000ee80000300a00 */
[----:B------:R2:W-:Y:S04]  /*263c0*/  STL.64 [R1+0x300], R160 ;  /* 0x000300a001007387 */ /* 0x0005e80000100a00 */
[----:B------:R2:W-:Y:S04]  /*263d0*/  STL.64 [R1+0x308], R162 ;  /* 0x000308a201007387 */ /* 0x0005e80000100a00 */
[----:B-1----:R-:W3:Y:S04]  /*263e0*/  LDL.LU.64 R176, [R1] ;  /* 0x0000000001b07983 */ /* 0x002ee80000300a00 */
[----:B--2---:R-:W2:Y:S04]  /*263f0*/  LDL.LU.64 R178, [R1+0x8] ;  /* 0x0000080001b27983 */ /* 0x004ea80000300a00 */
[----:B------:R-:W2:Y:S04]  /*26400*/  LDL.LU.64 R160, [R1+0x30] ;  /* 0x0000300001a07983 */ /* 0x000ea80000300a00 */
[----:B------:R-:W-:Y:S04]  /*26410*/  STL.64 [R1+0x1f0], R208 ;  /* 0x0001f0d001007387 */ /* 0x000fe80000100a00 */
[----:B------:R-:W-:Y:S04]  /*26420*/  STL.64 [R1+0x1f8], R210 ;  /* 0x0001f8d201007387 */ /* 0x000fe80000100a00 */
[----:B------:R-:W2:Y:S04]  /*26430*/  LDL.LU.64 R162, [R1+0x38] ;  /* 0x0000380001a27983 */ /* 0x000ea80000300a00 */
[----:B------:R-:W-:Y:S04]  /*26440*/  STL.64 [R1+0xf0], R84 ;  /* 0x0000f05401007387 */ /* 0x000fe80000100a00 */
[----:B------:R-:W-:Y:S04]  /*26450*/  STL.64 [R1+0xf8], R86 ;  /* 0x0000f85601007387 */ /* 0x000fe80000100a00 */
[----:B------:R1:W-:Y:S04]  /*26460*/  STL.64 [R1+0x380], R148 ;  /* 0x0003809401007387 */ /* 0x0003e80000100a00 */
[----:B------:R1:W-:Y:S01]  /*26470*/  STL.64 [R1+0x388], R150 ;  /* 0x0003889601007387 */ /* 0x0003e20000100a00 */
[-C--:B------:R-:W-:Y:S03]  /*26480*/  HMMA.1688.F32.TF32 R240, R32, R144.reuse, R240 ;  /* 0x0000009020f0723c */ /* 0x080fe600000810f0 */
[----:B------:R-:W4:Y:S04]  /*26490*/  LDSM.16.M88.4 R84, [R0+0x5400] ;  /* 0x005400000054783b */ /* 0x000f280000000200 */
[----:B-1----:R-:W2:Y:S04]  /*264a0*/  LDL.LU.64 R148, [R1+0x10] ;  /* 0x0000100001947983 */ /* 0x002ea80000300a00 */
[----:B------:R-:W-:Y:S04]  /*264b0*/  STL.64 [R1+0x2f0], R164 ;  /* 0x0002f0a401007387 */ /* 0x000fe80000100a00 */
[----:B------:R1:W-:Y:S04]  /*264c0*/  STL.64 [R1+0x2f8], R166 ;  /* 0x0002f8a601007387 */ /* 0x0003e80000100a00 */
[----:B------:R-:W2:Y:S01]  /*264d0*/  LDL.LU.64 R150, [R1+0x18] ;  /* 0x0000180001967983 */ /* 0x000ea20000300a00 */
[----:B------:R-:W-:Y:S08]  /*264e0*/  HMMA.1688.F32.TF32 R244, R36, R144, R244 ;  /* 0x0000009024f4723c */ /* 0x000ff000000810f4 */
[----:B------:R-:W-:Y:S08]  /*264f0*/  HMMA.1688.F32.TF32 R128, R76, R146, R240 ;  /* 0x000000924c80723c */ /* 0x000ff000000810f0 */
[----:B------:R-:W-:Y:S08]  /*26500*/  HMMA.1688.F32.TF32 R156, R12, R132, R228 ;  /* 0x000000840c9c723c */ /* 0x000ff000000810e4 */
[----:B-1----:R-:W-:Y:S08]  /*26510*/  HMMA.1688.F32.TF32 R164, R8, R146, R244 ;  /* 0x0000009208a4723c */ /* 0x002ff000000810f4 */
[-C--:B------:R-:W-:Y:S08]  /*26520*/  HMMA.1688.F32.TF32 R168, R20, R132.reuse, R224 ;  /* 0x0000008414a8723c */ /* 0x080ff000000810e0 */
[-C--:B------:R-:W-:Y:S08]  /*26530*/  HMMA.1688.F32.TF32 R88, R36, R132.reuse, R88 ;  /* 0x000000842458723c */ /* 0x080ff00000081058 */
[----:B------:R-:W-:Y:S01]  /*26540*/  HMMA.1688.F32.TF32 R68, R32, R132, R68 ;  /* 0x000000842044723c */ /* 0x000fe20000081044 */
[----:B------:R-:W-:Y:S04]  /*26550*/  STL.64 [R1+0x1e0], R128 ;  /* 0x0001e08001007387 */ /* 0x000fe80000100a00 */
[----:B------:R-:W-:Y:S04]  /*26560*/  STL.64 [R1+0x1e8], R130 ;  /* 0x0001e88201007387 */ /* 0x000fe80000100a00 */
[----:B------:R-:W-:Y:S04]  /*26570*/  STL.64 [R1+0xc0], R164 ;  /* 0x0000c0a401007387 */ /* 0x000fe80000100a00 */
[----:B------:R1:W-:Y:S03]  /*26580*/  STL.64 [R1+0xc8], R166 ;  /* 0x0000c8a601007387 */ /* 0x0003e60000100a00 */
[-C--:B------:R-:W-:Y:S01]  /*26590*/  HMMA.1688.F32.TF32 R88, R8, R134.reuse, R88 ;  /* 0x000000860858723c */ /* 0x080fe20000081058 */
[----:B------:R-:W3:Y:S07]  /*265a0*/  LDSM.16.M88.4 R128, [R0+0x5800] ;  /* 0x005800000080783b */ /* 0x000eee0000000200 */
[-C--:B-1----:R-:W-:Y:S08]  /*265b0*/  HMMA.1688.F32.TF32 R164, R40, R134.reuse, R156 ;  /* 0x0000008628a4723c */ /* 0x082ff0000008109c */
[-C--:B------:R-:W-:Y:S08]  /*265c0*/  HMMA.1688.F32.TF32 R156, R4, R134.reuse, R168 ;  /* 0x00000086049c723c */ /* 0x080ff000000810a8 */
[----:B------:R-:W-:Y:S08]  /*265d0*/  HMMA.1688.F32.TF32 R68, R76, R134, R68 ;  /* 0x000000864c44723c */ /* 0x000ff00000081044 */
[----:B------:R-:W-:Y:S01]  /*265e0*/  HMMA.1688.F32.TF32 R72, R32, R80, R72 ;  /* 0x000000502048723c */ /* 0x000fe20000081048 */
[----:B------:R-:W-:Y:S04]  /*265f0*/  STL.64 [R1+0x370], R164 ;  /* 0x000370a401007387 */ /* 0x000fe80000100a00 */
[----:B------:R-:W-:Y:S04]  /*26600*/  STL.64 [R1+0x378], R166 ;  /* 0x000378a601007387 */ /* 0x000fe80000100a00 */
[----:B------:R-:W-:Y:S04]  /*26610*/  STL.64 [R1+0x2e0], R156 ;  /* 0x0002e09c01007387 */ /* 0x000fe80000100a00 */
[----:B------:R-:W-:Y:S04]  /*26620*/  STL.64 [R1+0x2e8], R158 ;  /* 0x0002e89e01007387 */ /* 0x000fe80000100a00 */
[----:B------:R-:W-:Y:S04]  /*26630*/  STL [R1+0x159c], R88 ;  /* 0x00159c5801007387 */ /* 0x000fe80000100800 */
[----:B------:R-:W-:Y:S04]  /*26640*/  STL.64 [R1+0x2d0], R68 ;  /* 0x0002d04401007387 */ /* 0x000fe80000100a00 */
[----:B------:R-:W-:Y:S04]  /*26650*/  STL.64 [R1+0x2d8], R70 ;  /* 0x0002d84601007387 */ /* 0x000fe80000100a00 */
[----:B------:R-:W-:Y:S01]  /*26660*/  STL [R1+0x1598], R89 ;  /* 0x0015985901007387 */ /* 0x000fe20000100800 */
[----:B------:R-:W-:Y:S03]  /*26670*/  HMMA.1688.F32.TF32 R72, R76, R82, R72 ;  /* 0x000000524c48723c */ /* 0x000fe60000081048 */
[----:B------:R-:W-:Y:S04]  /*26680*/  STL [R1+0x1594], R90 ;  /* 0x0015945a01007387 */ /* 0x000fe80000100800 */
[----:B------:R1:W-:Y:S01]  /*26690*/  STL [R1+0x1590], R91 ;  /* 0x0015905b01007387 */ /* 0x0003e20000100800 */
[----:B----4-:R-:W-:Y:S03]  /*266a0*/  HMMA.1688.F32.TF32 R248, R12, R84, R248 ;  /* 0x000000540cf8723c */ /* 0x010fe600000810f8 */
[----:B------:R-:W-:Y:S05]  /*266b0*/  LDSM.16.M88.4 R68, [R0+0x5c00] ;  /* 0x005c00000044783b */ /* 0x000fea0000000200 */
[----:B-1----:R-:W-:Y:S08]  /*266c0*/  HMMA.1688.F32.TF32 R88, R40, R82, R124 ;  /* 0x000000522858723c */ /* 0x002ff0000008107c */
[-C--:B------:R-:W-:Y:S08]  /*266d0*/  HMMA.1688.F32.TF32 R172, R20, R84.reuse, R172 ;  /* 0x0000005414ac723c */ /* 0x080ff000000810ac */
[-C--:B------:R-:W-:Y:S08]  /*266e0*/  HMMA.1688.F32.TF32 R44, R32, R84.reuse, R44 ;  /* 0x00000054202c723c */ /* 0x080ff0000008102c */
[----:B------:R-:W-:Y:S01]  /*266f0*/  HMMA.1688.F32.TF32 R96, R36, R84, R96 ;  /* 0x000000542460723c */ /* 0x000fe20000081060 */
[----:B------:R1:W-:Y:S04]  /*26700*/  STL.64 [R1+0x2c0], R88 ;  /* 0x0002c05801007387 */ /* 0x0003e80000100a00 */
[----:B------:R4:W-:Y:S01]  /*26710*/  STL.64 [R1+0x2c8], R90 ;  /* 0x0002c85a01007387 */ /* 0x0009e20000100a00 */
[----:B-1----:R-:W-:-:S02]  /*26720*/  IMAD.MOV.U32 R88, RZ, RZ, R72 ;  /* 0x000000ffff587224 */ /* 0x002fc400078e0048 */
[----:B------:R-:W-:Y:S02]  /*26730*/  IMAD.MOV.U32 R89, RZ, RZ, R73 ;  /* 0x000000ffff597224 */ /* 0x000fe400078e0049 */
[----:B----4-:R-:W-:Y:S02]  /*26740*/  IMAD.MOV.U32 R90, RZ, RZ, R74 ;  /* 0x000000ffff5a7224 */ /* 0x010fe400078e004a */
[----:B------:R-:W-:Y:S02]  /*26750*/  IMAD.MOV.U32 R91, RZ, RZ, R75 ;  /* 0x000000ffff5b7224 */ /* 0x000fe400078e004b */
[----:B------:R-:W1:Y:S01]  /*26760*/  LDSM.16.M88.4 R72, [R0+0x6000] ;  /* 0x006000000048783b */ /* 0x000e620000000200 */
[-C--:B------:R-:W-:Y:S08]  /*26770*/  HMMA.1688.F32.TF32 R248, R40, R86.reuse, R248 ;  /* 0x0000005628f8723c */ /* 0x080ff000000810f8 */
[-C--:B------:R-:W-:Y:S08]  /*26780*/  HMMA.1688.F32.TF32 R172, R4, R86.reuse, R172 ;  /* 0x0000005604ac723c */ /* 0x080ff000000810ac */
[-C--:B------:R-:W-:Y:S08]  /*26790*/  HMMA.1688.F32.TF32 R44, R76, R86.reuse, R44 ;  /* 0x000000564c2c723c */ /* 0x080ff0000008102c */
[----:B------:R-:W-:Y:S01]  /*267a0*/  HMMA.1688.F32.TF32 R96, R8, R86, R96 ;  /* 0x000000560860723c */ /* 0x000fe20000081060 */
[----:B------:R-:W4:Y:S07]  /*267b0*/  LDSM.16.M88.4 R84, [R0+0x6800] ;  /* 0x006800000054783b */ /* 0x000f2e0000000200 */
[----:B------:R-:W-:Y:S08]  /*267c0*/  HMMA.1688.F32.TF32 R124, R4, R82, R140 ;  /* 0x00000052047c723c */ /* 0x000ff0000008108c */
[----:B---3--:R-:W-:Y:S08]  /*267d0*/  HMMA.1688.F32.TF32 R144, R12, R128, R192 ;  /* 0x000000800c90723c */ /* 0x008ff000000810c0 */
[----:B------:R-:W-:Y:S08]  /*267e0*/  HMMA.1688.F32.TF32 R92, R36, R80, R92 ;  /* 0x00000050245c723c */ /* 0x000ff0000008105c */
[-C--:B-1----:R-:W-:Y:S01]  /*267f0*/  HMMA.1688.F32.TF32 R184, R20, R72.reuse, R184 ;  /* 0x0000004814b8723c */ /* 0x082fe200000810b8 */
[----:B------:R-:W-:Y:S07]  /*26800*/  STL.64 [R1+0x2b0], R124 ;  /* 0x0002b07c01007387 */ /* 0x000fee0000100a00 */
[-C--:B------:R-:W-:Y:S01]  /*26810*/  HMMA.1688.F32.TF32 R56, R32, R72.reuse, R56 ;  /* 0x000000482038723c */ /* 0x080fe20000081038 */
[----:B------:R4:W-:Y:S04]  /*26820*/  STL.64 [R1+0x2b8], R126 ;  /* 0x0002b87e01007387 */ /* 0x0009e80000100a00 */
[----:B------:R-:W3:Y:S03]  /*26830*/  LDL.LU.64 R140, [R1+0x80] ;  /* 0x00008000018c7983 */ /* 0x000ee60000300a00 */
[----:B------:R-:W-:Y:S01]  /*26840*/  HMMA.1688.F32.TF32 R108, R36, R72, R108 ;  /* 0x00000048246c723c */ /* 0x000fe2000008106c */
[----:B------:R-:W3:Y:S04]  /*26850*/  LDL.LU.64 R142, [R1+0x88] ;  /* 0x00008800018e7983 */ /* 0x000ee80000300a00 */
[----:B------:R-:W3:Y:S03]  /*26860*/  LDL.LU.64 R132, [R1+0x50] ;  /* 0x0000500001847983 */ /* 0x000ee60000300a00 */
[----:B------:R-:W-:Y:S01]  /*26870*/  HMMA.1688.F32.TF32 R156, R40, R130, R144 ;  /* 0x00000082289c723c */ /* 0x000fe20000081090 */
[----:B------:R-:W3:Y:S04]  /*26880*/  LDL.LU.64 R134, [R1+0x58] ;  /* 0x0000580001867983 */ /* 0x000ee80000300a00 */
[----:B------:R-:W3:Y:S03]  /*26890*/  LDL.LU.64 R144, [R1+0xb0] ;  /* 0x0000b00001907983 */ /* 0x000ee60000300a00 */
[----:B----4-:R-:W-:Y:S01]  /*268a0*/  HMMA.1688.F32.TF32 R124, R36, R84, R64 ;  /* 0x00000054247c723c */ /* 0x010fe20000081040 */
[----:B------:R-:W4:Y:S04]  /*268b0*/  LDL.LU.64 R146, [R1+0xb8] ;  /* 0x0000b80001927983 */ /* 0x000f280000300a00 */
[----:B------:R-:W3:Y:S04]  /*268c0*/  LDL.LU.64 R64, [R1+0xa0] ;  /* 0x0000a00001407983 */ /* 0x000ee80000300a00 */
[----:B------:R-:W3:Y:S01]  /*268d0*/  LDL.LU.64 R66, [R1+0xa8] ;  /* 0x0000a80001427983 */ /* 0x000ee20000300a00 */
[----:B--2---:R-:W-:Y:S03]  /*268e0*/  HMMA.1688.F32.TF32 R164, R12, R72, R148 ;  /* 0x000000480ca4723c */ /* 0x004fe60000081094 */
[----:B------:R-:W2:Y:S04]  /*268f0*/  LDL.LU.64 R168, [R1+0x470] ;  /* 0x0004700001a87983 */ /* 0x000ea80000300a00 */
[----:B------:R-:W2:Y:S01]  /*26900*/  LDL.LU.64 R170, [R1+0x478] ;  /* 0x0004780001aa7983 */ /* 0x000ea20000300a00 */
[----:B------:R-:W-:Y:S03]  /*26910*/  HMMA.1688.F32.TF32 R92, R8, R82, R92 ;  /* 0x00000052085c723c */ /* 0x000fe6000008105c */
[----:B------:R-:W1:Y:S04]  /*26920*/  LDSM.16.M88.4 R80, [R0+0x6400] ;  /* 0x006400000050783b */ /* 0x000e680000000200 */
[----:B------:R-:W2:Y:S01]  /*26930*/  LDL.LU.64 R148, [R1+0x90] ;  /* 0x0000900001947983 */ /* 0x000ea20000300a00 */
[-C--:B------:R-:W-:Y:S03]  /*26940*/  HMMA.1688.F32.TF32 R184, R4, R74.reuse, R184 ;  /* 0x0000004a04b8723c */ /* 0x080fe600000810b8 */
[----:B------:R-:W2:Y:S05]  /*26950*/  LDL.LU.64 R150, [R1+0x98] ;  /* 0x0000980001967983 */ /* 0x000eaa0000300a00 */
[-C--:B------:R-:W-:Y:S08]  /*26960*/  HMMA.1688.F32.TF32 R164, R40, R74.reuse, R164 ;  /* 0x0000004a28a4723c */ /* 0x080ff000000810a4 */
[-C--:B------:R-:W-:Y:S08]  /*26970*/  HMMA.1688.F32.TF32 R56, R76, R74.reuse, R56 ;  /* 0x0000004a4c38723c */ /* 0x080ff00000081038 */
[----:B------:R-:W-:Y:S07]  /*26980*/  HMMA.1688.F32.TF32 R108, R8, R74, R108 ;  /* 0x0000004a086c723c */ /* 0x000fee000008106c */
        /* <DEDUP_REMOVED lines=9> */
[----:B------:R1:W-:Y:S04]  /*26a20*/  STL [R1+0x1564], R57 ;  /* 0x0015643901007387 */ /* 0x0003e80000100800 */
[----:B------:R-:W-:Y:S04]  /*26a30*/  STL [R1+0x1560], R58 ;  /* 0x0015603a01007387 */ /* 0x000fe80000100800 */
[----:B------:R1:W-:Y:S04]  /*26a40*/  STL [R1+0x155c], R59 ;  /* 0x00155c3b01007387 */ /* 0x0003e80000100800 */
[----:B------:R-:W-:Y:S04]  /*26a50*/  STL [R1+0x1574], R108 ;  /* 0x0015746c01007387 */ /* 0x000fe80000100800 */
[----:B------:R-:W-:Y:S04]  /*26a60*/  STL [R1+0x1570], R109 ;  /* 0x0015706d01007387 */ /* 0x000fe80000100800 */
[----:B------:R-:W-:Y:S04]  /*26a70*/  STL [R1+0x156c], R110 ;  /* 0x00156c6e01007387 */ /* 0x000fe80000100800 */
[----:B------:R-:W-:Y:S04]  /*26a80*/  STL [R1+0x1538], R111 ;  /* 0x0015386f01007387 */ /* 0x000fe80000100800 */
[----:B-1----:R-:W2:Y:S04]  /*26a90*/  LDL.LU.64 R56, [R1+0x290] ;  /* 0x0002900001387983 */ /* 0x002ea80000300a00 */
[----:B------:R-:W2:Y:S01]  /*26aa0*/  LDL.LU.64 R58, [R1+0x298] ;  /* 0x00029800013a7983 */ /* 0x000ea20000300a00 */
[-C--:B------:R-:W-:Y:S08]  /*26ab0*/  HMMA.1688.F32.TF32 R200, R12, R80.reuse, R200 ;  /* 0x000000500cc8723c */ /* 0x080ff000000810c8 */
[----:B------:R-:W-:Y:S11]  /*26ac0*/  HMMA.1688.F32.TF32 R188, R20, R80, R188 ;  /* 0x0000005014bc723c */ /* 0x000ff600000810bc */
[----:B------:R-:W-:Y:S05]  /*26ad0*/  @!UPT UIADD3 URZ, URZ, URZ, URZ ;  /* 0x0000003f3f3ff290 */ /* 0x000fea000fffe03f */
[-C--:B------:R-:W-:Y:S08]  /*26ae0*/  HMMA.1688.F32.TF32 R200, R40, R82.reuse, R200 ;  /* 0x0000005228c8723c */ /* 0x080ff000000810c8 */
[----:B------:R-:W-:Y:S11]  /*26af0*/  HMMA.1688.F32.TF32 R188, R4, R82, R188 ;  /* 0x0000005204bc723c */ /* 0x000ff600000810bc */
[----:B------:R-:W-:Y:S04]  /*26b00*/  @!UPT UIADD3 URZ, URZ, URZ, URZ ;  /* 0x0000003f3f3ff290 */ /* 0x000fe8000fffe03f */
        /* <DEDUP_REMOVED lines=20> */
[----:B-1----:R-:W4:Y:S04]  /*26c50*/  LDL.LU.64 R188, [R1+0x460] ;  /* 0x0004600001bc7983 */ /* 0x002f280000300a00 */
[----:B------:R-:W4:Y:S04]  /*26c60*/  LDL.LU.64 R190, [R1+0x468] ;  /* 0x0004680001be7983 */ /* 0x000f280000300a00 */
[----:B------:R-:W4:Y:S04]  /*26c70*/  LDL.LU.64 R164, [R1+0x70] ;  /* 0x0000700001a47983 */ /* 0x000f280000300a00 */
[----:B------:R-:W4:Y:S01]  /*26c80*/  LDL.LU.64 R166, [R1+0x78] ;  /* 0x0000780001a67983 */ /* 0x000f220000300a00 */
[-C--:B------:R-:W-:Y:S08]  /*26c90*/  HMMA.1688.F32.TF32 R160, R12, R68.reuse, R160 ;  /* 0x000000440ca0723c */ /* 0x080ff000000810a0 */
[-C--:B------:R-:W-:Y:S08]  /*26ca0*/  HMMA.1688.F32.TF32 R180, R20, R68.reuse, R180 ;  /* 0x0000004414b4723c */ /* 0x080ff000000810b4 */
[-C--:B------:R-:W-:Y:S08]  /*26cb0*/  HMMA.1688.F32.TF32 R52, R32, R68.reuse, R52 ;  /* 0x000000442034723c */ /* 0x080ff00000081034 */
[----:B------:R-:W-:Y:S08]  /*26cc0*/  HMMA.1688.F32.TF32 R104, R36, R68, R104 ;  /* 0x000000442468723c */ /* 0x000ff00000081068 */
[-C--:B------:R-:W-:Y:S08]  /*26cd0*/  HMMA.1688.F32.TF32 R160, R40, R70.reuse, R160 ;  /* 0x0000004628a0723c */ /* 0x080ff000000810a0 */
[-C--:B------:R-:W-:Y:S08]  /*26ce0*/  HMMA.1688.F32.TF32 R180, R4, R70.reuse, R180 ;  /* 0x0000004604b4723c */ /* 0x080ff000000810b4 */
[-C--:B------:R-:W-:Y:S08]  /*26cf0*/  HMMA.1688.F32.TF32 R52, R76, R70.reuse, R52 ;  /* 0x000000464c34723c */ /* 0x080ff00000081034 */
[----:B------:R-:W-:Y:S01]  /*26d00*/  HMMA.1688.F32.TF32 R104, R8, R70, R104 ;  /* 0x000000460868723c */ /* 0x000fe20000081068 */
[----:B------:R-:W3:Y:S07]  /*26d10*/  LDSM.16.M88.4 R68, [R0+0x7000] ;  /* 0x007000000044783b */ /* 0x000eee0000000200 */
[-C--:B------:R-:W-:Y:S08]  /*26d20*/  HMMA.1688.F32.TF32 R176, R20, R128.reuse, R176 ;  /* 0x0000008014b0723c */ /* 0x080ff000000810b0 */
[-C--:B------:R-:W-:Y:S08]  /*26d30*/  HMMA.1688.F32.TF32 R48, R32, R128.reuse, R48 ;  /* 0x000000802030723c */ /* 0x080ff00000081030 */
[----:B------:R-:W-:Y:S08]  /*26d40*/  HMMA.1688.F32.TF32 R100, R36, R128, R100 ;  /* 0x000000802464723c */ /* 0x000ff00000081064 */
[-C--:B------:R-:W-:Y:S08]  /*26d50*/  HMMA.1688.F32.TF32 R152, R32, R80.reuse, R152 ;  /* 0x000000502098723c */ /* 0x080ff00000081098 */
[----:B------:R-:W-:Y:S08]  /*26d60*/  HMMA.1688.F32.TF32 R116, R36, R80, R116 ;  /* 0x000000502474723c */ /* 0x000ff00000081074 */
[-C--:B------:R-:W-:Y:S08]  /*26d70*/  HMMA.1688.F32.TF32 R176, R4, R130.reuse, R176 ;  /* 0x0000008204b0723c */ /* 0x080ff000000810b0 */
[-C--:B------:R-:W-:Y:S08]  /*26d80*/  HMMA.1688.F32.TF32 R48, R76, R130.reuse, R48 ;  /* 0x000000824c30723c */ /* 0x080ff00000081030 */
[----:B------:R-:W-:Y:S08]  /*26d90*/  HMMA.1688.F32.TF32 R100, R8, R130, R100 ;  /* 0x000000820864723c */ /* 0x000ff00000081064 */
[-C--:B------:R-:W-:Y:S01]  /*26da0*/  HMMA.1688.F32.TF32 R128, R20, R84.reuse, R24 ;  /* 0x000000541480723c */ /* 0x080fe20000081018 */
[----:B------:R-:W-:Y:S07]  /*26db0*/  LDSM.16.M88.4 R24, [R0+0x6c00] ;  /* 0x006c00000018783b */ /* 0x000fee0000000200 */
[C---:B------:R-:W-:Y:S08]  /*26dc0*/  HMMA.1688.F32.TF32 R28, R32.reuse, R84, R28 ;  /* 0x00000054201c723c */ /* 0x040ff0000008101c */
[----:B---3--:R-:W-:Y:S08]  /*26dd0*/  HMMA.1688.F32.TF32 R72, R32, R68, R64 ;  /* 0x000000442048723c */ /* 0x008ff00000081040 */
[-C--:B------:R-:W-:Y:S08]  /*26de0*/  HMMA.1688.F32.TF32 R152, R76, R82.reuse, R152 ;  /* 0x000000524c98723c */ /* 0x080ff00000081098 */
[----:B------:R-:W-:Y:S01]  /*26df0*/  HMMA.1688.F32.TF32 R64, R8, R82, R116 ;  /* 0x000000520840723c */ /* 0x000fe20000081074 */
[----:B------:R-:W2:Y:S07]  /*26e00*/  LDSM.16.M88.4 R80, [R0+0x7400] ;  /* 0x007400000050783b */ /* 0x000eae0000000200 */
[-C--:B------:R-:W-:Y:S08]  /*26e10*/  HMMA.1688.F32.TF32 R108, R4, R86.reuse, R128 ;  /* 0x00000056046c723c */ /* 0x080ff00000081080 */
[----:B------:R-:W-:Y:S11]  /*26e20*/  HMMA.1688.F32.TF32 R28, R76, R86, R28 ;  /* 0x000000564c1c723c */ /* 0x000ff6000008101c */
[----:B------:R-:W-:Y:S05]  /*26e30*/  @!UPT UIADD3 URZ, URZ, URZ, URZ ;  /* 0x0000003f3f3ff290 */ /* 0x000fea000fffe03f */
[----:B------:R-:W-:Y:S01]  /*26e40*/  IMAD.MOV.U32 R185, RZ, RZ, R110 ;  /* 0x000000ffffb97224 */ /* 0x000fe200078e006e */
[-C--:B--2---:R-:W-:Y:S07]  /*26e50*/  HMMA.1688.F32.TF32 R116, R20, R80.reuse, R148 ;  /* 0x000000501474723c */ /* 0x084fee0000081094 */
[----:B------:R-:W-:Y:S01]  /*26e60*/  IMAD.MOV.U32 R110, RZ, RZ, R28 ;  /* 0x000000ffff6e7224 */ /* 0x000fe200078e001c */
[----:B------:R-:W-:Y:S07]  /*26e70*/  HMMA.1688.F32.TF32 R148, R32, R80, R56 ;  /* 0x000000502094723c */ /* 0x000fee0000081038 */
[----:B------:R-:W-:-:S02]  /*26e80*/  IMAD.MOV.U32 R56, RZ, RZ, R29 ;  /* 0x000000ffff387224 */ /* 0x000fc400078e001d */
[----:B------:R-:W-:Y:S02]  /*26e90*/  IMAD.MOV.U32 R57, RZ, RZ, R30 ;  /* 0x000000ffff397224 */ /* 0x000fe400078e001e */
[----:B------:R-:W-:Y:S02]  /*26ea0*/  IMAD.MOV.U32 R58, RZ, RZ, R31 ;  /* 0x000000ffff3a7224 */ /* 0x000fe400078e001f */
[----:B------:R-:W-:Y:S01]  /*26eb0*/  HMMA.1688.F32.TF32 R28, R8, R86, R124 ;  /* 0x00000056081c723c */ /* 0x000fe2000008107c */
[----:B------:R-:W-:Y:S01]  /*26ec0*/  IMAD.MOV.U32 R59, RZ, RZ, R108 ;  /* 0x000000ffff3b7224 */ /* 0x000fe200078e006c */
[----:B------:R-:W-:Y:S01]  /*26ed0*/  LDSM.16.M88.4 R124, [R0+0x7c00] ;  /* 0x007c0000007c783b */ /* 0x000fe20000000200 */
[----:B------:R-:W-:-:S05]  /*26ee0*/  IMAD.MOV.U32 R184, RZ, RZ, R109 ;  /* 0x000000ffffb87224 */ /* 0x000fca00078e006d */
[C---:B------:R-:W-:Y:S11]  /*26ef0*/  HMMA.1688.F32.TF32 R140, R12.reuse, R24, R140 ;  /* 0x000000180c8c723c */ /* 0x040ff6000008108c */
[----:B------:R-:W-:Y:S05]  /*26f00*/  @!UPT UIADD3 URZ, URZ, URZ, URZ ;  /* 0x0000003f3f3ff290 */ /* 0x000fea000fffe03f */
[----:B------:R-:W-:Y:S02]  /*26f10*/  IMAD.MOV.U32 R200, RZ, RZ, R28 ;  /* 0x000000ffffc87224 */ /* 0x000fe400078e001c */
[----:B------:R-:W-:Y:S02]  /*26f20*/  IMAD.MOV.U32 R201, RZ, RZ, R29 ;  /* 0x000000ffffc97224 */ /* 0x000fe400078e001d */
[----:B------:R-:W-:Y:S02]  /*26f30*/  IMAD.MOV.U32 R108, RZ, RZ, R30 ;  /* 0x000000ffff6c7224 */ /* 0x000fe400078e001e */
[----:B------:R-:W-:Y:S02]  /*26f40*/  IMAD.MOV.U32 R109, RZ, RZ, R31 ;  /* 0x000000ffff6d7224 */ /* 0x000fe400078e001f */
[----:B------:R-:W1:Y:S01]  /*26f50*/  LDSM.16.M88.4 R28, [R0+0x7800] ;  /* 0x00780000001c783b */ /* 0x000e620000000200 */
[C---:B------:R-:W-:Y:S08]  /*26f60*/  HMMA.1688.F32.TF32 R196, R12.reuse, R84, R196 ;  /* 0x000000540cc4723c */ /* 0x040ff000000810c4 */
[C---:B----4-:R-:W-:Y:S08]  /*26f70*/  HMMA.1688.F32.TF32 R144, R12.reuse, R68, R144 ;  /* 0x000000440c90723c */ /* 0x050ff00000081090 */
[----:B------:R-:W-:Y:S08]  /*26f80*/  HMMA.1688.F32.TF32 R168, R12, R80, R168 ;  /* 0x000000500ca8723c */ /* 0x000ff000000810a8 */
[----:B------:R-:W-:Y:S08]  /*26f90*/  HMMA.1688.F32.TF32 R140, R40, R26, R140 ;  /* 0x0000001a288c723c */ /* 0x000ff0000008108c */
[C---:B-1----:R-:W-:Y:S08]  /*26fa0*/  HMMA.1688.F32.TF32 R204, R12.reuse, R28, R204 ;  /* 0x0000001c0ccc723c */ /* 0x042ff000000810cc */
[----:B------:R-:W-:Y:S01]  /*26fb0*/  HMMA.1688.F32.TF32 R12, R12, R124, R212 ;  /* 0x0000007c0c0c723c */ /* 0x000fe200000810d4 */
[----:B------:R-:W-:-:S07]  /*26fc0*/  IMAD.MOV.U32 R186, RZ, RZ, R111 ;  /* 0x000000ffffba7224 */ /* 0x000fce00078e006f */
[----:B------:R-:W-:Y:S01]  /*26fd0*/  HMMA.1688.F32.TF32 R196, R40, R86, R196 ;  /* 0x0000005628c4723c */ /* 0x000fe200000810c4 */
[----:B------:R-:W-:Y:S02]  /*26fe0*/  IMAD.MOV.U32 R187, RZ, RZ, R140 ;  /* 0x000000ffffbb7224 */ /* 0x000fe400078e008c */
[----:B------:R-:W-:-:S05]  /*26ff0*/  IMAD.MOV.U32 R111, RZ, RZ, R141 ;  /* 0x000000ffff6f7224 */ /* 0x000fca00078e008d */
[----:B------:R-:W-:Y:S01]  /*27000*/  HMMA.1688.F32.TF32 R112, R36, R24, R112 ;  /* 0x000000182470723c */ /* 0x000fe20000081070 */
[----:B------:R-:W-:Y:S02]  /*27010*/  IMAD.MOV.U32 R202, RZ, RZ, R142 ;  /* 0x000000ffffca7224 */ /* 0x000fe400078e008e */
[----:B------:R-:W-:-:S05]  /*27020*/  IMAD.MOV.U32 R203, RZ, RZ, R143 ;  /* 0x000000ffffcb7224 */ /* 0x000fca00078e008f */
[C---:B------:R-:W-:Y:S08]  /*27030*/  HMMA.1688.F32.TF32 R136, R36.reuse, R68, R136 ;  /* 0x000000442488723c */ /* 0x040ff00000081088 */
[C---:B------:R-:W-:Y:S08]  /*27040*/  HMMA.1688.F32.TF32 R16, R36.reuse, R80, R16 ;  /* 0x000000502410723c */ /* 0x040ff00000081010 */
[C---:B------:R-:W-:Y:S08]  /*27050*/  HMMA.1688.F32.TF32 R84, R36.reuse, R28, R216 ;  /* 0x0000001c2454723c */ /* 0x040ff000000810d8 */
[----:B------:R-:W-:Y:S08]  /*27060*/  HMMA.1688.F32.TF32 R36, R36, R124, R164 ;  /* 0x0000007c2424723c */ /* 0x000ff000000810a4 */
[C---:B------:R-:W-:Y:S08]  /*27070*/  HMMA.1688.F32.TF32 R164, R40.reuse, R70, R144 ;  /* 0x0000004628a4723c */ /* 0x040ff00000081090 */
[C---:B------:R-:W-:Y:S08]  /*27080*/  HMMA.1688.F32.TF32 R144, R40.reuse, R82, R168 ;  /* 0x000000522890723c */ /* 0x040ff000000810a8 */
[C---:B------:R-:W-:Y:S08]  /*27090*/  HMMA.1688.F32.TF32 R140, R40.reuse, R30, R204 ;  /* 0x0000001e288c723c */ /* 0x040ff000000810cc */
[----:B------:R-:W-:Y:S01]  /*270a0*/  HMMA.1688.F32.TF32 R12, R40, R126, R12 ;  /* 0x0000007e280c723c */ /* 0x000fe2000008100c */
[----:B------:R-:W-:Y:S04]  /*270b0*/  STL.64 [R1+0x80], R164 ;  /* 0x000080a401007387 */ /* 0x000fe80000100a00 */
[----:B------:R-:W-:Y:S04]  /*270c0*/  STL.64 [R1+0x88], R166 ;  /* 0x000088a601007387 */ /* 0x000fe80000100a00 */
[----:B------:R-:W-:Y:S01]  /*270d0*/  STL.64 [R1+0x560], R144 ;  /* 0x0005609001007387 */ /* 0x000fe20000100a00 */
[----:B------:R-:W-:Y:S03]  /*270e0*/  HMMA.1688.F32.TF32 R192, R32, R28, R192 ;  /* 0x0000001c20c0723c */ /* 0x000fe600000810c0 */
[----:B------:R-:W-:Y:S04]  /*270f0*/  STL.64 [R1+0x568], R146 ;  /* 0x0005689201007387 */ /* 0x000fe80000100a00 */
[----:B------:R-:W-:Y:S01]  /*27100*/  STL.64 [R1+0x620], R140 ;  /* 0x0006208c01007387 */ /* 0x000fe20000100a00 */
[----:B------:R-:W-:Y:S03]  /*27110*/  HMMA.1688.F32.TF32 R72, R76, R70, R72 ;  /* 0x000000464c48723c */ /* 0x000fe60000081048 */
[----:B------:R-:W-:Y:S04]  /*27120*/  STL.64 [R1+0x628], R142 ;  /* 0x0006288e01007387 */ /* 0x000fe80000100a00 */
[----:B------:R-:W-:Y:S01]  /*27130*/  STL.64 [R1+0x670], R12 ;  /* 0x0006700c01007387 */ /* 0x000fe20000100a00 */
[C---:B------:R-:W-:Y:S03]  /*27140*/  HMMA.1688.F32.TF32 R132, R32.reuse, R24, R132 ;  /* 0x000000182084723c */ /* 0x040fe60000081084 */
[----:B------:R1:W-:Y:S05]  /*27150*/  STL.64 [R1+0x678], R14 ;  /* 0x0006780e01007387 */ /* 0x0003ea0000100a00 */
[----:B------:R-:W-:Y:S08]  /*27160*/  HMMA.1688.F32.TF32 R32, R32, R124, R208 ;  /* 0x0000007c2020723c */ /* 0x000ff000000810d0 */
[C---:B-1----:R-:W-:Y:S01]  /*27170*/  HMMA.1688.F32.TF32 R12, R76.reuse, R82, R148 ;  /* 0x000000524c0c723c */ /* 0x042fe20000081094 */
[----:B------:R-:W-:Y:S04]  /*27180*/  STL.64 [R1+0x90], R72 ;  /* 0x0000904801007387 */ /* 0x000fe80000100a00 */
[----:B------:R-:W-:Y:S03]  /*27190*/  STL.64 [R1+0x98], R74 ;  /* 0x0000984a01007387 */ /* 0x000fe60000100a00 */
[----:B------:R-:W-:Y:S01]  /*271a0*/  HMMA.1688.F32.TF32 R40, R76, R30, R192 ;  /* 0x0000001e4c28723c */ /* 0x000fe200000810c0 */
[----:B------:R-:W2:Y:S07]  /*271b0*/  LDL.LU R195, [R1+0x680] ;  /* 0x0006800001c37983 */ /* 0x000eae0000300800 */
[C---:B------:R-:W-:Y:S07]  /*271c0*/  HMMA.1688.F32.TF32 R120, R20.reuse, R68, R120 ;  /* 0x000000441478723c */ /* 0x040fee0000081078 */
[----:B------:R-:W-:Y:S04]  /*271d0*/  STL.64 [R1+0x460], R12 ;  /* 0x0004600c01007387 */ /* 0x000fe80000100a00 */
[----:B------:R1:W-:Y:S01]  /*271e0*/  STL.64 [R1+0x468], R14 ;  /* 0x0004680e01007387 */ /* 0x0003e20000100a00 */
[----:B------:R-:W-:Y:S08]  /*271f0*/  HMMA.1688.F32.TF32 R128, R20, R28, R220 ;  /* 0x0000001c1480723c */ /* 0x000ff000000810dc */
[----:B-1----:R-:W-:Y:S08]  /*27200*/  HMMA.1688.F32.TF32 R12, R76, R126, R32 ;  /* 0x0000007e4c0c723c */ /* 0x002ff00000081020 */
[C---:B------:R-:W-:Y:S08]  /*27210*/  HMMA.1688.F32.TF32 R60, R20.reuse, R24, R60 ;  /* 0x00000018143c723c */ /* 0x040ff0000008103c */
[----:B------:R-:W-:Y:S01]  /*27220*/  HMMA.1688.F32.TF32 R20, R20, R124, R188 ;  /* 0x0000007c1414723c */ /* 0x000fe200000810bc */
[----:B------:R-:W-:Y:S04]  /*27230*/  STL.64 [R1+0x590], R40 ;  /* 0x0005902801007387 */ /* 0x000fe80000100a00 */
[----:B------:R1:W-:Y:S04]  /*27240*/  STL.64 [R1+0x598], R42 ;  /* 0x0005982a01007387 */ /* 0x0003e80000100a00 */
[----:B------:R-:W-:Y:S01]  /*27250*/  STL.64 [R1+0x5e0], R12 ;  /* 0x0005e00c01007387 */ /* 0x000fe20000100a00 */
[C---:B------:R-:W-:Y:S03]  /*27260*/  HMMA.1688.F32.TF32 R32, R4.reuse, R30, R128 ;  /* 0x0000001e0420723c */ /* 0x040fe60000081080 */
[----:B------:R3:W-:Y:S05]  /*27270*/  STL.64 [R1+0x5e8], R14 ;  /* 0x0005e80e01007387 */ /* 0x0007ea0000100a00 */
[C---:B-1----:R-:W-:Y:S08]  /*27280*/  HMMA.1688.F32.TF32 R40, R4.reuse, R70, R120 ;  /* 0x000000460428723c */ /* 0x042ff00000081078 */
[C---:B---3--:R-:W-:Y:S08]  /*27290*/  HMMA.1688.F32.TF32 R12, R4.reuse, R82, R116 ;  /* 0x00000052040c723c */ /* 0x048ff00000081074 */
[C---:B------:R-:W-:Y:S08]  /*272a0*/  HMMA.1688.F32.TF32 R60, R4.reuse, R26, R60 ;  /* 0x0000001a043c723c */ /* 0x040ff0000008103c */
        /* <DEDUP_REMOVED lines=9> */
[----:B------:R-:W3:Y:S01]  /*27340*/  LDL.LU R212, [R1+0x630] ;  /* 0x0006300001d47983 */ /* 0x000ee20000300800 */
[----:B-1----:R-:W-:Y:S01]  /*27350*/  HMMA.1688.F32.TF32 R4, R8, R70, R136 ;  /* 0x000000460804723c */ /* 0x002fe20000081088 */
[----:B------:R-:W-:Y:S11]  /*27360*/  IMAD.MOV.U32 R209, RZ, RZ, R252 ;  /* 0x000000ffffd17224 */ /* 0x000ff600078e00fc */
[----:B------:R-:W-:Y:S11]  /*27370*/  @!UPT UIADD3 URZ, URZ, URZ, URZ ;  /* 0x0000003f3f3ff290 */ /* 0x000ff6000fffe03f */
[----:B------:R-:W-:Y:S04]  /*27380*/  STL.64 [R1+0x70], R4 ;  /* 0x0000700401007387 */ /* 0x000fe80000100a00 */
[----:B------:R1:W-:Y:S04]  /*27390*/  STL.64 [R1+0x78], R6 ;  /* 0x0000780601007387 */ /* 0x0003e80000100a00 */
[----:B------:R-:W3:Y:S04]  /*273a0*/  LDL.LU R213, [R1+0x634] ;  /* 0x0006340001d57983 */ /* 0x000ee80000300800 */
[----:B------:R-:W3:Y:S04]  /*273b0*/  LDL.LU R214, [R1+0x638] ;  /* 0x0006380001d67983 */ /* 0x000ee80000300800 */
[----:B------:R-:W3:Y:S04]  /*273c0*/  LDL.LU R215, [R1+0x63c] ;  /* 0x00063c0001d77983 */ /* 0x000ee80000300800 */
[----:B------:R-:W4:Y:S04]  /*273d0*/  LDL.LU R240, [R1+0x660] ;  /* 0x0006600001f07983 */ /* 0x000f280000300800 */
[----:B------:R-:W4:Y:S04]  /*273e0*/  LDL.LU R241, [R1+0x664] ;  /* 0x0006640001f17983 */ /* 0x000f280000300800 */
[----:B------:R-:W4:Y:S04]  /*273f0*/  LDL.LU R242, [R1+0x668] ;  /* 0x0006680001f27983 */ /* 0x000f280000300800 */
[----:B------:R-:W4:Y:S04]  /*27400*/  LDL.LU R243, [R1+0x66c] ;  /* 0x00066c0001f37983 */ /* 0x000f280000300800 */
[----:B------:R-:W3:Y:S04]  /*27410*/  LDL.LU R236, [R1+0x640] ;  /* 0x0006400001ec7983 */ /* 0x000ee80000300800 */
        /* <DEDUP_REMOVED lines=8> */
[----:B------:R-:W3:Y:S01]  /*274a0*/  LDL.LU R252, [R1+0x15a8] ;  /* 0x0015a80001fc7983 */ /* 0x000ee20000300800 */
[----:B------:R-:W-:-:S02]  /*274b0*/  IMAD.MOV.U32 R210, RZ, RZ, R3 ;  /* 0x000000ffffd27224 */ /* 0x000fc400078e0003 */
[----:B------:R-:W-:Y:S01]  /*274c0*/  IMAD.MOV.U32 R211, RZ, RZ, R2 ;  /* 0x000000ffffd37224 */ /* 0x000fe200078e0002 */
[----:B------:R-:W4:Y:S04]  /*274d0*/  LDL.LU R3, [R1+0x15a4] ;  /* 0x0015a40001037983 */ /* 0x000f280000300800 */
[----:B------:R-:W4:Y:S01]  /*274e0*/  LDL.LU R2, [R1+0x15a0] ;  /* 0x0015a00001027983 */ /* 0x000f220000300800 */
[----:B------:R-:W-:Y:S03]  /*274f0*/  HMMA.1688.F32.TF32 R12, R8, R26, R112 ;  /* 0x0000001a080c723c */ /* 0x000fe60000081070 */
[----:B------:R-:W1:Y:S01]  /*27500*/  S2R R231, SR_TID.X ;  /* 0x0000000000e77919 */ /* 0x000e620000002100 */
[----:B------:R-:W-:-:S04]  /*27510*/  IMAD.U32 R0, RZ, RZ, UR4 ;  /* 0x00000004ff007e24 */ /* 0x000fc8000f8e00ff */
[----:B-1----:R-:W-:Y:S11]  /*27520*/  HMMA.1688.F32.TF32 R4, R8, R82, R16 ;  /* 0x000000520804723c */ /* 0x002ff60000081010 */
[----:B------:R-:W-:Y:S05]  /*27530*/  @!UPT UIADD3 URZ, URZ, URZ, URZ ;  /* 0x0000003f3f3ff290 */ /* 0x000fea000fffe03f */
[----:B------:R-:W-:Y:S01]  /*27540*/  IMAD.MOV.U32 R188, RZ, RZ, R12 ;  /* 0x000000ffffbc7224 */ /* 0x000fe200078e000c */
[C---:B------:R-:W-:Y:S01]  /*27550*/  LOP3.LUT R12, R231.reuse, 0x7, RZ, 0xc0, !PT ;  /* 0x00000007e70c7812 */ /* 0x040fe200078ec0ff */
[----:B------:R-:W-:Y:S02]  /*27560*/  IMAD.MOV.U32 R189, RZ, RZ, R13 ;  /* 0x000000ffffbd7224 */ /* 0x000fe400078e000d */
[----:B------:R-:W-:Y:S02]  /*27570*/  IMAD.SHL.U32 R13, R231, 0x2, RZ ;  /* 0x00000002e70d7824 */ /* 0x000fe400078e00ff */
[----:B------:R-:W-:-:S05]  /*27580*/  IMAD R12, R12, 0x90, RZ ;  /* 0x000000900c0c7824 */ /* 0x000fca00078e02ff */
[----:B------:R-:W-:-:S04]  /*27590*/  LOP3.LUT R12, R12, 0x30, R13, 0x78, !PT ;  /* 0x000000300c0c7812 */ /* 0x000fc800078e780d */
[----:B------:R-:W-:-:S05]  /*275a0*/  LOP3.LUT R12, R12, 0x40, RZ, 0x3c, !PT ;  /* 0x000000400c0c7812 */ /* 0x000fca00078e3cff */
[----:B------:R-:W-:-:S05]  /*275b0*/  IMAD R0, R0, 0x8000, R12 ;  /* 0x0000800000007824 */ /* 0x000fca00078e020c */
[----:B------:R-:W-:Y:S01]  /*275c0*/  LDSM.16.M88.4 R228, [R0] ;  /* 0x0000000000e4783b */ /* 0x000fe20000000200 */
[----:B------:R-:W-:Y:S03]  /*275d0*/  HMMA.1688.F32.TF32 R16, R8, R30, R84 ;  /* 0x0000001e0810723c */ /* 0x000fe60000081054 */
[----:B--2---:R-:W-:Y:S04]  /*275e0*/  LDS R217, [R195+0x11080] ;  /* 0x01108000c3d97984 */ /* 0x004fe80000000800 */
[----:B------:R-:W-:Y:S04]  /*275f0*/  LDS R219, [R195+0x11480] ;  /* 0x01148000c3db7984 */ /* 0x000fe80000000800 */
[----:B------:R-:W-:Y:S04]  /*27600*/  STL.64 [R1+0xb0], R4 ;  /* 0x0000b00401007387 */ /* 0x000fe80000100a00 */
[----:B------:R1:W-:Y:S01]  /*27610*/  STL.64 [R1+0xb8], R6 ;  /* 0x0000b80601007387 */ /* 0x0003e20000100a00 */
[----:B------:R-:W-:Y:S03]  /*27620*/  HMMA.1688.F32.TF32 R132, R76, R26, R132 ;  /* 0x0000001a4c84723c */ /* 0x000fe60000081084 */
[----:B------:R-:W-:Y:S04]  /*27630*/  LDS R221, [R195+0x11000] ;  /* 0x01100000c3dd7984 */ /* 0x000fe80000000800 */
[----:B------:R-:W-:Y:S01]  /*27640*/  LDS R223, [R195+0x11400] ;  /* 0x01140000c3df7984 */ /* 0x000fe20000000800 */
[----:B-1----:R-:W-:Y:S03]  /*27650*/  HMMA.1688.F32.TF32 R4, R8, R126, R36 ;  /* 0x0000007e0804723c */ /* 0x002fe60000081024 */
[----:B------:R-:W-:Y:S04]  /*27660*/  STL.64 [R1+0xd0], R16 ;  /* 0x0000d01001007387 */ /* 0x000fe80000100a00 */
[----:B------:R-:W-:Y:S04]  /*27670*/  STL.64 [R1+0xd8], R18 ;  /* 0x0000d81201007387 */ /* 0x000fe80000100a00 */
[----:B------:R-:W-:Y:S04]  /*27680*/  LDS R193, [R195+0x11880] ;  /* 0x01188000c3c17984 */ /* 0x000fe80000000800 */
[----:B---3--:R-:W-:Y:S04]  /*27690*/  LDS R216, [R252+0x11080] ;  /* 0x01108000fcd87984 */ /* 0x008fe80000000800 */
[----:B------:R-:W1:Y:S04]  /*276a0*/  LDS R218, [R252+0x11480] ;  /* 0x01148000fcda7984 */ /* 0x000e680000000800 */
[----:B------:R-:W-:Y:S04]  /*276b0*/  STL.64 [R1+0x290], R4 ;  /* 0x0002900401007387 */ /* 0x000fe80000100a00 */
[----:B------:R-:W-:Y:S01]  /*276c0*/  STL.64 [R1+0x298], R6 ;  /* 0x0002980601007387 */ /* 0x000fe20000100a00 */
[----:B------:R-:W-:-:S02]  /*276d0*/  IMAD.MOV.U32 R164, RZ, RZ, R132 ;  /* 0x000000ffffa47224 */ /* 0x000fc400078e0084 */
[----:B------:R-:W-:Y:S01]  /*276e0*/  IMAD.MOV.U32 R165, RZ, RZ, R133 ;  /* 0x000000ffffa57224 */ /* 0x000fe200078e0085 */
[----:B----4-:R-:W-:Y:S01]  /*276f0*/  LDS R168, [R2+0x11000] ;  /* 0x0110000002a87984 */ /* 0x010fe20000000800 */
[----:B------:R-:W-:Y:S02]  /*27700*/  IMAD.MOV.U32 R166, RZ, RZ, R134 ;  /* 0x000000ffffa67224 */ /* 0x000fe400078e0086 */
[----:B------:R-:W-:Y:S01]  /*27710*/  IMAD.MOV.U32 R167, RZ, RZ, R135 ;  /* 0x000000ffffa77224 */ /* 0x000fe200078e0087 */
[----:B------:R-:W-:Y:S04]  /*27720*/  LDS R170, [R2+0x11400] ;  /* 0x0114000002aa7984 */ /* 0x000fe80000000800 */
[----:B------:R-:W-:Y:S04]  /*27730*/  LDS R169, [R3+0x11000] ;  /* 0x0110000003a97984 */ /* 0x000fe80000000800 */
[----:B------:R-:W-:Y:S04]  /*27740*/  LDS R171, [R3+0x11400] ;  /* 0x0114000003ab7984 */ /* 0x000fe80000000800 */
[----:B------:R-:W2:Y:S01]  /*27750*/  LDSM.16.M88.4 R132, [R0+0x400] ;  /* 0x000400000084783b */ /* 0x000ea20000000200 */
[----:B------:R-:W-:-:S02]  /*27760*/  IMAD.MOV.U32 R190, RZ, RZ, R14 ;  /* 0x000000ffffbe7224 */ /* 0x000fc400078e000e */
[----:B------:R-:W-:Y:S01]  /*27770*/  IMAD.MOV.U32 R191, RZ, RZ, R15 ;  /* 0x000000ffffbf7224 */ /* 0x000fe200078e000f */
[----:B------:R-:W-:Y:S04]  /*27780*/  LDS R224, [R2+0x11080] ;  /* 0x0110800002e07984 */ /* 0x000fe80000000800 */
[----:B------:R-:W-:Y:S01]  /*27790*/  LDS R226, [R2+0x11480] ;  /* 0x0114800002e27984 */ /* 0x000fe20000000800 */
[----:B-1----:R-:W-:Y:S03]  /*277a0*/  HMMA.1688.F32.TF32 R244, R216, R228, R212 ;  /* 0x000000e4d8f4723c */ /* 0x002fe600000810d4 */
[----:B------:R-:W3:Y:S04]  /*277b0*/  LDL.LU R212, [R1+0x490] ;  /* 0x0004900001d47983 */ /* 0x000ee80000300800 */
[----:B------:R-:W3:Y:S04]  /*277c0*/  LDL.LU R213, [R1+0x494] ;  /* 0x0004940001d57983 */ /* 0x000ee80000300800 */
[----:B------:R-:W3:Y:S04]  /*277d0*/  LDL.LU R214, [R1+0x498] ;  /* 0x0004980001d67983 */ /* 0x000ee80000300800 */
[----:B------:R-:W3:Y:S04]  /*277e0*/  LDL.LU R215, [R1+0x49c] ;  /* 0x00049c0001d77983 */ /* 0x000ee80000300800 */
[----:B------:R-:W4:Y:S04]  /*277f0*/  LDL.LU R144, [R1+0x4b0] ;  /* 0x0004b00001907983 */ /* 0x000f280000300800 */
        /* <DEDUP_REMOVED lines=46> */
[----:B------:R-:W4:Y:S01]  /*27ae0*/  LDL.LU R139, [R1+0x58c] ;  /* 0x00058c00018b7983 */ /* 0x000f220000300800 */
[C---:B--2---:R-:W-:Y:S03]  /*27af0*/  HMMA.1688.F32.TF32 R20, R168.reuse, R132, R208 ;  /* 0x00000084a814723c */ /* 0x044fe600000810d0 */
[----:B------:R-:W2:Y:S04]  /*27b00*/  LDL.LU R120, [R1+0x4f0] ;  /* 0x0004f00001787983 */ /* 0x000ea80000300800 */
[----:B------:R-:W2:Y:S04]  /*27b10*/  LDL.LU R121, [R1+0x4f4] ;  /* 0x0004f40001797983 */ /* 0x000ea80000300800 */
[----:B------:R-:W2:Y:S04]  /*27b20*/  LDL.LU R122, [R1+0x4f8] ;  /* 0x0004f800017a7983 */ /* 0x000ea80000300800 */
[----:B------:R-:W2:Y:S04]  /*27b30*/  LDL.LU R123, [R1+0x4fc] ;  /* 0x0004fc00017b7983 */ /* 0x000ea80000300800 */
[----:B------:R-:W2:Y:S04]  /*27b40*/  LDL.LU R208, [R1+0x450] ;  /* 0x0004500001d07983 */ /* 0x000ea80000300800 */
[----:B------:R-:W2:Y:S04]  /*27b50*/  LDL.LU R209, [R1+0x454] ;  /* 0x0004540001d17983 */ /* 0x000ea80000300800 */
[----:B------:R-:W2:Y:S04]  /*27b60*/  LDL.LU R210, [R1+0x458] ;  /* 0x0004580001d27983 */ /* 0x000ea80000300800 */
[----:B------:R-:W2:Y:S04]  /*27b70*/  LDL.LU R211, [R1+0x45c] ;  /* 0x00045c0001d37983 */ /* 0x000ea80000300800 */
[----:B------:R-:W-:Y:S04]  /*27b80*/  LDS R225, [R3+0x11080] ;  /* 0x0110800003e17984 */ /* 0x000fe80000000800 */
[----:B------:R-:W-:Y:S04]  /*27b90*/  LDS R227, [R3+0x11480] ;  /* 0x0114800003e37984 */ /* 0x000fe80000000800 */
[----:B------:R-:W3:Y:S04]  /*27ba0*/  LDSM.16.M88.4 R12, [R0+0x1000] ;  /* 0x00100000000c783b */ /* 0x000ee80000000200 */
[----:B------:R-:W-:Y:S04]  /*27bb0*/  LDS R220, [R252+0x11000] ;  /* 0x01100000fcdc7984 */ /* 0x000fe80000000800 */
[----:B------:R-:W4:Y:S01]  /*27bc0*/  LDS R222, [R252+0x11400] ;  /* 0x01140000fcde7984 */ /* 0x000f220000000800 */
[----:B------:R-:W-:Y:S03]  /*27bd0*/  HMMA.1688.F32.TF32 R232, R168, R228, R232 ;  /* 0x000000e4a8e8723c */ /* 0x000fe600000810e8 */
[----:B------:R-:W-:Y:S04]  /*27be0*/  LDSM.16.M88.4 R4, [R0+0x800] ;  /* 0x000800000004783b */ /* 0x000fe80000000200 */
[----:B------:R-:W-:Y:S04]  /*27bf0*/  LDS R192, [R252+0x11880] ;  /* 0x01188000fcc07984 */ /* 0x000fe80000000800 */
[----:B------:R-:W-:Y:S04]  /*27c00*/  LDS R194, [R252+0x11c80] ;  /* 0x011c8000fcc27984 */ /* 0x000fe80000000800 */
[----:B------:R-:W-:Y:S01]  /*27c10*/  LDSM.16.M88.4 R140, [R0+0xc00] ;  /* 0x000c0000008c783b */ /* 0x000fe20000000200 */
[-C--:B---3--:R-:W-:Y:S03]  /*27c20*/  HMMA.1688.F32.TF32 R124, R224, R12.reuse, R212 ;  /* 0x0000000ce07c723c */ /* 0x088fe600000810d4 */
[----:B------:R-:W-:Y:S04]  /*27c30*/  LDS R212, [R2+0x11800] ;  /* 0x0118000002d47984 */ /* 0x000fe80000000800 */
[----:B------:R-:W-:Y:S04]  /*27c40*/  LDS R214, [R2+0x11c00] ;  /* 0x011c000002d67984 */ /* 0x000fe80000000800 */
[----:B------:R-:W-:Y:S04]  /*27c50*/  LDS R213, [R3+0x11800] ;  /* 0x0118000003d57984 */ /* 0x000fe80000000800 */
[----:B------:R-:W1:Y:S01]  /*27c60*/  LDS R215, [R3+0x11c00] ;  /* 0x011c000003d77984 */ /* 0x000e620000000800 */
[-C--:B----4-:R-:W-:Y:S08]  /*27c70*/  HMMA.1688.F32.TF32 R80, R220, R12.reuse, R144 ;  /* 0x0000000cdc50723c */ /* 0x090ff00000081090 */
[----:B------:R-:W-:Y:S01]  /*27c80*/  HMMA.1688.F32.TF32 R36, R168, R12, R204 ;  /* 0x0000000ca824723c */ /* 0x000fe200000810cc */
[----:B------:R-:W-:Y:S04]  /*27c90*/  LDS R204, [R252+0x11800] ;  /* 0x01180000fccc7984 */ /* 0x000fe80000000800 */
[----:B------:R-:W-:Y:S04]  /*27ca0*/  LDS R206, [R252+0x11c00] ;  /* 0x011c0000fcce7984 */ /* 0x000fe80000000800 */
[----:B------:R-:W-:Y:S04]  /*27cb0*/  LDS R205, [R195+0x11800] ;  /* 0x01180000c3cd7984 */ /* 0x000fe80000000800 */
[----:B------:R-:W3:Y:S01]  /*27cc0*/  LDS R207, [R195+0x11c00] ;  /* 0x011c0000c3cf7984 */ /* 0x000ee20000000800 */
[-C--:B------:R-:W-:Y:S03]  /*27cd0*/  HMMA.1688.F32.TF32 R240, R220, R228.reuse, R240 ;  /* 0x000000e4dcf0723c */ /* 0x080fe600000810f0 */
[----:B------:R-:W-:Y:S05]  /*27ce0*/  LDS R195, [R195+0x11c80] ;  /* 0x011c8000c3c37984 */ /* 0x000fea0000000800 */
[----:B------:R-:W-:Y:S08]  /*27cf0*/  HMMA.1688.F32.TF32 R236, R224, R228, R236 ;  /* 0x000000e4e0ec723c */ /* 0x000ff000000810ec */
[----:B-1----:R-:W-:Y:S08]  /*27d00*/  HMMA.1688.F32.TF32 R232, R212, R230, R232 ;  /* 0x000000e6d4e8723c */ /* 0x002ff000000810e8 */
[----:B------:R-:W-:Y:S08]  /*27d10*/  HMMA.1688.F32.TF32 R28, R168, R4, R72 ;  /* 0x00000004a81c723c */ /* 0x000ff00000081048 */
[----:B------:R-:W-:Y:S01]  /*27d20*/  HMMA.1688.F32.TF32 R68, R224, R132, R128 ;  /* 0x00000084e044723c */ /* 0x000fe20000081080 */
[----:B------:R-:W4:Y:S04]  /*27d30*/  LDL.LU R128, [R1+0x500] ;  /* 0x0005000001807983 */ /* 0x000f280000300800 */
[----:B------:R-:W4:Y:S03]  /*27d40*/  LDL.LU R129, [R1+0x504] ;  /* 0x0005040001817983 */ /* 0x000f260000300800 */
[----:B---3--:R-:W-:Y:S01]  /*27d50*/  HMMA.1688.F32.TF32 R240, R204, R230, R240 ;  /* 0x000000e6ccf0723c */ /* 0x008fe200000810f0 */
[----:B------:R-:W4:Y:S04]  /*27d60*/  LDL.LU R130, [R1+0x508] ;  /* 0x0005080001827983 */ /* 0x000f280000300800 */
[----:B------:R-:W4:Y:S04]  /*27d70*/  LDL.LU R131, [R1+0x50c] ;  /* 0x00050c0001837983 */ /* 0x000f280000300800 */
[----:B------:R-:W3:Y:S01]  /*27d80*/  LDL.LU R84, [R1+0x510] ;  /* 0x0005100001547983 */ /* 0x000ee20000300800 */
[C---:B------:R-:W-:Y:S03]  /*27d90*/  HMMA.1688.F32.TF32 R72, R220.reuse, R4, R40 ;  /* 0x00000004dc48723c */ /* 0x040fe60000081028 */
[----:B------:R-:W3:Y:S04]  /*27da0*/  LDL.LU R85, [R1+0x514] ;  /* 0x0005140001557983 */ /* 0x000ee80000300800 */
[----:B------:R-:W3:Y:S01]  /*27db0*/  LDL.LU R86, [R1+0x518] ;  /* 0x0005180001567983 */ /* 0x000ee20000300800 */
[-C--:B------:R-:W-:Y:S03]  /*27dc0*/  HMMA.1688.F32.TF32 R24, R220, R132.reuse, R112 ;  /* 0x00000084dc18723c */ /* 0x080fe60000081070 */
[----:B------:R-:W3:Y:S04]  /*27dd0*/  LDL.LU R87, [R1+0x51c] ;  /* 0x00051c0001577983 */ /* 0x000ee80000300800 */
[----:B------:R-:W3:Y:S01]  /*27de0*/  LDL.LU R40, [R1+0x520] ;  /* 0x0005200001287983 */ /* 0x000ee20000300800 */
[----:B------:R-:W-:Y:S03]  /*27df0*/  HMMA.1688.F32.TF32 R112, R216, R132, R148 ;  /* 0x00000084d870723c */ /* 0x000fe60000081094 */
[----:B------:R-:W3:Y:S04]  /*27e00*/  LDL.LU R41, [R1+0x524] ;  /* 0x0005240001297983 */ /* 0x000ee80000300800 */
[----:B------:R-:W3:Y:S04]  /*27e10*/  LDL.LU R42, [R1+0x528] ;  /* 0x00052800012a7983 */ /* 0x000ee80000300800 */
[----:B------:R-:W3:Y:S04]  /*27e20*/  LDL.LU R43, [R1+0x52c] ;  /* 0x00052c00012b7983 */ /* 0x000ee80000300800 */
[----:B------:R-:W3:Y:S04]  /*27e30*/  LDL.LU R148, [R1+0x4e0] ;  /* 0x0004e00001947983 */ /* 0x000ee80000300800 */
[----:B------:R-:W3:Y:S01]  /*27e40*/  LDL.LU R149, [R1+0x4e4] ;  /* 0x0004e40001957983 */ /* 0x000ee20000300800 */
[----:B------:R-:W-:Y:S03]  /*27e50*/  HMMA.1688.F32.TF32 R20, R212, R134, R20 ;  /* 0x00000086d414723c */ /* 0x000fe60000081014 */
[----:B------:R-:W3:Y:S04]  /*27e60*/  LDL.LU R150, [R1+0x4e8] ;  /* 0x0004e80001967983 */ /* 0x000ee80000300800 */
[----:B------:R-:W3:Y:S04]  /*27e70*/  LDL.LU R151, [R1+0x4ec] ;  /* 0x0004ec0001977983 */ /* 0x000ee80000300800 */
[----:B------:R1:W-:Y:S04]  /*27e80*/  STL.64 [R1+0x570], R232 ;  /* 0x000570e801007387 */ /* 0x0003e80000100a00 */
[----:B------:R1:W-:Y:S04]  /*27e90*/  STL.64 [R1+0x578], R234 ;  /* 0x000578ea01007387 */ /* 0x0003e80000100a00 */
[----:B-1----:R-:W3:Y:S04]  /*27ea0*/  LDL.LU R232, [R1+0x4c0] ;  /* 0x0004c00001e87983 */ /* 0x002ee80000300800 */
[----:B------:R-:W3:Y:S04]  /*27eb0*/  LDL.LU R233, [R1+0x4c4] ;  /* 0x0004c40001e97983 */ /* 0x000ee80000300800 */
[----:B------:R-:W3:Y:S04]  /*27ec0*/  LDL.LU R234, [R1+0x4c8] ;  /* 0x0004c80001ea7983 */ /* 0x000ee80000300800 */
[----:B------:R-:W3:Y:S01]  /*27ed0*/  LDL.LU R235, [R1+0x4cc] ;  /* 0x0004cc0001eb7983 */ /* 0x000ee20000300800 */
[----:B--2---:R-:W-:Y:S03]  /*27ee0*/  HMMA.1688.F32.TF32 R144, R216, R12, R208 ;  /* 0x0000000cd890723c */ /* 0x004fe600000810d0 */
[----:B------:R-:W-:Y:S04]  /*27ef0*/  LDS R208, [R2+0x11880] ;  /* 0x0118800002d07984 */ /* 0x000fe80000000800 */
[----:B------:R-:W-:Y:S04]  /*27f00*/  LDS R210, [R2+0x11c80] ;  /* 0x011c800002d27984 */ /* 0x000fe80000000800 */
[----:B------:R-:W-:Y:S04]  /*27f10*/  LDS R209, [R3+0x11880] ;  /* 0x0118800003d17984 */ /* 0x000fe80000000800 */
[----:B------:R-:W1:Y:S04]  /*27f20*/  LDS R211, [R3+0x11c80] ;  /* 0x011c800003d37984 */ /* 0x000e680000000800 */
[----:B------:R2:W-:Y:S04]  /*27f30*/  STL.64 [R1+0x550], R240 ;  /* 0x000550f001007387 */ /* 0x0005e80000100a00 */
[----:B------:R2:W-:Y:S04]  /*27f40*/  STL.64 [R1+0x558], R242 ;  /* 0x000558f201007387 */ /* 0x0005e80000100a00 */
[----:B--2---:R-:W2:Y:S04]  /*27f50*/  LDL.LU R240, [R1+0x480] ;  /* 0x0004800001f07983 */ /* 0x004ea80000300800 */
[----:B------:R-:W2:Y:S04]  /*27f60*/  LDL.LU R241, [R1+0x484] ;  /* 0x0004840001f17983 */ /* 0x000ea80000300800 */
[----:B------:R-:W2:Y:S04]  /*27f70*/  LDL.LU R242, [R1+0x488] ;  /* 0x0004880001f27983 */ /* 0x000ea80000300800 */
[----:B------:R-:W2:Y:S01]  /*27f80*/  LDL.LU R243, [R1+0x48c] ;  /* 0x00048c0001f37983 */ /* 0x000ea20000300800 */
[-C--:B-1----:R-:W-:Y:S08]  /*27f90*/  HMMA.1688.F32.TF32 R236, R208, R230.reuse, R236 ;  /* 0x000000e6d0ec723c */ /* 0x082ff000000810ec */
[----:B------:R-:W-:Y:S11]  /*27fa0*/  HMMA.1688.F32.TF32 R228, R192, R230, R244 ;  /* 0x000000e6c0e4723c */ /* 0x000ff600000810f4 */
[----:B------:R-:W-:Y:S04]  /*27fb0*/  @!UPT UIADD3 URZ, URZ, URZ, URZ ;  /* 0x0000003f3f3ff290 */ /* 0x000fe8000fffe03f */
[----:B------:R1:W-:Y:S04]  /*27fc0*/  STL.64 [R1+0x530], R236 ;  /* 0x000530ec01007387 */ /* 0x0003e80000100a00 */
[----:B------:R1:W-:Y:S04]  /*27fd0*/  STL.64 [R1+0x538], R238 ;  /* 0x000538ee01007387 */ /* 0x0003e80000100a00 */
[----:B-1----:R-:W2:Y:S04]  /*27fe0*/  LDL.LU R236, [R1+0x4a0] ;  /* 0x0004a00001ec7983 */ /* 0x002ea80000300800 */
[----:B------:R-:W2:Y:S04]  /*27ff0*/  LDL.LU R237, [R1+0x4a4] ;  /* 0x0004a40001ed7983 */ /* 0x000ea80000300800 */
[----:B------:R-:W2:Y:S04]  /*28000*/  LDL.LU R238, [R1+0x4a8] ;  /* 0x0004a80001ee7983 */ /* 0x000ea80000300800 */
[----:B------:R-:W2:Y:S04]  /*28010*/  LDL.LU R239, [R1+0x4ac] ;  /* 0x0004ac0001ef7983 */ /* 0x000ea80000300800 */
[----:B------:R-:W2:Y:S04]  /*28020*/  LDL.LU R244, [R1+0x440] ;  /* 0x0004400001f47983 */ /* 0x000ea80000300800 */
[----:B------:R-:W-:Y:S04]  /*28030*/  STL.64 [R1+0x520], R228 ;  /* 0x000520e401007387 */ /* 0x000fe80000100a00 */
[----:B------:R-:W-:Y:S04]  /*28040*/  STL.64 [R1+0x528], R230 ;  /* 0x000528e601007387 */ /* 0x000fe80000100a00 */
[----:B------:R-:W2:Y:S04]  /*28050*/  LDL.LU R245, [R1+0x444] ;  /* 0x0004440001f57983 */ /* 0x000ea80000300800 */
[----:B------:R-:W2:Y:S04]  /*28060*/  LDL.LU R246, [R1+0x448] ;  /* 0x0004480001f67983 */ /* 0x000ea80000300800 */
[----:B------:R-:W2:Y:S04]  /*28070*/  LDL.LU R247, [R1+0x44c] ;  /* 0x00044c0001f77983 */ /* 0x000ea80000300800 */
[----:B------:R-:W-:Y:S04]  /*28080*/  STL.64 [R1+0x510], R20 ;  /* 0x0005101401007387 */ /* 0x000fe80000100a00 */
[----:B------:R1:W-:Y:S01]  /*28090*/  STL.64 [R1+0x518], R22 ;  /* 0x0005181601007387 */ /* 0x0003e20000100a00 */
[----:B------:R-:W-:Y:S03]  /*280a0*/  HMMA.1688.F32.TF32 R116, R224, R4, R116 ;  /* 0x00000004e074723c */ /* 0x000fe60000081074 */
[----:B------:R-:W-:Y:S05]  /*280b0*/  LDSM.16.M88.4 R228, [R0+0x1800] ;  /* 0x0018000000e4783b */ /* 0x000fea0000000200 */
[-C--:B-1----:R-:W-:Y:S01]  /*280c0*/  HMMA.1688.F32.TF32 R20, R204, R134.reuse, R24 ;  /* 0x00000086cc14723c */ /* 0x082fe20000081018 */
[----:B------:R-:W2:Y:S11]  /*280d0*/  LDL.LU R24, [R1+0x360] ;  /* 0x0003600001187983 */ /* 0x000eb60000300800 */
[----:B------:R-:W-:Y:S11]  /*280e0*/  @!UPT UIADD3 URZ, URZ, URZ, URZ ;  /* 0x0000003f3f3ff290 */ /* 0x000ff6000fffe03f */
[----:B------:R-:W-:Y:S04]  /*280f0*/  STL.64 [R1+0x500], R20 ;  /* 0x0005001401007387 */ /* 0x000fe80000100a00 */
[----:B------:R1:W-:Y:S04]  /*28100*/  STL.64 [R1+0x508], R22 ;  /* 0x0005081601007387 */ /* 0x0003e80000100a00 */
[----:B------:R-:W2:Y:S04]  /*28110*/  LDL.LU R25, [R1+0x364] ;  /* 0x0003640001197983 */ /* 0x000ea80000300800 */
[----:B------:R-:W2:Y:S01]  /*28120*/  LDL.LU R26, [R1+0x368] ;  /* 0x00036800011a7983 */ /* 0x000ea20000300800 */
[----:B-1----:R-:W-:Y:S03]  /*28130*/  HMMA.1688.F32.TF32 R20, R208, R134, R68 ;  /* 0x00000086d014723c */ /* 0x002fe60000081044 */
[----:B------:R-:W2:Y:S04]  /*28140*/  LDL.LU R27, [R1+0x36c] ;  /* 0x00036c00011b7983 */ /* 0x000ea80000300800 */
[----:B------:R-:W2:Y:S01]  /*28150*/  LDL.LU R68, [R1+0x100] ;  /* 0x0001000001447983 */ /* 0x000ea20000300800 */
[----:B------:R-:W-:Y:S11]  /*28160*/  HMMA.1688.F32.TF32 R136, R216, R4, R136 ;  /* 0x00000004d888723c */ /* 0x000ff60000081088 */
[----:B------:R-:W-:Y:S04]  /*28170*/  @!UPT UIADD3 URZ, URZ, URZ, URZ ;  /* 0x0000003f3f3ff290 */ /* 0x000fe8000fffe03f */
[----:B------:R-:W-:Y:S04]  /*28180*/  STL.64 [R1+0x4f0], R20 ;  /* 0x0004f01401007387 */ /* 0x000fe80000100a00 */
[----:B------:R1:W-:Y:S01]  /*28190*/  STL.64 [R1+0x4f8], R22 ;  /* 0x0004f81601007387 */ /* 0x0003e20000100a00 */
[----:B------:R-:W-:Y:S03]  /*281a0*/  HMMA.1688.F32.TF32 R28, R212, R6, R28 ;  /* 0x00000006d41c723c */ /* 0x000fe6000008101c */
[----:B------:R-:W2:Y:S04]  /*281b0*/  LDL.LU R69, [R1+0x104] ;  /* 0x0001040001457983 */ /* 0x000ea80000300800 */
[----:B------:R-:W2:Y:S01]  /*281c0*/  LDL.LU R70, [R1+0x108] ;  /* 0x0001080001467983 */ /* 0x000ea20000300800 */
[----:B-1----:R-:W-:Y:S03]  /*281d0*/  HMMA.1688.F32.TF32 R20, R192, R134, R112 ;  /* 0x00000086c014723c */ /* 0x002fe60000081070 */
[----:B------:R-:W2:Y:S04]  /*281e0*/  LDL.LU R71, [R1+0x10c] ;  /* 0x00010c0001477983 */ /* 0x000ea80000300800 */
[----:B------:R-:W2:Y:S01]  /*281f0*/  LDL.LU R132, [R1+0x430] ;  /* 0x0004300001847983 */ /* 0x000ea20000300800 */
[-C--:B------:R-:W-:Y:S08]  /*28200*/  HMMA.1688.F32.TF32 R72, R204, R6.reuse, R72 ;  /* 0x00000006cc48723c */ /* 0x080ff00000081048 */
[-C--:B------:R-:W-:Y:S07]  /*28210*/  HMMA.1688.F32.TF32 R116, R208, R6.reuse, R116 ;  /* 0x00000006d074723c */ /* 0x080fee0000081074 */
[----:B------:R-:W-:Y:S04]  /*28220*/  STL.64 [R1+0x4e0], R20 ;  /* 0x0004e01401007387 */ /* 0x000fe80000100a00 */
[----:B------:R-:W-:Y:S01]  /*28230*/  STL.64 [R1+0x4e8], R22 ;  /* 0x0004e81601007387 */ /* 0x000fe20000100a00 */
[----:B------:R-:W-:Y:S03]  /*28240*/  HMMA.1688.F32.TF32 R4, R192, R6, R136 ;  /* 0x00000006c004723c */ /* 0x000fe60000081088 */
[----:B------:R-:W2:Y:S04]  /*28250*/  LDL.LU R133, [R1+0x434] ;  /* 0x0004340001857983 */ /* 0x000ea80000300800 */
[----:B------:R-:W2:Y:S04]  /*28260*/  LDL.LU R134, [R1+0x438] ;  /* 0x0004380001867983 */ /* 0x000ea80000300800 */
[----:B------:R-:W2:Y:S04]  /*28270*/  LDL.LU R135, [R1+0x43c] ;  /* 0x00043c0001877983 */ /* 0x000ea80000300800 */
[----:B------:R-:W2:Y:S04]  /*28280*/  LDL.LU R112, [R1+0xe0] ;  /* 0x0000e00001707983 */ /* 0x000ea80000300800 */
[----:B------:R-:W2:Y:S04]  /*28290*/  LDL.LU R113, [R1+0xe4] ;  /* 0x0000e40001717983 */ /* 0x000ea80000300800 */
[----:B------:R-:W2:Y:S04]  /*282a0*/  LDL.LU R114, [R1+0xe8] ;  /* 0x0000e80001727983 */ /* 0x000ea80000300800 */
[----:B------:R-:W2:Y:S04]  /*282b0*/  LDL.LU R115, [R1+0xec] ;  /* 0x0000ec0001737983 */ /* 0x000ea80000300800 */
[----:B------:R1:W-:Y:S04]  /*282c0*/  STL.64 [R1+0x4d0], R28 ;  /* 0x0004d01c01007387 */ /* 0x0003e80000100a00 */
[----:B------:R3:W-:Y:S01]  /*282d0*/  STL.64 [R1+0x4d8], R30 ;  /* 0x0004d81e01007387 */ /* 0x0007e20000100a00 */
[-C--:B------:R-:W-:Y:S03]  /*282e0*/  HMMA.1688.F32.TF32 R8, R168, R140.reuse, R16 ;  /* 0x0000008ca808723c */ /* 0x080fe60000081010 */
[----:B------:R-:W4:Y:S04]  /*282f0*/  LDSM.16.M88.4 R16, [R0+0x1400] ;  /* 0x001400000010783b */ /* 0x000f280000000200 */
[----:B-1----:R-:W2:Y:S04]  /*28300*/  LDL.LU R28, [R1+0x280] ;  /* 0x00028000011c7983 */ /* 0x002ea80000300800 */
[----:B------:R-:W2:Y:S04]  /*28310*/  LDL.LU R29, [R1+0x284] ;  /* 0x00028400011d7983 */ /* 0x000ea80000300800 */
[----:B---3--:R-:W3:Y:S04]  /*28320*/  LDL.LU R30, [R1+0x288] ;  /* 0x00028800011e7983 */ /* 0x008ee80000300800 */
[----:B------:R-:W3:Y:S04]  /*28330*/  LDL.LU R31, [R1+0x28c] ;  /* 0x00028c00011f7983 */ /* 0x000ee80000300800 */
[----:B------:R1:W-:Y:S04]  /*28340*/  STL.64 [R1+0x430], R72 ;  /* 0x0004304801007387 */ /* 0x0003e80000100a00 */
[----:B------:R4:W-:Y:S01]  /*28350*/  STL.64 [R1+0x438], R74 ;  /* 0x0004384a01007387 */ /* 0x0009e20000100a00 */
[----:B------:R-:W-:Y:S03]  /*28360*/  HMMA.1688.F32.TF32 R32, R220, R140, R32 ;  /* 0x0000008cdc20723c */ /* 0x000fe60000081020 */
[----:B------:R-:W2:Y:S04]  /*28370*/  LDSM.16.M88.4 R20, [R0+0x1c00] ;  /* 0x001c00000014783b */ /* 0x000ea80000000200 */
[----:B-1----:R-:W3:Y:S04]  /*28380*/  LDL.LU R72, [R1+0x1d0] ;  /* 0x0001d00001487983 */ /* 0x002ee80000300800 */
[----:B------:R-:W3:Y:S04]  /*28390*/  LDL.LU R73, [R1+0x1d4] ;  /* 0x0001d40001497983 */ /* 0x000ee80000300800 */
[----:B----4-:R-:W4:Y:S04]  /*283a0*/  LDL.LU R74, [R1+0x1d8] ;  /* 0x0001d800014a7983 */ /* 0x010f280000300800 */
[----:B------:R-:W4:Y:S04]  /*283b0*/  LDL.LU R75, [R1+0x1dc] ;  /* 0x0001dc00014b7983 */ /* 0x000f280000300800 */
[----:B------:R1:W-:Y:S04]  /*283c0*/  STL.64 [R1+0x100], R116 ;  /* 0x0001007401007387 */ /* 0x0003e80000100a00 */
[----:B------:R1:W-:Y:S04]  /*283d0*/  STL.64 [R1+0x108], R118 ;  /* 0x0001087601007387 */ /* 0x0003e80000100a00 */
[----:B-1----:R-:W3:Y:S04]  /*283e0*/  LDL.LU R116, [R1+0x190] ;  /* 0x0001900001747983 */ /* 0x002ee80000300800 */
[----:B------:R-:W3:Y:S04]  /*283f0*/  LDL.LU R117, [R1+0x194] ;  /* 0x0001940001757983 */ /* 0x000ee80000300800 */
[----:B------:R-:W3:Y:S04]  /*28400*/  LDL.LU R118, [R1+0x198] ;  /* 0x0001980001767983 */ /* 0x000ee80000300800 */
[----:B------:R-:W3:Y:S04]  /*28410*/  LDL.LU R119, [R1+0x19c] ;  /* 0x00019c0001777983 */ /* 0x000ee80000300800 */
[----:B------:R-:W3:Y:S04]  /*28420*/  LDL.LU R136, [R1+0x420] ;  /* 0x0004200001887983 */ /* 0x000ee80000300800 */
[----:B------:R-:W-:Y:S04]  /*28430*/  STL.64 [R1+0xe0], R4 ;  /* 0x0000e00401007387 */ /* 0x000fe80000100a00 */
[----:B------:R-:W-:Y:S04]  /*28440*/  STL.64 [R1+0xe8], R6 ;  /* 0x0000e80601007387 */ /* 0x000fe80000100a00 */
[----:B------:R-:W3:Y:S04]  /*28450*/  LDL.LU R137, [R1+0x424] ;  /* 0x0004240001897983 */ /* 0x000ee80000300800 */
[----:B------:R-:W3:Y:S04]  /*28460*/  LDL.LU R138, [R1+0x428] ;  /* 0x00042800018a7983 */ /* 0x000ee80000300800 */
[----:B------:R-:W3:Y:S01]  /*28470*/  LDL.LU R139, [R1+0x42c] ;  /* 0x00042c00018b7983 */ /* 0x000ee20000300800 */
[----:B------:R-:W-:Y:S03]  /*28480*/  HMMA.1688.F32.TF32 R8, R212, R142, R8 ;  /* 0x0000008ed408723c */ /* 0x000fe60000081008 */
[----:B------:R-:W3:Y:S05]  /*28490*/  LDSM.16.M88.4 R4, [R0+0x2000] ;  /* 0x002000000004783b */ /* 0x000eea0000000200 */
[----:B------:R-:W-:Y:S11]  /*284a0*/  HMMA.1688.F32.TF32 R76, R224, R140, R76 ;  /* 0x0000008ce04c723c */ /* 0x000ff6000008104c */
[----:B------:R-:W-:Y:S04]  /*284b0*/  @!UPT UIADD3 URZ, URZ, URZ, URZ ;  /* 0x0000003f3f3ff290 */ /* 0x000fe8000fffe03f */
[----:B------:R-:W-:Y:S04]  /*284c0*/  STL.64 [R1+0x4c0], R8 ;  /* 0x0004c00801007387 */ /* 0x000fe80000100a00 */
[----:B------:R1:W-:Y:S02]  /*284d0*/  STL.64 [R1+0x4c8], R10 ;  /* 0x0004c80a01007387 */ /* 0x0003e40000100a00 */
[----:B-1----:R-:W-:Y:S02]  /*284e0*/  HMMA.1688.F32.TF32 R8, R204, R142, R32 ;  /* 0x0000008ecc08723c */ /* 0x002fe40000081020 */
[----:B------:R-:W3:Y:S06]  /*284f0*/  LDL.LU R32, [R1+0x270] ;  /* 0x0002700001207983 */ /* 0x000eec0000300800 */
[----:B------:R-:W-:Y:S11]  /*28500*/  HMMA.1688.F32.TF32 R120, R216, R140, R120 ;  /* 0x0000008cd878723c */ /* 0x000ff60000081078 */
[----:B------:R-:W-:Y:S04]  /*28510*/  @!UPT UIADD3 URZ, URZ, URZ, URZ ;  /* 0x0000003f3f3ff290 */ /* 0x000fe8000fffe03f */
[----:B------:R-:W-:Y:S04]  /*28520*/  STL.64 [R1+0x420], R8 ;  /* 0x0004200801007387 */ /* 0x000fe80000100a00 */
[----:B------:R1:W-:Y:S04]  /*28530*/  STL.64 [R1+0x428], R10 ;  /* 0x0004280a01007387 */ /* 0x0003e80000100a00 */
[----:B------:R-:W3:Y:S04]  /*28540*/  LDL.LU R33, [R1+0x274] ;  /* 0x0002740001217983 */ /* 0x000ee80000300800 */
[----:B------:R-:W3:Y:S01]  /*28550*/  LDL.LU R34, [R1+0x278] ;  /* 0x0002780001227983 */ /* 0x000ee20000300800 */
[----:B-1----:R-:W-:Y:S03]  /*28560*/  HMMA.1688.F32.TF32 R8, R208, R142, R76 ;  /* 0x0000008ed008723c */ /* 0x002fe6000008104c */
[----:B------:R-:W3:Y:S04]  /*28570*/  LDL.LU R35, [R1+0x27c] ;  /* 0x00027c0001237983 */ /* 0x000ee80000300800 */
[----:B------:R-:W3:Y:S01]  /*28580*/  LDL.LU R76, [R1+0x1c0] ;  /* 0x0001c000014c7983 */ /* 0x000ee20000300800 */
[----:B------:R-:W-:Y:S11]  /*28590*/  HMMA.1688.F32.TF32 R40, R168, R16, R40 ;  /* 0x00000010a828723c */ /* 0x000ff60000081028 */
[----:B------:R-:W-:Y:S04]  /*285a0*/  @!UPT UIADD3 URZ, URZ, URZ, URZ ;  /* 0x0000003f3f3ff290 */ /* 0x000fe8000fffe03f */
[----:B------:R-:W-:Y:S04]  /*285b0*/  STL.64 [R1+0x280], R8 ;  /* 0x0002800801007387 */ /* 0x000fe80000100a00 */
[----:B------:R1:W-:Y:S01]  /*285c0*/  STL.64 [R1+0x288], R10 ;  /* 0x0002880a01007387 */ /* 0x0003e20000100a00 */
[----:B------:R-:W-:Y:S03]  /*285d0*/  HMMA.1688.F32.TF32 R36, R212, R14, R36 ;  /* 0x0000000ed424723c */ /* 0x000fe60000081024 */
[----:B------:R-:W3:Y:S04]  /*285e0*/  LDL.LU R77, [R1+0x1c4] ;  /* 0x0001c400014d7983 */ /* 0x000ee80000300800 */
[----:B------:R-:W3:Y:S01]  /*285f0*/  LDL.LU R78, [R1+0x1c8] ;  /* 0x0001c800014e7983 */ /* 0x000ee20000300800 */
[----:B-1----:R-:W-:Y:S03]  /*28600*/  HMMA.1688.F32.TF32 R8, R192, R142, R120 ;  /* 0x0000008ec008723c */ /* 0x002fe60000081078 */
[----:B------:R-:W3:Y:S04]  /*28610*/  LDL.LU R79, [R1+0x1cc] ;  /* 0x0001cc00014f7983 */ /* 0x000ee80000300800 */
[----:B------:R-:W3:Y:S01]  /*28620*/  LDL.LU R140, [R1+0x410] ;  /* 0x00041000018c7983 */ /* 0x000ee20000300800 */
[----:B------:R-:W-:Y:S08]  /*28630*/  HMMA.1688.F32.TF32 R84, R220, R16, R84 ;  /* 0x00000010dc54723c */ /* 0x000ff00000081054 */
[----:B------:R-:W-:Y:S08]  /*28640*/  HMMA.1688.F32.TF32 R80, R204, R14, R80 ;  /* 0x0000000ecc50723c */ /* 0x000ff00000081050 */
[----:B------:R-:W-:Y:S01]  /*28650*/  HMMA.1688.F32.TF32 R128, R224, R16, R128 ;  /* 0x00000010e080723c */ /* 0x000fe20000081080 */
[----:B------:R-:W-:Y:S04]  /*28660*/  STL.64 [R1+0x1d0], R8 ;  /* 0x0001d00801007387 */ /* 0x000fe80000100a00 */
[----:B------:R-:W-:Y:S03]  /*28670*/  STL.64 [R1+0x1d8], R10 ;  /* 0x0001d80a01007387 */ /* 0x000fe60000100a00 */
[----:B------:R-:W-:Y:S01]  /*28680*/  HMMA.1688.F32.TF32 R124, R208, R14, R124 ;  /* 0x0000000ed07c723c */ /* 0x000fe2000008107c */
[----:B------:R-:W3:Y:S04]  /*28690*/  LDL.LU R141, [R1+0x414] ;  /* 0x00041400018d7983 */ /* 0x000ee80000300800 */
[----:B------:R-:W3:Y:S03]  /*286a0*/  LDL.LU R142, [R1+0x418] ;  /* 0x00041800018e7983 */ /* 0x000ee60000300800 */
[----:B------:R-:W-:Y:S01]  /*286b0*/  HMMA.1688.F32.TF32 R148, R216, R16, R148 ;  /* 0x00000010d894723c */ /* 0x000fe20000081094 */
[----:B------:R-:W4:Y:S04]  /*286c0*/  LDL.LU R143, [R1+0x41c] ;  /* 0x00041c00018f7983 */ /* 0x000f280000300800 */
[----:B------:R-:W4:Y:S03]  /*286d0*/  LDL.LU R120, [R1+0x180] ;  /* 0x0001800001787983 */ /* 0x000f260000300800 */
[----:B------:R-:W-:Y:S01]  /*286e0*/  HMMA.1688.F32.TF32 R12, R192, R14, R144 ;  /* 0x0000000ec00c723c */ /* 0x000fe20000081090 */
[----:B------:R-:W4:Y:S04]  /*286f0*/  LDL.LU R121, [R1+0x184] ;  /* 0x0001840001797983 */ /* 0x000f280000300800 */
[----:B------:R-:W4:Y:S04]  /*28700*/  LDL.LU R122, [R1+0x188] ;  /* 0x00018800017a7983 */ /* 0x000f280000300800 */
[----:B------:R-:W4:Y:S01]  /*28710*/  LDL.LU R123, [R1+0x18c] ;  /* 0x00018c00017b7983 */ /* 0x000f220000300800 */
[----:B------:R-:W-:Y:S03]  /*28720*/  HMMA.1688.F32.TF32 R232, R168, R228, R232 ;  /* 0x000000e4a8e8723c */ /* 0x000fe600000810e8 */
[----:B------:R1:W-:Y:S04]  /*28730*/  STL.64 [R1+0x4b0], R36 ;  /* 0x0004b02401007387 */ /* 0x0003e80000100a00 */
[----:B------:R2:W-:Y:S01]  /*28740*/  STL.64 [R1+0x4b8], R38 ;  /* 0x0004b82601007387 */ /* 0x0005e20000100a00 */
[----:B------:R-:W-:Y:S03]  /*28750*/  HMMA.1688.F32.TF32 R40, R212, R18, R40 ;  /* 0x00000012d428723c */ /* 0x000fe60000081028 */
[----:B------:R-:W3:Y:S04]  /*28760*/  LDSM.16.M88.4 R8, [R0+0x2400] ;  /* 0x002400000008783b */ /* 0x000ee80000000200 */
[----:B-1----:R-:W4:Y:S04]  /*28770*/  LDL.LU R36, [R1+0x260] ;  /* 0x0002600001247983 */ /* 0x002f280000300800 */
[----:B------:R-:W4:Y:S01]  /*28780*/  LDL.LU R37, [R1+0x264] ;  /* 0x0002640001257983 */ /* 0x000f220000300800 */
[----:B--2---:R-:W-:Y:S03]  /*28790*/  HMMA.1688.F32.TF32 R236, R220, R228, R236 ;  /* 0x000000e4dcec723c */ /* 0x004fe600000810ec */
[----:B------:R-:W2:Y:S04]  /*287a0*/  LDL.LU R38, [R1+0x268] ;  /* 0x0002680001267983 */ /* 0x000ea80000300800 */
[----:B------:R-:W2:Y:S01]  /*287b0*/  LDL.LU R39, [R1+0x26c] ;  /* 0x00026c0001277983 */ /* 0x000ea20000300800 */
[----:B------:R-:W-:Y:S03]  /*287c0*/  HMMA.1688.F32.TF32 R84, R204, R18, R84 ;  /* 0x00000012cc54723c */ /* 0x000fe60000081054 */
[----:B------:R1:W-:Y:S04]  /*287d0*/  STL.64 [R1+0x410], R80 ;  /* 0x0004105001007387 */ /* 0x0003e80000100a00 */
[----:B------:R1:W-:Y:S01]  /*287e0*/  STL.64 [R1+0x418], R82 ;  /* 0x0004185201007387 */ /* 0x0003e20000100a00 */
[----:B------:R-:W-:Y:S03]  /*287f0*/  HMMA.1688.F32.TF32 R240, R224, R228, R240 ;  /* 0x000000e4e0f0723c */ /* 0x000fe600000810f0 */
[----:B-1----:R-:W2:Y:S04]  /*28800*/  LDL.LU R80, [R1+0x1b0] ;  /* 0x0001b00001507983 */ /* 0x002ea80000300800 */
[----:B------:R-:W2:Y:S01]  /*28810*/  LDL.LU R81, [R1+0x1b4] ;  /* 0x0001b40001517983 */ /* 0x000ea20000300800 */
[----:B------:R-:W-:Y:S03]  /*28820*/  HMMA.1688.F32.TF32 R128, R208, R18, R128 ;  /* 0x00000012d080723c */ /* 0x000fe60000081080 */
[----:B------:R-:W2:Y:S04]  /*28830*/  LDL.LU R82, [R1+0x1b8] ;  /* 0x0001b80001527983 */ /* 0x000ea80000300800 */
[----:B------:R-:W2:Y:S04]  /*28840*/  LDL.LU R83, [R1+0x1bc] ;  /* 0x0001bc0001537983 */ /* 0x000ea80000300800 */
[----:B------:R1:W-:Y:S04]  /*28850*/  STL.64 [R1+0x270], R124 ;  /* 0x0002707c01007387 */ /* 0x0003e80000100a00 */
[----:B------:R1:W-:Y:S01]  /*28860*/  STL.64 [R1+0x278], R126 ;  /* 0x0002787e01007387 */ /* 0x0003e20000100a00 */
[----:B------:R-:W-:Y:S03]  /*28870*/  HMMA.1688.F32.TF32 R244, R216, R228, R244 ;  /* 0x000000e4d8f4723c */ /* 0x000fe600000810f4 */
[----:B-1----:R-:W2:Y:S04]  /*28880*/  LDL.LU R124, [R1+0x170] ;  /* 0x00017000017c7983 */ /* 0x002ea80000300800 */
[----:B------:R-:W2:Y:S04]  /*28890*/  LDL.LU R125, [R1+0x174] ;  /* 0x00017400017d7983 */ /* 0x000ea80000300800 */
[----:B------:R-:W2:Y:S01]  /*288a0*/  LDL.LU R126, [R1+0x178] ;  /* 0x00017800017e7983 */ /* 0x000ea20000300800 */
[----:B------:R-:W-:Y:S03]  /*288b0*/  HMMA.1688.F32.TF32 R16, R192, R18, R148 ;  /* 0x00000012c010723c */ /* 0x000fe60000081094 */
[----:B------:R-:W2:Y:S04]  /*288c0*/  LDL.LU R127, [R1+0x17c] ;  /* 0x00017c00017f7983 */ /* 0x000ea80000300800 */
[----:B------:R-:W2:Y:S04]  /*288d0*/  LDL.LU R144, [R1+0x400] ;  /* 0x0004000001907983 */ /* 0x000ea80000300800 */
[----:B------:R-:W-:Y:S04]  /*288e0*/  STL.64 [R1+0x1c0], R12 ;  /* 0x0001c00c01007387 */ /* 0x000fe80000100a00 */
[----:B------:R-:W-:Y:S04]  /*288f0*/  STL.64 [R1+0x1c8], R14 ;  /* 0x0001c80e01007387 */ /* 0x000fe80000100a00 */
[----:B------:R-:W2:Y:S01]  /*28900*/  LDL.LU R145, [R1+0x404] ;  /* 0x0004040001917983 */ /* 0x000ea20000300800 */
[-C--:B------:R-:W-:Y:S03]  /*28910*/  HMMA.1688.F32.TF32 R232, R212, R230.reuse, R232 ;  /* 0x000000e6d4e8723c */ /* 0x080fe600000810e8 */
[----:B------:R-:W2:Y:S04]  /*28920*/  LDL.LU R146, [R1+0x408] ;  /* 0x0004080001927983 */ /* 0x000ea80000300800 */
[----:B------:R-:W2:Y:S04]  /*28930*/  LDL.LU R147, [R1+0x40c] ;  /* 0x00040c0001937983 */ /* 0x000ea80000300800 */
[----:B------:R1:W-:Y:S04]  /*28940*/  STL.64 [R1+0x4a0], R40 ;  /* 0x0004a02801007387 */ /* 0x0003e80000100a00 */
[----:B------:R1:W-:Y:S01]  /*28950*/  STL.64 [R1+0x4a8], R42 ;  /* 0x0004a82a01007387 */ /* 0x0003e20000100a00 */
[-C--:B------:R-:W-:Y:S03]  /*28960*/  HMMA.1688.F32.TF32 R236, R204, R230.reuse, R236 ;  /* 0x000000e6ccec723c */ /* 0x080fe600000810ec */
[----:B------:R-:W2:Y:S04]  /*28970*/  LDSM.16.M88.4 R12, [R0+0x2800] ;  /* 0x00280000000c783b */ /* 0x000ea80000000200 */
[----:B-1----:R-:W2:Y:S04]  /*28980*/  LDL.LU R40, [R1+0x250] ;  /* 0x0002500001287983 */ /* 0x002ea80000300800 */
[----:B------:R-:W2:Y:S04]  /*28990*/  LDL.LU R41, [R1+0x254] ;  /* 0x0002540001297983 */ /* 0x000ea80000300800 */
[----:B------:R-:W2:Y:S04]  /*289a0*/  LDL.LU R42, [R1+0x258] ;  /* 0x00025800012a7983 */ /* 0x000ea80000300800 */
[----:B------:R-:W2:Y:S04]  /*289b0*/  LDL.LU R43, [R1+0x25c] ;  /* 0x00025c00012b7983 */ /* 0x000ea80000300800 */
[----:B------:R1:W-:Y:S04]  /*289c0*/  STL.64 [R1+0x400], R84 ;  /* 0x0004005401007387 */ /* 0x0003e80000100a00 */
[----:B------:R1:W-:Y:S01]  /*289d0*/  STL.64 [R1+0x408], R86 ;  /* 0x0004085601007387 */ /* 0x0003e20000100a00 */
[----:B------:R-:W-:Y:S03]  /*289e0*/  HMMA.1688.F32.TF32 R240, R208, R230, R240 ;  /* 0x000000e6d0f0723c */ /* 0x000fe600000810f0 */
        /* <DEDUP_REMOVED lines=36> */
[----:B---3--:R-:W-:Y:S03]  /*28c30*/  HMMA.1688.F32.TF32 R136, R168, R4, R136 ;  /* 0x00000004a888723c */ /* 0x008fe60000081088 */
[----:B-1----:R-:W3:Y:S04]  /*28c40*/  LDL.LU R240, [R1+0x150] ;  /* 0x0001500001f07983 */ /* 0x002ee80000300800 */
[----:B------:R-:W3:Y:S01]  /*28c50*/  LDL.LU R241, [R1+0x154] ;  /* 0x0001540001f17983 */ /* 0x000ee20000300800 */
[----:B------:R-:W-:Y:S03]  /*28c60*/  HMMA.1688.F32.TF32 R132, R212, R22, R132 ;  /* 0x00000016d484723c */ /* 0x000fe60000081084 */
[----:B------:R-:W3:Y:S04]  /*28c70*/  LDL.LU R242, [R1+0x158] ;  /* 0x0001580001f27983 */ /* 0x000ee80000300800 */
[----:B------:R-:W3:Y:S04]  /*28c80*/  LDL.LU R243, [R1+0x15c] ;  /* 0x00015c0001f37983 */ /* 0x000ee80000300800 */
[----:B------:R-:W3:Y:S04]  /*28c90*/  LDL.LU R244, [R1+0x3e0] ;  /* 0x0003e00001f47983 */ /* 0x000ee80000300800 */
[----:B------:R-:W-:Y:S04]  /*28ca0*/  STL.64 [R1+0x1a0], R228 ;  /* 0x0001a0e401007387 */ /* 0x000fe80000100a00 */
[----:B------:R-:W-:Y:S04]  /*28cb0*/  STL.64 [R1+0x1a8], R230 ;  /* 0x0001a8e601007387 */ /* 0x000fe80000100a00 */
[----:B------:R-:W3:Y:S01]  /*28cc0*/  LDL.LU R245, [R1+0x3e4] ;  /* 0x0003e40001f57983 */ /* 0x000ee20000300800 */
[----:B------:R-:W-:Y:S03]  /*28cd0*/  HMMA.1688.F32.TF32 R28, R220, R4, R28 ;  /* 0x00000004dc1c723c */ /* 0x000fe6000008101c */
[----:B------:R-:W3:Y:S04]  /*28ce0*/  LDL.LU R246, [R1+0x3e8] ;  /* 0x0003e80001f67983 */ /* 0x000ee80000300800 */
[----:B------:R-:W3:Y:S01]  /*28cf0*/  LDL.LU R247, [R1+0x3ec] ;  /* 0x0003ec0001f77983 */ /* 0x000ee20000300800 */
[-C--:B------:R-:W-:Y:S08]  /*28d00*/  HMMA.1688.F32.TF32 R24, R204, R22.reuse, R24 ;  /* 0x00000016cc18723c */ /* 0x080ff00000081018 */
[-C--:B------:R-:W-:Y:S01]  /*28d10*/  HMMA.1688.F32.TF32 R68, R208, R22.reuse, R68 ;  /* 0x00000016d044723c */ /* 0x080fe20000081044 */
[----:B------:R1:W-:Y:S04]  /*28d20*/  STL.64 [R1+0x450], R132 ;  /* 0x0004508401007387 */ /* 0x0003e80000100a00 */
[----:B------:R-:W3:Y:S03]  /*28d30*/  LDSM.16.M88.4 R228, [R0+0x3000] ;  /* 0x0030000000e4783b */ /* 0x000ee60000000200 */
[----:B------:R-:W-:Y:S01]  /*28d40*/  HMMA.1688.F32.TF32 R20, R192, R22, R112 ;  /* 0x00000016c014723c */ /* 0x000fe20000081070 */
[----:B------:R4:W-:Y:S04]  /*28d50*/  STL.64 [R1+0x458], R134 ;  /* 0x0004588601007387 */ /* 0x0009e80000100a00 */
[----:B-1----:R-:W3:Y:S03]  /*28d60*/  LDL.LU R132, [R1+0x3d0] ;  /* 0x0003d00001847983 */ /* 0x002ee60000300800 */
[-C--:B------:R-:W-:Y:S01]  /*28d70*/  HMMA.1688.F32.TF32 R136, R212, R6.reuse, R136 ;  /* 0x00000006d488723c */ /* 0x080fe20000081088 */
[----:B------:R-:W3:Y:S04]  /*28d80*/  LDL.LU R133, [R1+0x3d4] ;  /* 0x0003d40001857983 */ /* 0x000ee80000300800 */
[----:B----4-:R-:W4:Y:S04]  /*28d90*/  LDL.LU R134, [R1+0x3d8] ;  /* 0x0003d80001867983 */ /* 0x010f280000300800 */
[----:B------:R-:W4:Y:S01]  /*28da0*/  LDL.LU R135, [R1+0x3dc] ;  /* 0x0003dc0001877983 */ /* 0x000f220000300800 */
[----:B------:R-:W-:Y:S03]  /*28db0*/  HMMA.1688.F32.TF32 R28, R204, R6, R28 ;  /* 0x00000006cc1c723c */ /* 0x000fe6000008101c */
[----:B------:R1:W-:Y:S04]  /*28dc0*/  STL.64 [R1+0x3e0], R24 ;  /* 0x0003e01801007387 */ /* 0x0003e80000100a00 */
[----:B------:R1:W-:Y:S04]  /*28dd0*/  STL.64 [R1+0x3e8], R26 ;  /* 0x0003e81a01007387 */ /* 0x0003e80000100a00 */
[----:B-1----:R-:W3:Y:S04]  /*28de0*/  LDL.LU R24, [R1+0x340] ;  /* 0x0003400001187983 */ /* 0x002ee80000300800 */
[----:B------:R-:W3:Y:S04]  /*28df0*/  LDL.LU R25, [R1+0x344] ;  /* 0x0003440001197983 */ /* 0x000ee80000300800 */
[----:B------:R-:W3:Y:S04]  /*28e00*/  LDL.LU R26, [R1+0x348] ;  /* 0x00034800011a7983 */ /* 0x000ee80000300800 */
[----:B------:R-:W3:Y:S04]  /*28e10*/  LDL.LU R27, [R1+0x34c] ;  /* 0x00034c00011b7983 */ /* 0x000ee80000300800 */
[----:B------:R1:W-:Y:S04]  /*28e20*/  STL.64 [R1+0x240], R68 ;  /* 0x0002404401007387 */ /* 0x0003e80000100a00 */
[----:B------:R1:W-:Y:S04]  /*28e30*/  STL.64 [R1+0x248], R70 ;  /* 0x0002484601007387 */ /* 0x0003e80000100a00 */
[----:B-1----:R-:W3:Y:S04]  /*28e40*/  LDL.LU R68, [R1+0x230] ;  /* 0x0002300001447983 */ /* 0x002ee80000300800 */
[----:B------:R-:W3:Y:S04]  /*28e50*/  LDL.LU R69, [R1+0x234] ;  /* 0x0002340001457983 */ /* 0x000ee80000300800 */
[----:B------:R-:W4:Y:S04]  /*28e60*/  LDL.LU R70, [R1+0x238] ;  /* 0x0002380001467983 */ /* 0x000f280000300800 */
[----:B------:R-:W4:Y:S04]  /*28e70*/  LDL.LU R71, [R1+0x23c] ;  /* 0x00023c0001477983 */ /* 0x000f280000300800 */
[----:B------:R-:W4:Y:S04]  /*28e80*/  LDL.LU R112, [R1+0x140] ;  /* 0x0001400001707983 */ /* 0x000f280000300800 */
[----:B------:R-:W-:Y:S04]  /*28e90*/  STL.64 [R1+0x190], R20 ;  /* 0x0001901401007387 */ /* 0x000fe80000100a00 */
[----:B------:R-:W-:Y:S04]  /*28ea0*/  STL.64 [R1+0x198], R22 ;  /* 0x0001981601007387 */ /* 0x000fe80000100a00 */
[----:B------:R-:W4:Y:S04]  /*28eb0*/  LDL.LU R113, [R1+0x144] ;  /* 0x0001440001717983 */ /* 0x000f280000300800 */
[----:B------:R-:W4:Y:S04]  /*28ec0*/  LDL.LU R114, [R1+0x148] ;  /* 0x0001480001727983 */ /* 0x000f280000300800 */
[----:B------:R-:W4:Y:S04]  /*28ed0*/  LDL.LU R115, [R1+0x14c] ;  /* 0x00014c0001737983 */ /* 0x000f280000300800 */
[----:B------:R1:W-:Y:S04]  /*28ee0*/  STL.64 [R1+0x480], R136 ;  /* 0x0004808801007387 */ /* 0x0003e80000100a00 */
[----:B------:R1:W-:Y:S01]  /*28ef0*/  STL.64 [R1+0x488], R138 ;  /* 0x0004888a01007387 */ /* 0x0003e20000100a00 */
[-C--:B------:R-:W-:Y:S03]  /*28f00*/  HMMA.1688.F32.TF32 R72, R224, R4.reuse, R72 ;  /* 0x00000004e048723c */ /* 0x080fe60000081048 */
[----:B------:R-:W4:Y:S04]  /*28f10*/  LDSM.16.M88.4 R20, [R0+0x3400] ;  /* 0x003400000014783b */ /* 0x000f280000000200 */
[----:B-1----:R-:W4:Y:S04]  /*28f20*/  LDL.LU R136, [R1+0x3c0] ;  /* 0x0003c00001887983 */ /* 0x002f280000300800 */
[----:B------:R-:W4:Y:S04]  /*28f30*/  LDL.LU R137, [R1+0x3c4] ;  /* 0x0003c40001897983 */ /* 0x000f280000300800 */
[----:B------:R-:W4:Y:S04]  /*28f40*/  LDL.LU R138, [R1+0x3c8] ;  /* 0x0003c800018a7983 */ /* 0x000f280000300800 */
[----:B------:R-:W4:Y:S04]  /*28f50*/  LDL.LU R139, [R1+0x3cc] ;  /* 0x0003cc00018b7983 */ /* 0x000f280000300800 */
[----:B------:R1:W-:Y:S04]  /*28f60*/  STL.64 [R1+0x360], R28 ;  /* 0x0003601c01007387 */ /* 0x0003e80000100a00 */
[----:B------:R1:W-:Y:S04]  /*28f70*/  STL.64 [R1+0x368], R30 ;  /* 0x0003681e01007387 */ /* 0x0003e80000100a00 */
[----:B-1----:R-:W4:Y:S04]  /*28f80*/  LDL.LU R28, [R1+0x330] ;  /* 0x00033000011c7983 */ /* 0x002f280000300800 */
[----:B------:R-:W4:Y:S04]  /*28f90*/  LDL.LU R29, [R1+0x334] ;  /* 0x00033400011d7983 */ /* 0x000f280000300800 */
[----:B------:R-:W4:Y:S04]  /*28fa0*/  LDL.LU R30, [R1+0x338] ;  /* 0x00033800011e7983 */ /* 0x000f280000300800 */
[----:B------:R-:W4:Y:S01]  /*28fb0*/  LDL.LU R31, [R1+0x33c] ;  /* 0x00033c00011f7983 */ /* 0x000f220000300800 */
[----:B------:R-:W-:Y:S08]  /*28fc0*/  HMMA.1688.F32.TF32 R116, R216, R4, R116 ;  /* 0x00000004d874723c */ /* 0x000ff00000081074 */
[-C--:B------:R-:W-:Y:S08]  /*28fd0*/  HMMA.1688.F32.TF32 R140, R168, R8.reuse, R140 ;  /* 0x00000008a88c723c */ /* 0x080ff0000008108c */
[-C--:B------:R-:W-:Y:S08]  /*28fe0*/  HMMA.1688.F32.TF32 R32, R220, R8.reuse, R32 ;  /* 0x00000008dc20723c */ /* 0x080ff00000081020 */
[----:B------:R-:W-:Y:S08]  /*28ff0*/  HMMA.1688.F32.TF32 R76, R224, R8, R76 ;  /* 0x00000008e04c723c */ /* 0x000ff0000008104c */
[----:B------:R-:W-:Y:S08]  /*29000*/  HMMA.1688.F32.TF32 R72, R208, R6, R72 ;  /* 0x00000006d048723c */ /* 0x000ff00000081048 */
[----:B------:R-:W-:Y:S08]  /*29010*/  HMMA.1688.F32.TF32 R120, R216, R8, R120 ;  /* 0x00000008d878723c */ /* 0x000ff00000081078 */
[----:B------:R-:W-:Y:S08]  /*29020*/  HMMA.1688.F32.TF32 R4, R192, R6, R116 ;  /* 0x00000006c004723c */ /* 0x000ff00000081074 */
[----:B--2---:R-:W-:Y:S08]  /*29030*/  HMMA.1688.F32.TF32 R144, R168, R12, R144 ;  /* 0x0000000ca890723c */ /* 0x004ff00000081090 */
[----:B------:R-:W-:Y:S01]  /*29040*/  HMMA.1688.F32.TF32 R140, R212, R10, R140 ;  /* 0x0000000ad48c723c */ /* 0x000fe2000008108c */
[----:B------:R1:W-:Y:S07]  /*29050*/  STL.64 [R1+0x230], R72 ;  /* 0x0002304801007387 */ /* 0x0003ee0000100a00 */
[----:B------:R-:W-:Y:S01]  /*29060*/  HMMA.1688.F32.TF32 R36, R220, R12, R36 ;  /* 0x0000000cdc24723c */ /* 0x000fe20000081024 */
[----:B------:R2:W-:Y:S04]  /*29070*/  STL.64 [R1+0x238], R74 ;  /* 0x0002384a01007387 */ /* 0x0005e80000100a00 */
[----:B-1----:R-:W4:Y:S03]  /*29080*/  LDL.LU R72, [R1+0x220] ;  /* 0x0002200001487983 */ /* 0x002f260000300800 */
[----:B------:R-:W-:Y:S01]  /*29090*/  HMMA.1688.F32.TF32 R32, R204, R10, R32 ;  /* 0x0000000acc20723c */ /* 0x000fe20000081020 */
[----:B------:R-:W4:Y:S04]  /*290a0*/  LDL.LU R73, [R1+0x224] ;  /* 0x0002240001497983 */ /* 0x000f280000300800 */
[----:B--2---:R-:W2:Y:S03]  /*290b0*/  LDL.LU R74, [R1+0x228] ;  /* 0x00022800014a7983 */ /* 0x004ea60000300800 */
[----:B------:R-:W-:Y:S01]  /*290c0*/  HMMA.1688.F32.TF32 R80, R224, R12, R80 ;  /* 0x0000000ce050723c */ /* 0x000fe20000081050 */
[----:B------:R-:W2:Y:S04]  /*290d0*/  LDL.LU R75, [R1+0x22c] ;  /* 0x00022c00014b7983 */ /* 0x000ea80000300800 */
[----:B------:R-:W2:Y:S03]  /*290e0*/  LDL.LU R116, [R1+0x130] ;  /* 0x0001300001747983 */ /* 0x000ea60000300800 */
[----:B------:R-:W-:Y:S01]  /*290f0*/  HMMA.1688.F32.TF32 R76, R208, R10, R76 ;  /* 0x0000000ad04c723c */ /* 0x000fe2000008104c */
[----:B------:R-:W-:Y:S04]  /*29100*/  STL.64 [R1+0x180], R4 ;  /* 0x0001800401007387 */ /* 0x000fe80000100a00 */
[----:B------:R-:W-:Y:S03]  /*29110*/  STL.64 [R1+0x188], R6 ;  /* 0x0001880601007387 */ /* 0x000fe60000100a00 */
[----:B------:R-:W-:Y:S01]  /*29120*/  HMMA.1688.F32.TF32 R124, R216, R12, R124 ;  /* 0x0000000cd87c723c */ /* 0x000fe2000008107c */
[----:B------:R-:W2:Y:S04]  /*29130*/  LDL.LU R117, [R1+0x134] ;  /* 0x0001340001757983 */ /* 0x000ea80000300800 */
[----:B------:R-:W2:Y:S03]  /*29140*/  LDL.LU R118, [R1+0x138] ;  /* 0x0001380001767983 */ /* 0x000ea60000300800 */
[----:B------:R-:W-:Y:S01]  /*29150*/  HMMA.1688.F32.TF32 R8, R192, R10, R120 ;  /* 0x0000000ac008723c */ /* 0x000fe20000081078 */
[----:B------:R-:W2:Y:S04]  /*29160*/  LDL.LU R119, [R1+0x13c] ;  /* 0x00013c0001777983 */ /* 0x000ea80000300800 */
[----:B------:R1:W-:Y:S03]  /*29170*/  STL.64 [R1+0x440], R140 ;  /* 0x0004408c01007387 */ /* 0x0003e60000100a00 */
[----:B------:R-:W-:Y:S01]  /*29180*/  HMMA.1688.F32.TF32 R148, R168, R16, R148 ;  /* 0x00000010a894723c */ /* 0x000fe20000081094 */
[----:B------:R1:W-:Y:S04]  /*29190*/  STL.64 [R1+0x448], R142 ;  /* 0x0004488e01007387 */ /* 0x0003e80000100a00 */
[----:B------:R-:W2:Y:S03]  /*291a0*/  LDSM.16.M88.4 R4, [R0+0x3800] ;  /* 0x003800000004783b */ /* 0x000ea60000000200 */
[----:B------:R-:W-:Y:S01]  /*291b0*/  HMMA.1688.F32.TF32 R144, R212, R14, R144 ;  /* 0x0000000ed490723c */ /* 0x000fe20000081090 */
[----:B-1----:R-:W2:Y:S04]  /*291c0*/  LDL.LU R140, [R1+0x3b0] ;  /* 0x0003b000018c7983 */ /* 0x002ea80000300800 */
[----:B------:R-:W2:Y:S04]  /*291d0*/  LDL.LU R141, [R1+0x3b4] ;  /* 0x0003b400018d7983 */ /* 0x000ea80000300800 */
[----:B------:R-:W2:Y:S01]  /*291e0*/  LDL.LU R142, [R1+0x3b8] ;  /* 0x0003b800018e7983 */ /* 0x000ea20000300800 */
[----:B------:R-:W-:Y:S03]  /*291f0*/  HMMA.1688.F32.TF32 R40, R220, R16, R40 ;  /* 0x00000010dc28723c */ /* 0x000fe60000081028 */
[----:B------:R-:W2:Y:S04]  /*29200*/  LDL.LU R143, [R1+0x3bc] ;  /* 0x0003bc00018f7983 */ /* 0x000ea80000300800 */
[----:B------:R1:W-:Y:S01]  /*29210*/  STL.64 [R1+0x350], R32 ;  /* 0x0003502001007387 */ /* 0x0003e20000100a00 */
[----:B------:R-:W-:Y:S03]  /*29220*/  HMMA.1688.F32.TF32 R36, R204, R14, R36 ;  /* 0x0000000ecc24723c */ /* 0x000fe60000081024 */
[----:B------:R1:W-:Y:S04]  /*29230*/  STL.64 [R1+0x358], R34 ;  /* 0x0003582201007387 */ /* 0x0003e80000100a00 */
[----:B-1----:R-:W2:Y:S04]  /*29240*/  LDL.LU R32, [R1+0x320] ;  /* 0x0003200001207983 */ /* 0x002ea80000300800 */
[----:B------:R-:W2:Y:S01]  /*29250*/  LDL.LU R33, [R1+0x324] ;  /* 0x0003240001217983 */ /* 0x000ea20000300800 */
[----:B------:R-:W-:Y:S03]  /*29260*/  HMMA.1688.F32.TF32 R84, R224, R16, R84 ;  /* 0x00000010e054723c */ /* 0x000fe60000081054 */
[----:B------:R-:W2:Y:S04]  /*29270*/  LDL.LU R34, [R1+0x328] ;  /* 0x0003280001227983 */ /* 0x000ea80000300800 */
[----:B------:R-:W2:Y:S01]  /*29280*/  LDL.LU R35, [R1+0x32c] ;  /* 0x00032c0001237983 */ /* 0x000ea20000300800 */
[----:B------:R-:W-:Y:S03]  /*29290*/  HMMA.1688.F32.TF32 R80, R208, R14, R80 ;  /* 0x0000000ed050723c */ /* 0x000fe60000081050 */
        /* <DEDUP_REMOVED lines=12> */
[----:B---3--:R-:W-:Y:S03]  /*29360*/  HMMA.1688.F32.TF32 R244, R168, R228, R244 ;  /* 0x000000e4a8f4723c */ /* 0x008fe600000810f4 */
[----:B------:R-:W3:Y:S04]  /*29370*/  LDL.LU R122, [R1+0x128] ;  /* 0x00012800017a7983 */ /* 0x000ee80000300800 */
[----:B------:R-:W3:Y:S01]  /*29380*/  LDL.LU R123, [R1+0x12c] ;  /* 0x00012c00017b7983 */ /* 0x000ee20000300800 */
[----:B------:R-:W-:Y:S03]  /*29390*/  HMMA.1688.F32.TF32 R148, R212, R18, R148 ;  /* 0x00000012d494723c */ /* 0x000fe60000081094 */
[----:B------:R1:W-:Y:S04]  /*293a0*/  STL.64 [R1+0x6c0], R144 ;  /* 0x0006c09001007387 */ /* 0x0003e80000100a00 */
[----:B------:R1:W-:Y:S01]  /*293b0*/  STL.64 [R1+0x6c8], R146 ;  /* 0x0006c89201007387 */ /* 0x0003e20000100a00 */
[----:B------:R-:W-:Y:S03]  /*293c0*/  HMMA.1688.F32.TF32 R232, R220, R228, R232 ;  /* 0x000000e4dce8723c */ /* 0x000fe600000810e8 */
[----:B------:R-:W2:Y:S04]  /*293d0*/  LDSM.16.M88.4 R8, [R0+0x3c00] ;  /* 0x003c00000008783b */ /* 0x000ea80000000200 */
[----:B-1----:R-:W3:Y:S04]  /*293e0*/  LDL.LU R144, [R1+0x3a0] ;  /* 0x0003a00001907983 */ /* 0x002ee80000300800 */
[----:B------:R-:W3:Y:S01]  /*293f0*/  LDL.LU R145, [R1+0x3a4] ;  /* 0x0003a40001917983 */ /* 0x000ee20000300800 */
[----:B------:R-:W-:Y:S03]  /*29400*/  HMMA.1688.F32.TF32 R40, R204, R18, R40 ;  /* 0x00000012cc28723c */ /* 0x000fe60000081028 */
[----:B------:R-:W3:Y:S04]  /*29410*/  LDL.LU R146, [R1+0x3a8] ;  /* 0x0003a80001927983 */ /* 0x000ee80000300800 */
[----:B------:R-:W3:Y:S04]  /*29420*/  LDL.LU R147, [R1+0x3ac] ;  /* 0x0003ac0001937983 */ /* 0x000ee80000300800 */
[----:B------:R1:W-:Y:S04]  /*29430*/  STL.64 [R1+0x340], R36 ;  /* 0x0003402401007387 */ /* 0x0003e80000100a00 */
[----:B------:R1:W-:Y:S01]  /*29440*/  STL.64 [R1+0x348], R38 ;  /* 0x0003482601007387 */ /* 0x0003e20000100a00 */
[----:B------:R-:W-:Y:S03]  /*29450*/  HMMA.1688.F32.TF32 R236, R224, R228, R236 ;  /* 0x000000e4e0ec723c */ /* 0x000fe600000810ec */
        /* <DEDUP_REMOVED lines=9> */
[----:B------:R-:W3:Y:S04]  /*294f0*/  LDL.LU R81, [R1+0x204] ;  /* 0x0002040001517983 */ /* 0x000ee80000300800 */
[----:B------:R-:W3:Y:S01]  /*29500*/  LDL.LU R82, [R1+0x208] ;  /* 0x0002080001527983 */ /* 0x000ee20000300800 */
[----:B------:R-:W-:Y:S03]  /*29510*/  HMMA.1688.F32.TF32 R16, R192, R18, R128 ;  /* 0x00000012c010723c */ /* 0x000fe60000081080 */
[----:B------:R-:W3:Y:S04]  /*29520*/  LDL.LU R83, [R1+0x20c] ;  /* 0x00020c0001537983 */ /* 0x000ee80000300800 */
[----:B------:R-:W3:Y:S04]  /*29530*/  LDL.LU R124, [R1+0x110] ;  /* 0x00011000017c7983 */ /* 0x000ee80000300800 */
[----:B------:R-:W-:Y:S04]  /*29540*/  STL.64 [R1+0x160], R12 ;  /* 0x0001600c01007387 */ /* 0x000fe80000100a00 */
[----:B------:R-:W-:Y:S04]  /*29550*/  STL.64 [R1+0x168], R14 ;  /* 0x0001680e01007387 */ /* 0x000fe80000100a00 */
[----:B------:R-:W3:Y:S01]  /*29560*/  LDL.LU R125, [R1+0x114] ;  /* 0x00011400017d7983 */ /* 0x000ee20000300800 */
[----:B----4-:R-:W-:Y:S03]  /*29570*/  HMMA.1688.F32.TF32 R132, R168, R20, R132 ;  /* 0x00000014a884723c */ /* 0x010fe60000081084 */
[----:B------:R-:W4:Y:S04]  /*29580*/  LDL.LU R126, [R1+0x118] ;  /* 0x00011800017e7983 */ /* 0x000f280000300800 */
[----:B------:R-:W4:Y:S01]  /*29590*/  LDL.LU R127, [R1+0x11c] ;  /* 0x00011c00017f7983 */ /* 0x000f220000300800 */
        /* <DEDUP_REMOVED lines=30> */
[----:B--2---:R-:W-:Y:S03]  /*29780*/  HMMA.1688.F32.TF32 R136, R168, R4, R136 ;  /* 0x00000004a888723c */ /* 0x004fe60000081088 */
[----:B------:R-:W2:Y:S04]  /*29790*/  LDL.LU R130, [R1+0xf8] ;  /* 0x0000f80001827983 */ /* 0x000ea80000300800 */
[----:B------:R-:W2:Y:S01]  /*297a0*/  LDL.LU R131, [R1+0xfc] ;  /* 0x0000fc0001837983 */ /* 0x000ea20000300800 */
[----:B------:R-:W-:Y:S03]  /*297b0*/  HMMA.1688.F32.TF32 R132, R212, R22, R132 ;  /* 0x00000016d484723c */ /* 0x000fe60000081084 */
[----:B------:R1:W-:Y:S04]  /*297c0*/  STL.64 [R1+0x6a0], R244 ;  /* 0x0006a0f401007387 */ /* 0x0003e80000100a00 */
[----:B------:R1:W-:Y:S01]  /*297d0*/  STL.64 [R1+0x6a8], R246 ;  /* 0x0006a8f601007387 */ /* 0x0003e20000100a00 */
[----:B------:R-:W-:Y:S03]  /*297e0*/  HMMA.1688.F32.TF32 R28, R220, R4, R28 ;  /* 0x00000004dc1c723c */ /* 0x000fe6000008101c */
[----:B------:R-:W-:Y:S04]  /*297f0*/  LDSM.16.M88.4 R16, [R0+0x4400] ;  /* 0x004400000010783b */ /* 0x000fe80000000200 */
[----:B-1----:R-:W2:Y:S04]  /*29800*/  LDL.LU R244, [R1+0xc0] ;  /* 0x0000c00001f47983 */ /* 0x002ea80000300800 */
[----:B------:R-:W2:Y:S01]  /*29810*/  LDL.LU R245, [R1+0xc4] ;  /* 0x0000c40001f57983 */ /* 0x000ea20000300800 */
[-C--:B------:R-:W-:Y:S03]  /*29820*/  HMMA.1688.F32.TF32 R24, R204, R22.reuse, R24 ;  /* 0x00000016cc18723c */ /* 0x080fe60000081018 */
[----:B------:R-:W2:Y:S04]  /*29830*/  LDL.LU R246, [R1+0xc8] ;  /* 0x0000c80001f67983 */ /* 0x000ea80000300800 */
[----:B------:R-:W2:Y:S04]  /*29840*/  LDL.LU R247, [R1+0xcc] ;  /* 0x0000cc0001f77983 */ /* 0x000ea80000300800 */
[----:B------:R1:W-:Y:S04]  /*29850*/  STL.64 [R1+0x320], R232 ;  /* 0x000320e801007387 */ /* 0x0003e80000100a00 */
[----:B------:R1:W-:Y:S01]  /*29860*/  STL.64 [R1+0x328], R234 ;  /* 0x000328ea01007387 */ /* 0x0003e20000100a00 */
[-C--:B------:R-:W-:Y:S03]  /*29870*/  HMMA.1688.F32.TF32 R68, R208, R22.reuse, R68 ;  /* 0x00000016d044723c */ /* 0x080fe60000081044 */
        /* <DEDUP_REMOVED lines=20> */
[----:B------:R-:W-:Y:S03]  /*299c0*/  HMMA.1688.F32.TF32 R28, R204, R6, R28 ;  /* 0x00000006cc1c723c */ /* 0x000fe6000008101c */
[----:B------:R-:W-:Y:S01]  /*299d0*/  LDSM.16.M88.4 R228, [R0+0x4800] ;  /* 0x0048000000e4783b */ /* 0x000fe20000000200 */
[----:B-1----:R-:W-:-:S03]  /*299e0*/  IMAD.MOV.U32 R132, RZ, RZ, R88 ;  /* 0x000000ffff847224 */ /* 0x002fc600078e0058 */
[----:B------:R-:W2:Y:S01]  /*299f0*/  LDL.LU R88, [R1+0x159c] ;  /* 0x00159c0001587983 */ /* 0x000ea20000300800 */
[----:B------:R-:W-:Y:S02]  /*29a00*/  IMAD.MOV.U32 R133, RZ, RZ, R89 ;  /* 0x000000ffff857224 */ /* 0x000fe400078e0059 */
[----:B------:R-:W-:Y:S01]  /*29a10*/  IMAD.MOV.U32 R134, RZ, RZ, R90 ;  /* 0x000000ffff867224 */ /* 0x000fe200078e005a */
[----:B------:R-:W2:Y:S01]  /*29a20*/  LDL.LU R89, [R1+0x1598] ;  /* 0x0015980001597983 */ /* 0x000ea20000300800 */
[----:B------:R-:W-:-:S03]  /*29a30*/  IMAD.MOV.U32 R135, RZ, RZ, R91 ;  /* 0x000000ffff877224 */ /* 0x000fc600078e005b */
[----:B------:R-:W2:Y:S04]  /*29a40*/  LDL.LU R90, [R1+0x1594] ;  /* 0x00159400015a7983 */ /* 0x000ea80000300800 */
[----:B------:R-:W2:Y:S04]  /*29a50*/  LDL.LU R91, [R1+0x1590] ;  /* 0x00159000015b7983 */ /* 0x000ea80000300800 */
[----:B------:R1:W-:Y:S04]  /*29a60*/  STL.64 [R1+0x310], R24 ;  /* 0x0003101801007387 */ /* 0x0003e80000100a00 */
[----:B------:R1:W-:Y:S04]  /*29a70*/  STL.64 [R1+0x318], R26 ;  /* 0x0003181a01007387 */ /* 0x0003e80000100a00 */
[----:B-1----:R-:W2:Y:S04]  /*29a80*/  LDL.LU R24, [R1+0x2e0] ;  /* 0x0002e00001187983 */ /* 0x002ea80000300800 */
[----:B------:R-:W2:Y:S04]  /*29a90*/  LDL.LU R25, [R1+0x2e4] ;  /* 0x0002e40001197983 */ /* 0x000ea80000300800 */
[----:B------:R-:W2:Y:S04]  /*29aa0*/  LDL.LU R26, [R1+0x2e8] ;  /* 0x0002e800011a7983 */ /* 0x000ea80000300800 */
[----:B------:R-:W2:Y:S04]  /*29ab0*/  LDL.LU R27, [R1+0x2ec] ;  /* 0x0002ec00011b7983 */ /* 0x000ea80000300800 */
[----:B------:R1:W-:Y:S04]  /*29ac0*/  STL.64 [R1+0x1e0], R68 ;  /* 0x0001e04401007387 */ /* 0x0003e80000100a00 */
[----:B------:R4:W-:Y:S04]  /*29ad0*/  STL.64 [R1+0x1e8], R70 ;  /* 0x0001e84601007387 */ /* 0x0009e80000100a00 */
[----:B-1----:R-:W2:Y:S04]  /*29ae0*/  LDL.LU R68, [R1+0x2d0] ;  /* 0x0002d00001447983 */ /* 0x002ea80000300800 */
[----:B------:R-:W2:Y:S04]  /*29af0*/  LDL.LU R69, [R1+0x2d4] ;  /* 0x0002d40001457983 */ /* 0x000ea80000300800 */
[----:B----4-:R-:W4:Y:S04]  /*29b00*/  LDL.LU R70, [R1+0x2d8] ;  /* 0x0002d80001467983 */ /* 0x010f280000300800 */
        /* <DEDUP_REMOVED lines=9> */
[----:B------:R-:W-:Y:S03]  /*29ba0*/  HMMA.1688.F32.TF32 R72, R224, R4, R72 ;  /* 0x00000004e048723c */ /* 0x000fe60000081048 */
[----:B------:R-:W-:Y:S04]  /*29bb0*/  LDSM.16.M88.4 R20, [R0+0x4c00] ;  /* 0x004c00000014783b */ /* 0x000fe80000000200 */
        /* <DEDUP_REMOVED lines=11> */
[----:B------:R-:W-:Y:S11]  /*29c70*/  HMMA.1688.F32.TF32 R116, R216, R4, R116 ;  /* 0x00000004d874723c */ /* 0x000ff60000081074 */
[----:B------:R-:W-:Y:S04]  /*29c80*/  @!UPT UIADD3 URZ, URZ, URZ, URZ ;  /* 0x0000003f3f3ff290 */ /* 0x000fe8000fffe03f */
[----:B------:R-:W-:Y:S04]  /*29c90*/  STL.64 [R1+0x130], R72 ;  /* 0x0001304801007387 */ /* 0x000fe80000100a00 */
[----:B------:R1:W-:Y:S05]  /*29ca0*/  STL.64 [R1+0x138], R74 ;  /* 0x0001384a01007387 */ /* 0x0003ea0000100a00 */
[----:B-1----:R-:W-:Y:S01]  /*29cb0*/  HMMA.1688.F32.TF32 R72, R192, R6, R116 ;  /* 0x00000006c048723c */ /* 0x002fe20000081074 */
[----:B------:R-:W1:Y:S07]  /*29cc0*/  LDSM.16.M88.4 R4, [R0+0x5000] ;  /* 0x005000000004783b */ /* 0x000e6e0000000200 */
[-C--:B------:R-:W-:Y:S08]  /*29cd0*/  HMMA.1688.F32.TF32 R140, R168, R8.reuse, R140 ;  /* 0x00000008a88c723c */ /* 0x080ff0000008108c */
[-C--:B------:R-:W-:Y:S08]  /*29ce0*/  HMMA.1688.F32.TF32 R32, R220, R8.reuse, R32 ;  /* 0x00000008dc20723c */ /* 0x080ff00000081020 */
[-C--:B------:R-:W-:Y:S08]  /*29cf0*/  HMMA.1688.F32.TF32 R76, R224, R8.reuse, R76 ;  /* 0x00000008e04c723c */ /* 0x080ff0000008104c */
[----:B---3--:R-:W-:Y:S01]  /*29d00*/  HMMA.1688.F32.TF32 R120, R216, R8, R120 ;  /* 0x00000008d878723c */ /* 0x008fe20000081078 */
[----:B------:R-:W-:Y:S04]  /*29d10*/  STL.64 [R1+0x110], R72 ;  /* 0x0001104801007387 */ /* 0x000fe80000100a00 */
[----:B------:R1:W-:Y:S03]  /*29d20*/  STL.64 [R1+0x118], R74 ;  /* 0x0001184a01007387 */ /* 0x0003e60000100a00 */
[----:B------:R-:W-:Y:S08]  /*29d30*/  HMMA.1688.F32.TF32 R144, R168, R12, R144 ;  /* 0x0000000ca890723c */ /* 0x000ff00000081090 */
[----:B-1----:R-:W-:Y:S08]  /*29d40*/  HMMA.1688.F32.TF32 R72, R224, R4, R132 ;  /* 0x00000004e048723c */ /* 0x002ff00000081084 */
[-C--:B------:R-:W-:Y:S08]  /*29d50*/  HMMA.1688.F32.TF32 R132, R204, R10.reuse, R32 ;  /* 0x0000000acc84723c */ /* 0x080ff00000081020 */
[----:B------:R-:W-:Y:S08]  /*29d60*/  HMMA.1688.F32.TF32 R76, R208, R10, R76 ;  /* 0x0000000ad04c723c */ /* 0x000ff0000008104c */
[----:B------:R-:W-:Y:S08]  /*29d70*/  HMMA.1688.F32.TF32 R80, R224, R12, R80 ;  /* 0x0000000ce050723c */ /* 0x000ff00000081050 */
[----:B------:R-:W-:Y:S08]  /*29d80*/  HMMA.1688.F32.TF32 R32, R192, R10, R120 ;  /* 0x0000000ac020723c */ /* 0x000ff00000081078 */
[-C--:B------:R-:W-:Y:S08]  /*29d90*/  HMMA.1688.F32.TF32 R36, R220, R12.reuse, R36 ;  /* 0x0000000cdc24723c */ /* 0x080ff00000081024 */
[----:B------:R-:W-:Y:S08]  /*29da0*/  HMMA.1688.F32.TF32 R124, R216, R12, R124 ;  /* 0x0000000cd87c723c */ /* 0x000ff0000008107c */
[----:B------:R-:W-:Y:S08]  /*29db0*/  HMMA.1688.F32.TF32 R148, R168, R16, R148 ;  /* 0x00000010a894723c */ /* 0x000ff00000081094 */
[----:B------:R-:W-:Y:S08]  /*29dc0*/  HMMA.1688.F32.TF32 R80, R208, R14, R80 ;  /* 0x0000000ed050723c */ /* 0x000ff00000081050 */
[----:B------:R-:W-:Y:S08]  /*29dd0*/  HMMA.1688.F32.TF32 R40, R220, R16, R40 ;  /* 0x00000010dc28723c */ /* 0x000ff00000081028 */
[----:B------:R-:W-:Y:S08]  /*29de0*/  HMMA.1688.F32.TF32 R124, R192, R14, R124 ;  /* 0x0000000ec07c723c */ /* 0x000ff0000008107c */
[-C--:B--2---:R-:W-:Y:S08]  /*29df0*/  HMMA.1688.F32.TF32 R232, R168, R228.reuse, R232 ;  /* 0x000000e4a8e8723c */ /* 0x084ff000000810e8 */
[C---:B------:R-:W-:Y:S08]  /*29e00*/  HMMA.1688.F32.TF32 R236, R220.reuse, R228, R236 ;  /* 0x000000e4dcec723c */ /* 0x040ff000000810ec */
[----:B------:R-:W-:Y:S08]  /*29e10*/  HMMA.1688.F32.TF32 R24, R220, R20, R24 ;  /* 0x00000014dc18723c */ /* 0x000ff00000081018 */
[-C--:B----4-:R-:W-:Y:S08]  /*29e20*/  HMMA.1688.F32.TF32 R116, R168, R4.reuse, R28 ;  /* 0x00000004a874723c */ /* 0x090ff0000008101c */
[----:B------:R-:W-:Y:S08]  /*29e30*/  HMMA.1688.F32.TF32 R28, R220, R4, R136 ;  /* 0x00000004dc1c723c */ /* 0x000ff00000081088 */
[C---:B------:R-:W-:Y:S01]  /*29e40*/  HMMA.1688.F32.TF32 R136, R212.reuse, R10, R140 ;  /* 0x0000000ad488723c */ /* 0x040fe2000008108c */
[----:B------:R-:W1:Y:S11]  /*29e50*/  LDSM.16.M88.4 R8, [R0+0x5400] ;  /* 0x005400000008783b */ /* 0x000e760000000200 */
[----:B------:R-:W-:Y:S11]  /*29e60*/  @!UPT UIADD3 URZ, URZ, URZ, URZ ;  /* 0x0000003f3f3ff290 */ /* 0x000ff6000fffe03f */
[----:B------:R-:W-:Y:S04]  /*29e70*/  STL.64 [R1+0x3c0], R136 ;  /* 0x0003c08801007387 */ /* 0x000fe80000100a00 */
[----:B------:R-:W-:Y:S04]  /*29e80*/  STL.64 [R1+0x3c8], R138 ;  /* 0x0003c88a01007387 */ /* 0x000fe80000100a00 */
[----:B------:R-:W-:Y:S04]  /*29e90*/  STL.64 [R1+0x2f0], R132 ;  /* 0x0002f08401007387 */ /* 0x000fe80000100a00 */
[----:B------:R-:W-:Y:S04]  /*29ea0*/  STL.64 [R1+0x2f8], R134 ;  /* 0x0002f88601007387 */ /* 0x000fe80000100a00 */
[----:B------:R-:W-:Y:S04]  /*29eb0*/  STL.64 [R1+0xf0], R76 ;  /* 0x0000f04c01007387 */ /* 0x000fe80000100a00 */
[----:B------:R2:W-:Y:S04]  /*29ec0*/  STL.64 [R1+0xf8], R78 ;  /* 0x0000f84e01007387 */ /* 0x0005e80000100a00 */
[----:B------:R-:W-:Y:S04]  /*29ed0*/  STL.64 [R1+0xc0], R32 ;  /* 0x0000c02001007387 */ /* 0x000fe80000100a00 */
[----:B------:R3:W-:Y:S01]  /*29ee0*/  STL.64 [R1+0xc8], R34 ;  /* 0x0000c82201007387 */ /* 0x0007e20000100a00 */
[-C--:B--2---:R-:W-:Y:S08]  /*29ef0*/  HMMA.1688.F32.TF32 R76, R212, R14.reuse, R144 ;  /* 0x0000000ed44c723c */ /* 0x084ff00000081090 */
[----:B---3--:R-:W-:Y:S01]  /*29f00*/  HMMA.1688.F32.TF32 R32, R204, R14, R36 ;  /* 0x0000000ecc20723c */ /* 0x008fe20000081024 */
[----:B------:R-:W2:Y:S07]  /*29f10*/  LDSM.16.M88.4 R12, [R0+0x5800] ;  /* 0x00580000000c783b */ /* 0x000eae0000000200 */
[-C--:B------:R-:W-:Y:S07]  /*29f20*/  HMMA.1688.F32.TF32 R36, R212, R18.reuse, R148 ;  /* 0x00000012d424723c */ /* 0x080fee0000081094 */
[----:B------:R-:W-:Y:S04]  /*29f30*/  STL.64 [R1+0x3b0], R76 ;  /* 0x0003b04c01007387 */ /* 0x000fe80000100a00 */
[----:B------:R-:W-:Y:S04]  /*29f40*/  STL.64 [R1+0x3b8], R78 ;  /* 0x0003b84e01007387 */ /* 0x000fe80000100a00 */
[----:B------:R-:W-:Y:S04]  /*29f50*/  STL.64 [R1+0x1518], R82 ;  /* 0x0015185201007387 */ /* 0x000fe80000100a00 */
[----:B------:R-:W-:Y:S04]  /*29f60*/  STL.64 [R1+0x2e0], R32 ;  /* 0x0002e02001007387 */ /* 0x000fe80000100a00 */
[----:B------:R3:W-:Y:S02]  /*29f70*/  STL.64 [R1+0x2e8], R34 ;  /* 0x0002e82201007387 */ /* 0x0007e40000100a00 */
[----:B---3--:R-:W-:Y:S02]  /*29f80*/  HMMA.1688.F32.TF32 R32, R204, R18, R40 ;  /* 0x00000012cc20723c */ /* 0x008fe40000081028 */
[----:B------:R-:W-:Y:S04]  /*29f90*/  STL.64 [R1+0x1510], R80 ;  /* 0x0015105001007387 */ /* 0x000fe80000100a00 */
[----:B------:R-:W-:Y:S04]  /*29fa0*/  STL.64 [R1+0x1528], R126 ;  /* 0x0015287e01007387 */ /* 0x000fe80000100a00 */
[----:B------:R-:W-:Y:S04]  /*29fb0*/  STL.64 [R1+0x1520], R124 ;  /* 0x0015207c01007387 */ /* 0x000fe80000100a00 */
[----:B------:R-:W-:Y:S04]  /*29fc0*/  STL.64 [R1+0x3a0], R36 ;  /* 0x0003a02401007387 */ /* 0x000fe80000100a00 */
[----:B------:R3:W-:Y:S01]  /*29fd0*/  STL.64 [R1+0x3a8], R38 ;  /* 0x0003a82601007387 */ /* 0x0007e20000100a00 */
[----:B------:R-:W-:Y:S04]  /*29fe0*/  HMMA.1688.F32.TF32 R112, R168, R20, R112 ;  /* 0x00000014a870723c */ /* 0x000fe80000081070 */
[----:B------:R-:W-:Y:S04]  /*29ff0*/  STL.64 [R1+0x2d0], R32 ;  /* 0x0002d02001007387 */ /* 0x000fe80000100a00 */
[----:B------:R4:W-:Y:S01]  /*2a000*/  STL.64 [R1+0x2d8], R34 ;  /* 0x0002d82201007387 */ /* 0x0009e20000100a00 */
[-C--:B---3--:R-:W-:Y:S08]  /*2a010*/  HMMA.1688.F32.TF32 R36, R212, R230.reuse, R232 ;  /* 0x000000e6d424723c */ /* 0x088ff000000810e8 */
[----:B----4-:R-:W-:Y:S01]  /*2a020*/  HMMA.1688.F32.TF32 R32, R204, R230, R236 ;  /* 0x000000e6cc20723c */ /* 0x010fe200000810ec */
[----:B------:R-:W-:-:S02]  /*2a030*/  IMAD.MOV.U32 R132, RZ, RZ, R188 ;  /* 0x000000ffff847224 */ /* 0x000fc400078e00bc */
[----:B------:R-:W-:Y:S02]  /*2a040*/  IMAD.MOV.U32 R133, RZ, RZ, R189 ;  /* 0x000000ffff857224 */ /* 0x000fe400078e00bd */
[----:B------:R-:W-:Y:S02]  /*2a050*/  IMAD.MOV.U32 R134, RZ, RZ, R190 ;  /* 0x000000ffff867224 */ /* 0x000fe400078e00be */
[----:B------:R-:W-:-:S08]  /*2a060*/  IMAD.MOV.U32 R135, RZ, RZ, R191 ;  /* 0x000000ffff877224 */ /* 0x000fd000078e00bf */
[----:B------:R-:W-:Y:S04]  /*2a070*/  STL.64 [R1+0x390], R36 ;  /* 0x0003902401007387 */ /* 0x000fe80000100a00 */
[----:B------:R3:W-:Y:S04]  /*2a080*/  STL.64 [R1+0x398], R38 ;  /* 0x0003982601007387 */ /* 0x0007e80000100a00 */
[----:B------:R-:W4:Y:S04]  /*2a090*/  LDL.LU R188, [R1+0x158c] ;  /* 0x00158c0001bc7983 */ /* 0x000f280000300800 */
[----:B------:R-:W-:Y:S01]  /*2a0a0*/  STL.64 [R1+0x2c0], R32 ;  /* 0x0002c02001007387 */ /* 0x000fe20000100a00 */
[----:B------:R-:W-:-:S03]  /*2a0b0*/  IMAD.MOV.U32 R76, RZ, RZ, R200 ;  /* 0x000000ffff4c7224 */ /* 0x000fc600078e00c8 */
[----:B------:R-:W-:Y:S01]  /*2a0c0*/  STL.64 [R1+0x2c8], R34 ;  /* 0x0002c82201007387 */ /* 0x000fe20000100a00 */
[----:B---3--:R-:W-:Y:S03]  /*2a0d0*/  HMMA.1688.F32.TF32 R36, R212, R22, R112 ;  /* 0x00000016d424723c */ /* 0x008fe60000081070 */
[----:B------:R-:W4:Y:S01]  /*2a0e0*/  LDL.LU R189, [R1+0x1588] ;  /* 0x0015880001bd7983 */ /* 0x000f220000300800 */
[----:B------:R-:W-:-:S03]  /*2a0f0*/  IMAD.MOV.U32 R77, RZ, RZ, R201 ;  /* 0x000000ffff4d7224 */ /* 0x000fc600078e00c9 */
[----:B------:R-:W4:Y:S01]  /*2a100*/  LDL.LU R190, [R1+0x1584] ;  /* 0x0015840001be7983 */ /* 0x000f220000300800 */
[----:B------:R-:W-:Y:S01]  /*2a110*/  HMMA.1688.F32.TF32 R24, R204, R22, R24 ;  /* 0x00000016cc18723c */ /* 0x000fe20000081018 */
[----:B------:R-:W-:Y:S02]  /*2a120*/  IMAD.MOV.U32 R78, RZ, RZ, R108 ;  /* 0x000000ffff4e7224 */ /* 0x000fe400078e006c */
[----:B------:R-:W4:Y:S01]  /*2a130*/  LDL.LU R191, [R1+0x1580] ;  /* 0x0015800001bf7983 */ /* 0x000f220000300800 */
[----:B------:R-:W-:-:S03]  /*2a140*/  IMAD.MOV.U32 R79, RZ, RZ, R109 ;  /* 0x000000ffff4f7224 */ /* 0x000fc600078e006d */
[----:B------:R-:W3:Y:S01]  /*2a150*/  LDL.LU R200, [R1+0x157c] ;  /* 0x00157c0001c87983 */ /* 0x000ee20000300800 */
[----:B-1----:R-:W-:Y:S01]  /*2a160*/  HMMA.1688.F32.TF32 R172, R220, R8, R172 ;  /* 0x00000008dcac723c */ /* 0x002fe200000810ac */
[----:B------:R-:W-:Y:S02]  /*2a170*/  IMAD.MOV.U32 R120, RZ, RZ, R110 ;  /* 0x000000ffff787224 */ /* 0x000fe400078e006e */
[----:B------:R-:W3:Y:S01]  /*2a180*/  LDL.LU R201, [R1+0x1578] ;  /* 0x0015780001c97983 */ /* 0x000ee20000300800 */
[----:B------:R-:W-:-:S03]  /*2a190*/  IMAD.MOV.U32 R121, RZ, RZ, R56 ;  /* 0x000000ffff797224 */ /* 0x000fc600078e0038 */
[----:B------:R-:W3:Y:S01]  /*2a1a0*/  LDL.LU R108, [R1+0x1574] ;  /* 0x00157400016c7983 */ /* 0x000ee20000300800 */
[----:B--2---:R-:W-:Y:S01]  /*2a1b0*/  HMMA.1688.F32.TF32 R156, R168, R12, R156 ;  /* 0x0000000ca89c723c */ /* 0x004fe2000008109c */
[----:B------:R-:W-:Y:S02]  /*2a1c0*/  IMAD.MOV.U32 R122, RZ, RZ, R57 ;  /* 0x000000ffff7a7224 */ /* 0x000fe400078e0039 */
[----:B------:R-:W3:Y:S01]  /*2a1d0*/  LDL.LU R109, [R1+0x1570] ;  /* 0x00157000016d7983 */ /* 0x000ee20000300800 */
[----:B------:R-:W-:-:S03]  /*2a1e0*/  IMAD.MOV.U32 R123, RZ, RZ, R58 ;  /* 0x000000ffff7b7224 */ /* 0x000fc600078e003a */
[----:B------:R-:W3:Y:S01]  /*2a1f0*/  LDL.LU R110, [R1+0x156c] ;  /* 0x00156c00016e7983 */ /* 0x000ee20000300800 */
[----:B------:R-:W-:Y:S01]  /*2a200*/  HMMA.1688.F32.TF32 R92, R216, R4, R92 ;  /* 0x00000004d85c723c */ /* 0x000fe2000008105c */
[----:B------:R-:W-:Y:S02]  /*2a210*/  IMAD.MOV.U32 R144, RZ, RZ, R59 ;  /* 0x000000ffff907224 */ /* 0x000fe400078e003b */
[----:B------:R-:W2:Y:S01]  /*2a220*/  LDL.LU R56, [R1+0x1568] ;  /* 0x0015680001387983 */ /* 0x000ea20000300800 */
[----:B------:R-:W-:-:S03]  /*2a230*/  IMAD.MOV.U32 R145, RZ, RZ, R184 ;  /* 0x000000ffff917224 */ /* 0x000fc600078e00b8 */
[----:B------:R-:W2:Y:S01]  /*2a240*/  LDL.LU R57, [R1+0x1564] ;  /* 0x0015640001397983 */ /* 0x000ea20000300800 */
[----:B------:R-:W-:Y:S01]  /*2a250*/  HMMA.1688.F32.TF32 R248, R168, R8, R248 ;  /* 0x00000008a8f8723c */ /* 0x000fe200000810f8 */
[----:B------:R-:W-:Y:S02]  /*2a260*/  IMAD.MOV.U32 R146, RZ, RZ, R185 ;  /* 0x000000ffff927224 */ /* 0x000fe400078e00b9 */
[----:B------:R-:W2:Y:S01]  /*2a270*/  LDL.LU R58, [R1+0x1560] ;  /* 0x00156000013a7983 */ /* 0x000ea20000300800 */
[----:B------:R-:W-:-:S03]  /*2a280*/  IMAD.MOV.U32 R147, RZ, RZ, R186 ;  /* 0x000000ffff937224 */ /* 0x000fc600078e00ba */
[----:B------:R-:W2:Y:S01]  /*2a290*/  LDL.LU R59, [R1+0x155c] ;  /* 0x00155c00013b7983 */ /* 0x000ea20000300800 */
[-C--:B------:R-:W-:Y:S01]  /*2a2a0*/  HMMA.1688.F32.TF32 R44, R224, R8.reuse, R44 ;  /* 0x00000008e02c723c */ /* 0x080fe2000008102c */
[----:B------:R-:W-:Y:S02]  /*2a2b0*/  IMAD.MOV.U32 R136, RZ, RZ, R164 ;  /* 0x000000ffff887224 */ /* 0x000fe400078e00a4 */
[----:B------:R-:W2:Y:S05]  /*2a2c0*/  LDL.LU R184, [R1+0x1558] ;  /* 0x0015580001b87983 */ /* 0x000eaa0000300800 */
[----:B------:R-:W-:Y:S01]  /*2a2d0*/  HMMA.1688.F32.TF32 R96, R216, R8, R96 ;  /* 0x00000008d860723c */ /* 0x000fe20000081060 */
[----:B------:R-:W2:Y:S01]  /*2a2e0*/  LDL.LU R185, [R1+0x1554] ;  /* 0x0015540001b97983 */ /* 0x000ea20000300800 */
[----:B------:R-:W-:-:S03]  /*2a2f0*/  IMAD.MOV.U32 R137, RZ, RZ, R165 ;  /* 0x000000ffff897224 */ /* 0x000fc600078e00a5 */
        /* <DEDUP_REMOVED lines=12> */
[----:B------:R-:W3:Y:S04]  /*2a3c0*/  LDL.LU R111, [R1+0x1538] ;  /* 0x00153800016f7983 */ /* 0x000ee80000300800 */
[----:B------:R-:W2:Y:S04]  /*2a3d0*/  LDL.LU R202, [R1+0x1534] ;  /* 0x0015340001ca7983 */ /* 0x000ea80000300800 */
[----:B------:R-:W2:Y:S04]  /*2a3e0*/  LDL.LU R203, [R1+0x1530] ;  /* 0x0015300001cb7983 */ /* 0x000ea80000300800 */
[----:B------:R-:W-:Y:S04]  /*2a3f0*/  STL.64 [R1+0x380], R36 ;  /* 0x0003802401007387 */ /* 0x000fe80000100a00 */
[----:B------:R1:W-:Y:S04]  /*2a400*/  STL.64 [R1+0x388], R38 ;  /* 0x0003882601007387 */ /* 0x0003e80000100a00 */
[----:B------:R-:W-:Y:S01]  /*2a410*/  STL.64 [R1+0x2b0], R24 ;  /* 0x0002b01801007387 */ /* 0x000fe20000100a00 */
[----:B------:R-:W-:Y:S03]  /*2a420*/  HMMA.1688.F32.TF32 R40, R204, R10, R172 ;  /* 0x0000000acc28723c */ /* 0x000fe600000810ac */
[----:B------:R1:W-:Y:S04]  /*2a430*/  STL.64 [R1+0x2b8], R26 ;  /* 0x0002b81a01007387 */ /* 0x0003e80000100a00 */
[----:B------:R-:W-:Y:S01]  /*2a440*/  LDSM.16.M88.4 R32, [R0+0x6000] ;  /* 0x006000000020783b */ /* 0x000fe20000000200 */
[-C--:B-1----:R-:W-:Y:S08]  /*2a450*/  HMMA.1688.F32.TF32 R36, R212, R6.reuse, R116 ;  /* 0x00000006d424723c */ /* 0x082ff00000081074 */
[----:B------:R-:W-:Y:S08]  /*2a460*/  HMMA.1688.F32.TF32 R24, R204, R6, R28 ;  /* 0x00000006cc18723c */ /* 0x000ff0000008101c */
[----:B------:R-:W-:Y:S08]  /*2a470*/  HMMA.1688.F32.TF32 R80, R212, R14, R156 ;  /* 0x0000000ed450723c */ /* 0x000ff0000008109c */
[-C--:B------:R-:W-:Y:S08]  /*2a480*/  HMMA.1688.F32.TF32 R72, R208, R6.reuse, R72 ;  /* 0x00000006d048723c */ /* 0x080ff00000081048 */
[----:B------:R-:W-:Y:S01]  /*2a490*/  HMMA.1688.F32.TF32 R92, R192, R6, R92 ;  /* 0x00000006c05c723c */ /* 0x000fe2000008105c */
[----:B------:R-:W1:Y:S07]  /*2a4a0*/  LDSM.16.M88.4 R4, [R0+0x6800] ;  /* 0x006800000004783b */ /* 0x000e6e0000000200 */
[-C--:B------:R-:W-:Y:S08]  /*2a4b0*/  HMMA.1688.F32.TF32 R248, R212, R10.reuse, R248 ;  /* 0x0000000ad4f8723c */ /* 0x080ff000000810f8 */
[-C--:B------:R-:W-:Y:S08]  /*2a4c0*/  HMMA.1688.F32.TF32 R44, R208, R10.reuse, R44 ;  /* 0x0000000ad02c723c */ /* 0x080ff0000008102c */
[----:B------:R-:W-:Y:S01]  /*2a4d0*/  HMMA.1688.F32.TF32 R96, R192, R10, R96 ;  /* 0x0000000ac060723c */ /* 0x000fe20000081060 */
[----:B------:R-:W1:Y:S07]  /*2a4e0*/  LDSM.16.M88.4 R8, [R0+0x6c00] ;  /* 0x006c00000008783b */ /* 0x000e6e0000000200 */
[-C--:B------:R-:W-:Y:S01]  /*2a4f0*/  HMMA.1688.F32.TF32 R240, R224, R228.reuse, R240 ;  /* 0x000000e4e0f0723c */ /* 0x080fe200000810f0 */
[----:B------:R-:W-:Y:S07]  /*2a500*/  STL.64 [R1+0x370], R36 ;  /* 0x0003702401007387 */ /* 0x000fee0000100a00 */
[----:B------:R-:W-:Y:S01]  /*2a510*/  HMMA.1688.F32.TF32 R244, R216, R228, R244 ;  /* 0x000000e4d8f4723c */ /* 0x000fe200000810f4 */
[----:B------:R-:W-:Y:S07]  /*2a520*/  STL.64 [R1+0x378], R38 ;  /* 0x0003782601007387 */ /* 0x000fee0000100a00 */
[-C--:B------:R-:W-:Y:S01]  /*2a530*/  HMMA.1688.F32.TF32 R84, R224, R16.reuse, R84 ;  /* 0x00000010e054723c */ /* 0x080fe20000081054 */
[----:B------:R-:W-:Y:S07]  /*2a540*/  STL.64 [R1+0x2a0], R24 ;  /* 0x0002a01801007387 */ /* 0x000fee0000100a00 */
[----:B------:R-:W-:Y:S01]  /*2a550*/  HMMA.1688.F32.TF32 R128, R216, R16, R128 ;  /* 0x00000010d880723c */ /* 0x000fe20000081080 */
[----:B------:R-:W-:Y:S04]  /*2a560*/  STL.64 [R1+0x2a8], R26 ;  /* 0x0002a81a01007387 */ /* 0x000fe80000100a00 */
[----:B------:R-:W-:Y:S04]  /*2a570*/  STL.64 [R1+0x20], R40 ;  /* 0x0000202801007387 */ /* 0x000fe80000100a00 */
[----:B------:R-:W-:Y:S04]  /*2a580*/  STL.64 [R1+0x28], R42 ;  /* 0x0000282a01007387 */ /* 0x000fe80000100a00 */
[----:B------:R-:W2:Y:S04]  /*2a590*/  LDL.LU R236, [R1+0x540] ;  /* 0x0005400001ec7983 */ /* 0x000ea80000300800 */
[----:B------:R1:W-:Y:S04]  /*2a5a0*/  STL.64 [R1+0x40], R80 ;  /* 0x0000405001007387 */ /* 0x0003e80000100a00 */
[----:B------:R1:W-:Y:S04]  /*2a5b0*/  STL.64 [R1+0x48], R82 ;  /* 0x0000485201007387 */ /* 0x0003e80000100a00 */
[----:B------:R-:W3:Y:S04]  /*2a5c0*/  LDL.LU R237, [R1+0x544] ;  /* 0x0005440001ed7983 */ /* 0x000ee80000300800 */
[----:B------:R-:W3:Y:S04]  /*2a5d0*/  LDL.LU R238, [R1+0x548] ;  /* 0x0005480001ee7983 */ /* 0x000ee80000300800 */
[----:B------:R-:W3:Y:S04]  /*2a5e0*/  LDL.LU R239, [R1+0x54c] ;  /* 0x00054c0001ef7983 */ /* 0x000ee80000300800 */
[----:B-1----:R-:W3:Y:S04]  /*2a5f0*/  LDL.LU R80, [R1+0x5e0] ;  /* 0x0005e00001507983 */ /* 0x002ee80000300800 */
[----:B------:R-:W3:Y:S01]  /*2a600*/  LDL.LU R81, [R1+0x5e4] ;  /* 0x0005e40001517983 */ /* 0x000ee20000300800 */
[----:B------:R-:W-:Y:S03]  /*2a610*/  HMMA.1688.F32.TF32 R176, R220, R12, R176 ;  /* 0x0000000cdcb0723c */ /* 0x000fe600000810b0 */
[----:B------:R-:W3:Y:S04]  /*2a620*/  LDL.LU R82, [R1+0x5e8] ;  /* 0x0005e80001527983 */ /* 0x000ee80000300800 */
[----:B------:R-:W4:Y:S01]  /*2a630*/  LDL.LU R83, [R1+0x5ec] ;  /* 0x0005ec0001537983 */ /* 0x000f220000300800 */
[-C--:B------:R-:W-:Y:S03]  /*2a640*/  HMMA.1688.F32.TF32 R240, R208, R230.reuse, R240 ;  /* 0x000000e6d0f0723c */ /* 0x080fe600000810f0 */
[----:B------:R-:W4:Y:S04]  /*2a650*/  LDL.LU R228, [R1+0xd0] ;  /* 0x0000d00001e47983 */ /* 0x000f280000300800 */
[----:B------:R-:W4:Y:S01]  /*2a660*/  LDL.LU R229, [R1+0xd4] ;  /* 0x0000d40001e57983 */ /* 0x000f220000300800 */
[----:B------:R-:W-:Y:S03]  /*2a670*/  HMMA.1688.F32.TF32 R244, R192, R230, R244 ;  /* 0x000000e6c0f4723c */ /* 0x000fe600000810f4 */
[----:B------:R-:W4:Y:S04]  /*2a680*/  LDL.LU R230, [R1+0xd8] ;  /* 0x0000d80001e67983 */ /* 0x000f280000300800 */
[----:B------:R-:W4:Y:S01]  /*2a690*/  LDL.LU R231, [R1+0xdc] ;  /* 0x0000dc0001e77983 */ /* 0x000f220000300800 */
[-C--:B------:R-:W-:Y:S03]  /*2a6a0*/  HMMA.1688.F32.TF32 R84, R208, R18.reuse, R84 ;  /* 0x00000012d054723c */ /* 0x080fe60000081054 */
[----:B------:R-:W4:Y:S04]  /*2a6b0*/  LDL.LU R172, [R1+0x590] ;  /* 0x0005900001ac7983 */ /* 0x000f280000300800 */
[----:B------:R-:W4:Y:S01]  /*2a6c0*/  LDL.LU R173, [R1+0x594] ;  /* 0x0005940001ad7983 */ /* 0x000f220000300800 */
[----:B------:R-:W-:Y:S03]  /*2a6d0*/  HMMA.1688.F32.TF32 R128, R192, R18, R128 ;  /* 0x00000012c080723c */ /* 0x000fe60000081080 */
[----:B------:R-:W1:Y:S04]  /*2a6e0*/  LDSM.16.M88.4 R16, [R0+0x5c00] ;  /* 0x005c00000010783b */ /* 0x000e680000000200 */
[----:B------:R-:W4:Y:S01]  /*2a6f0*/  LDL.LU R174, [R1+0x598] ;  /* 0x0005980001ae7983 */ /* 0x000f220000300800 */
[----:B------:R-:W-:Y:S03]  /*2a700*/  HMMA.1688.F32.TF32 R36, R216, R4, R76 ;  /* 0x00000004d824723c */ /* 0x000fe6000008104c */
[----:B------:R-:W4:Y:S04]  /*2a710*/  LDL.LU R175, [R1+0x59c] ;  /* 0x00059c0001af7983 */ /* 0x000f280000300800 */
[----:B------:R-:W4:Y:S01]  /*2a720*/  LDL.LU R156, [R1+0xb0] ;  /* 0x0000b000019c7983 */ /* 0x000f220000300800 */
[C---:B------:R-:W-:Y:S03]  /*2a730*/  HMMA.1688.F32.TF32 R76, R224.reuse, R8, R136 ;  /* 0x00000008e04c723c */ /* 0x040fe60000081088 */
[----:B------:R-:W4:Y:S04]  /*2a740*/  LDL.LU R157, [R1+0xb4] ;  /* 0x0000b400019d7983 */ /* 0x000f280000300800 */
[----:B------:R-:W4:Y:S04]  /*2a750*/  LDL.LU R158, [R1+0xb8] ;  /* 0x0000b800019e7983 */ /* 0x000f280000300800 */
[----:B------:R-:W4:Y:S01]  /*2a760*/  LDL.LU R159, [R1+0xbc] ;  /* 0x0000bc00019f7983 */ /* 0x000f220000300800 */
[----:B------:R-:W-:Y:S03]  /*2a770*/  HMMA.1688.F32.TF32 R28, R224, R4, R120 ;  /* 0x00000004e01c723c */ /* 0x000fe60000081078 */
        /* <DEDUP_REMOVED lines=8> */
[----:B------:R-:W-:Y:S03]  /*2a800*/  HMMA.1688.F32.TF32 R112, R216, R8, R132 ;  /* 0x00000008d870723c */ /* 0x000fe60000081084 */
        /* <DEDUP_REMOVED lines=24> */
[----:B-1----:R-:W-:Y:S03]  /*2a990*/  HMMA.1688.F32.TF32 R160, R168, R16, R160 ;  /* 0x00000010a8a0723c */ /* 0x002fe600000810a0 */
[----:B------:R-:W4:Y:S04]  /*2a9a0*/  LDL.LU R125, [R1+0x674] ;  /* 0x00067400017d7983 */ /* 0x000f280000300800 */
[----:B------:R-:W4:Y:S04]  /*2a9b0*/  LDL.LU R126, [R1+0x678] ;  /* 0x00067800017e7983 */ /* 0x000f280000300800 */
[----:B------:R-:W4:Y:S04]  /*2a9c0*/  LDL.LU R127, [R1+0x67c] ;  /* 0x00067c00017f7983 */ /* 0x000f280000300800 */
[----:B------:R-:W4:Y:S04]  /*2a9d0*/  LDL.LU R232, [R1+0x290] ;  /* 0x0002900001e87983 */ /* 0x000f280000300800 */
[----:B------:R-:W4:Y:S04]  /*2a9e0*/  LDL.LU R233, [R1+0x294] ;  /* 0x0002940001e97983 */ /* 0x000f280000300800 */
[----:B------:R-:W4:Y:S04]  /*2a9f0*/  LDL.LU R234, [R1+0x298] ;  /* 0x0002980001ea7983 */ /* 0x000f280000300800 */
[----:B------:R-:W4:Y:S04]  /*2aa00*/  LDL.LU R235, [R1+0x29c] ;  /* 0x00029c0001eb7983 */ /* 0x000f280000300800 */
[----:B------:R1:W-:Y:S04]  /*2aa10*/  STL.64 [R1], R176 ;  /* 0x000000b001007387 */ /* 0x0003e80000100a00 */
[----:B------:R1:W-:Y:S04]  /*2aa20*/  STL.64 [R1+0x8], R178 ;  /* 0x000008b201007387 */ /* 0x0003e80000100a00 */
[----:B-1----:R-:W4:Y:S04]  /*2aa30*/  LDL.LU R176, [R1+0x470] ;  /* 0x0004700001b07983 */ /* 0x002f280000300800 */
[----:B------:R-:W4:Y:S04]  /*2aa40*/  LDL.LU R177, [R1+0x474] ;  /* 0x0004740001b17983 */ /* 0x000f280000300800 */
[----:B------:R-:W4:Y:S04]  /*2aa50*/  LDL.LU R178, [R1+0x478] ;  /* 0x0004780001b27983 */ /* 0x000f280000300800 */
[----:B------:R-:W4:Y:S01]  /*2aa60*/  LDL.LU R179, [R1+0x47c] ;  /* 0x00047c0001b37983 */ /* 0x000f220000300800 */
[----:B------:R-:W-:Y:S11]  /*2aa70*/  HMMA.1688.F32.TF32 R160, R212, R18, R160 ;  /* 0x00000012d4a0723c */ /* 0x000ff600000810a0 */
[----:B------:R-:W-:Y:S11]  /*2aa80*/  @!UPT UIADD3 URZ, URZ, URZ, URZ ;  /* 0x0000003f3f3ff290 */ /* 0x000ff6000fffe03f */
[----:B------:R-:W-:Y:S01]  /*2aa90*/  @!UPT UIADD3 URZ, URZ, URZ, URZ ;  /* 0x0000003f3f3ff290 */ /* 0x000fe2000fffe03f */
[----:B------:R1:W-:Y:S04]  /*2aaa0*/  STL.64 [R1+0x30], R160 ;  /* 0x000030a001007387 */ /* 0x0003e80000100a00 */
[----:B------:R2:W-:Y:S04]  /*2aab0*/  STL.64 [R1+0x38], R162 ;  /* 0x000038a201007387 */ /* 0x0005e80000100a00 */
[----:B-1----:R-:W4:Y:S04]  /*2aac0*/  LDL.LU R160, [R1+0x620] ;  /* 0x0006200001a07983 */ /* 0x002f280000300800 */
[----:B------:R-:W4:Y:S04]  /*2aad0*/  LDL.LU R161, [R1+0x624] ;  /* 0x0006240001a17983 */ /* 0x000f280000300800 */
[----:B--2---:R-:W2:Y:S04]  /*2aae0*/  LDL.LU R162, [R1+0x628] ;  /* 0x0006280001a27983 */ /* 0x004ea80000300800 */
[----:B------:R-:W2:Y:S01]  /*2aaf0*/  LDL.LU R163, [R1+0x62c] ;  /* 0x00062c0001a37983 */ /* 0x000ea20000300800 */
[-C--:B------:R-:W-:Y:S08]  /*2ab00*/  HMMA.1688.F32.TF32 R164, R168, R32.reuse, R164 ;  /* 0x00000020a8a4723c */ /* 0x080ff000000810a4 */
[-C--:B------:R-:W-:Y:S08]  /*2ab10*/  HMMA.1688.F32.TF32 R184, R220, R32.reuse, R184 ;  /* 0x00000020dcb8723c */ /* 0x080ff000000810b8 */
[-C--:B------:R-:W-:Y:S08]  /*2ab20*/  HMMA.1688.F32.TF32 R56, R224, R32.reuse, R56 ;  /* 0x00000020e038723c */ /* 0x080ff00000081038 */
[----:B---3--:R-:W-:Y:S08]  /*2ab30*/  HMMA.1688.F32.TF32 R108, R216, R32, R108 ;  /* 0x00000020d86c723c */ /* 0x008ff0000008106c */
[-C--:B------:R-:W-:Y:S08]  /*2ab40*/  HMMA.1688.F32.TF32 R48, R224, R12.reuse, R48 ;  /* 0x0000000ce030723c */ /* 0x080ff00000081030 */
[----:B------:R-:W-:Y:S08]  /*2ab50*/  HMMA.1688.F32.TF32 R100, R216, R12, R100 ;  /* 0x0000000cd864723c */ /* 0x000ff00000081064 */
[-C--:B------:R-:W-:Y:S08]  /*2ab60*/  HMMA.1688.F32.TF32 R164, R212, R34.reuse, R164 ;  /* 0x00000022d4a4723c */ /* 0x080ff000000810a4 */
[-C--:B------:R-:W-:Y:S08]  /*2ab70*/  HMMA.1688.F32.TF32 R184, R204, R34.reuse, R184 ;  /* 0x00000022ccb8723c */ /* 0x080ff000000810b8 */
[-C--:B------:R-:W-:Y:S08]  /*2ab80*/  HMMA.1688.F32.TF32 R56, R208, R34.reuse, R56 ;  /* 0x00000022d038723c */ /* 0x080ff00000081038 */
[----:B------:R-:W-:Y:S01]  /*2ab90*/  HMMA.1688.F32.TF32 R108, R192, R34, R108 ;  /* 0x00000022c06c723c */ /* 0x000fe2000008106c */
[----:B------:R-:W-:Y:S07]  /*2aba0*/  LDSM.16.M88.4 R32, [R0+0x7800] ;  /* 0x007800000020783b */ /* 0x000fee0000000200 */
[-C--:B------:R-:W-:Y:S08]  /*2abb0*/  HMMA.1688.F32.TF32 R68, R224, R20.reuse, R68 ;  /* 0x00000014e044723c */ /* 0x080ff00000081044 */
[----:B------:R-:W-:Y:S08]  /*2abc0*/  HMMA.1688.F32.TF32 R88, R216, R20, R88 ;  /* 0x00000014d858723c */ /* 0x000ff00000081058 */
[-C--:B------:R-:W-:Y:S08]  /*2abd0*/  HMMA.1688.F32.TF32 R180, R220, R16.reuse, R180 ;  /* 0x00000010dcb4723c */ /* 0x080ff000000810b4 */
[-C--:B------:R-:W-:Y:S08]  /*2abe0*/  HMMA.1688.F32.TF32 R52, R224, R16.reuse, R52 ;  /* 0x00000010e034723c */ /* 0x080ff00000081034 */
[----:B------:R-:W-:Y:S08]  /*2abf0*/  HMMA.1688.F32.TF32 R104, R216, R16, R104 ;  /* 0x00000010d868723c */ /* 0x000ff00000081068 */
[-C--:B------:R-:W-:Y:S08]  /*2ac00*/  HMMA.1688.F32.TF32 R48, R208, R14.reuse, R48 ;  /* 0x0000000ed030723c */ /* 0x080ff00000081030 */
[----:B------:R-:W-:Y:S01]  /*2ac10*/  HMMA.1688.F32.TF32 R100, R192, R14, R100 ;  /* 0x0000000ec064723c */ /* 0x000fe20000081064 */
[----:B------:R-:W4:Y:S04]  /*2ac20*/  LDSM.16.M88.4 R12, [R0+0x7000] ;  /* 0x00700000000c783b */ /* 0x000f280000000200 */
[----:B------:R-:W-:Y:S03]  /*2ac30*/  STL.64 [R1+0x10], R164 ;  /* 0x000010a401007387 */ /* 0x000fe60000100a00 */
[-C--:B------:R-:W-:Y:S01]  /*2ac40*/  HMMA.1688.F32.TF32 R68, R208, R22.reuse, R68 ;  /* 0x00000016d044723c */ /* 0x080fe20000081044 */
[----:B------:R-:W-:Y:S07]  /*2ac50*/  STL.64 [R1+0x18], R166 ;  /* 0x000018a601007387 */ /* 0x000fee0000100a00 */
[----:B------:R-:W-:Y:S01]  /*2ac60*/  HMMA.1688.F32.TF32 R88, R192, R22, R88 ;  /* 0x00000016c058723c */ /* 0x000fe20000081058 */
[----:B------:R-:W1:Y:S07]  /*2ac70*/  LDSM.16.M88.4 R20, [R0+0x6400] ;  /* 0x006400000014783b */ /* 0x000e6e0000000200 */
[-C--:B------:R-:W-:Y:S08]  /*2ac80*/  HMMA.1688.F32.TF32 R180, R204, R18.reuse, R180 ;  /* 0x00000012ccb4723c */ /* 0x080ff000000810b4 */
[-C--:B------:R-:W-:Y:S08]  /*2ac90*/  HMMA.1688.F32.TF32 R52, R208, R18.reuse, R52 ;  /* 0x00000012d034723c */ /* 0x080ff00000081034 */
[----:B------:R-:W-:Y:S01]  /*2aca0*/  HMMA.1688.F32.TF32 R104, R192, R18, R104 ;  /* 0x00000012c068723c */ /* 0x000fe20000081068 */
[----:B------:R-:W3:Y:S07]  /*2acb0*/  LDSM.16.M88.4 R16, [R0+0x7400] ;  /* 0x007400000010783b */ /* 0x000eee0000000200 */
[-C--:B----4-:R-:W-:Y:S08]  /*2acc0*/  HMMA.1688.F32.TF32 R116, R168, R12.reuse, R116 ;  /* 0x0000000ca874723c */ /* 0x090ff00000081074 */
[C---:B------:R-:W-:Y:S08]  /*2acd0*/  HMMA.1688.F32.TF32 R136, R216.reuse, R12, R136 ;  /* 0x0000000cd888723c */ /* 0x040ff00000081088 */
[-C--:B-1----:R-:W-:Y:S08]  /*2ace0*/  HMMA.1688.F32.TF32 R64, R216, R20.reuse, R64 ;  /* 0x00000014d840723c */ /* 0x082ff00000081040 */
[C---:B------:R-:W-:Y:S08]  /*2acf0*/  HMMA.1688.F32.TF32 R200, R168.reuse, R20, R200 ;  /* 0x00000014a8c8723c */ /* 0x040ff000000810c8 */
[----:B---3--:R-:W-:Y:S08]  /*2ad00*/  HMMA.1688.F32.TF32 R140, R168, R16, R140 ;  /* 0x00000010a88c723c */ /* 0x008ff0000008108c */
[-C--:B------:R-:W-:Y:S08]  /*2ad10*/  HMMA.1688.F32.TF32 R164, R220, R32.reuse, R176 ;  /* 0x00000020dca4723c */ /* 0x080ff000000810b0 */
[C---:B------:R-:W-:Y:S01]  /*2ad20*/  HMMA.1688.F32.TF32 R176, R216.reuse, R32, R228 ;  /* 0x00000020d8b0723c */ /* 0x040fe200000810e4 */
[----:B------:R-:W1:Y:S07]  /*2ad30*/  LDSM.16.M88.4 R228, [R0+0x7c00] ;  /* 0x007c000000e4783b */ /* 0x000e6e0000000200 */
[----:B------:R-:W-:Y:S08]  /*2ad40*/  HMMA.1688.F32.TF32 R156, R216, R16, R156 ;  /* 0x00000010d89c723c */ /* 0x000ff0000008109c */
[C---:B------:R-:W-:Y:S08]  /*2ad50*/  HMMA.1688.F32.TF32 R196, R168.reuse, R4, R196 ;  /* 0x00000004a8c4723c */ /* 0x040ff000000810c4 */
[----:B--2---:R-:W-:Y:S08]  /*2ad60*/  HMMA.1688.F32.TF32 R160, R168, R32, R160 ;  /* 0x00000020a8a0723c */ /* 0x004ff000000810a0 */
[----:B-1----:R-:W-:Y:S08]  /*2ad70*/  HMMA.1688.F32.TF32 R216, R216, R228, R232 ;  /* 0x000000e4d8d8723c */ /* 0x002ff000000810e8 */
[C---:B------:R-:W-:Y:S08]  /*2ad80*/  HMMA.1688.F32.TF32 R232, R212.reuse, R10, R40 ;  /* 0x0000000ad4e8723c */ /* 0x040ff00000081028 */
[----:B------:R-:W-:Y:S08]  /*2ad90*/  HMMA.1688.F32.TF32 R40, R212, R14, R116 ;  /* 0x0000000ed428723c */ /* 0x000ff00000081074 */
[----:B------:R-:W-:Y:S01]  /*2ada0*/  HMMA.1688.F32.TF32 R168, R168, R228, R124 ;  /* 0x000000e4a8a8723c */ /* 0x000fe2000008107c */
[----:B------:R1:W5:Y:S04]  /*2adb0*/  LDL.LU.64 R126, [R1+0x1528] ;  /* 0x00152800017e7983 */ /* 0x0003680000300a00 */
[----:B------:R1:W5:Y:S03]  /*2adc0*/  LDL.LU.64 R124, [R1+0x1520] ;  /* 0x00152000017c7983 */ /* 0x0003660000300a00 */
[C---:B------:R-:W-:Y:S08]  /*2add0*/  HMMA.1688.F32.TF32 R152, R224.reuse, R20, R152 ;  /* 0x00000014e098723c */ /* 0x040ff00000081098 */
[C---:B------:R-:W-:Y:S08]  /*2ade0*/  HMMA.1688.F32.TF32 R132, R224.reuse, R12, R132 ;  /* 0x0000000ce084723c */ /* 0x040ff00000081084 */
[C---:B------:R-:W-:Y:S08]  /*2adf0*/  HMMA.1688.F32.TF32 R148, R224.reuse, R16, R148 ;  /* 0x00000010e094723c */ /* 0x040ff00000081094 */
[C---:B------:R-:W-:Y:S08]  /*2ae00*/  HMMA.1688.F32.TF32 R172, R224.reuse, R32, R172 ;  /* 0x00000020e0ac723c */ /* 0x040ff000000810ac */
[----:B------:R-:W-:Y:S01]  /*2ae10*/  HMMA.1688.F32.TF32 R224, R224, R228, R80 ;  /* 0x000000e4e0e0723c */ /* 0x000fe20000081050 */
[----:B------:R1:W5:Y:S04]  /*2ae20*/  LDL.LU.64 R82, [R1+0x1518] ;  /* 0x0015180001527983 */ /* 0x0003680000300a00 */
[----:B------:R1:W5:Y:S03]  /*2ae30*/  LDL.LU.64 R80, [R1+0x1510] ;  /* 0x0015100001507983 */ /* 0x0003660000300a00 */
[C---:B------:R-:W-:Y:S01]  /*2ae40*/  HMMA.1688.F32.TF32 R140, R212.reuse, R18, R140 ;  /* 0x00000012d48c723c */ /* 0x040fe2000008108c */
[----:B------:R-:W-:Y:S04]  /*2ae50*/  STL.64 [R1+0x80], R232 ;  /* 0x000080e801007387 */ /* 0x000fe80000100a00 */
[----:B------:R-:W-:Y:S03]  /*2ae60*/  STL.64 [R1+0x88], R234 ;  /* 0x000088ea01007387 */ /* 0x000fe60000100a00 */
[C---:B------:R-:W-:Y:S01]  /*2ae70*/  HMMA.1688.F32.TF32 R116, R212.reuse, R34, R160 ;  /* 0x00000022d474723c */ /* 0x040fe200000810a0 */
[----:B------:R-:W-:Y:S04]  /*2ae80*/  STL.64 [R1+0xb0], R40 ;  /* 0x0000b02801007387 */ /* 0x000fe80000100a00 */
[----:B------:R2:W-:Y:S03]  /*2ae90*/  STL.64 [R1+0xb8], R42 ;  /* 0x0000b82a01007387 */ /* 0x0005e60000100a00 */
[----:B--2---:R-:W-:Y:S07]  /*2aea0*/  HMMA.1688.F32.TF32 R40, R212, R230, R168 ;  /* 0x000000e6d428723c */ /* 0x004fee00000810a8 */
[----:B------:R-:W-:Y:S04]  /*2aeb0*/  STL.64 [R1+0x470], R140 ;  /* 0x0004708c01007387 */ /* 0x000fe80000100a00 */
[----:B------:R-:W-:Y:S01]  /*2aec0*/  STL.64 [R1+0x478], R142 ;  /* 0x0004788e01007387 */ /* 0x000fe20000100a00 */
[C---:B------:R-:W-:Y:S03]  /*2aed0*/  HMMA.1688.F32.TF32 R76, R208.reuse, R10, R76 ;  /* 0x0000000ad04c723c */ /* 0x040fe6000008104c */
[----:B------:R-:W-:Y:S04]  /*2aee0*/  STL.64 [R1+0x590], R116 ;  /* 0x0005907401007387 */ /* 0x000fe80000100a00 */
[----:B------:R2:W-:Y:S04]  /*2aef0*/  STL.64 [R1+0x598], R118 ;  /* 0x0005987601007387 */ /* 0x0005e80000100a00 */
[----:B------:R-:W-:Y:S01]  /*2af00*/  STL.64 [R1+0x5e0], R40 ;  /* 0x0005e02801007387 */ /* 0x000fe20000100a00 */
[C---:B--2---:R-:W-:Y:S03]  /*2af10*/  HMMA.1688.F32.TF32 R116, R208.reuse, R14, R132 ;  /* 0x0000000ed074723c */ /* 0x044fe60000081084 */
[----:B------:R2:W-:Y:S05]  /*2af20*/  STL.64 [R1+0x5e8], R42 ;  /* 0x0005e82a01007387 */ /* 0x0005ea0000100a00 */
[----:B--2---:R-:W-:Y:S03]  /*2af30*/  HMMA.1688.F32.TF32 R40, R208, R18, R148 ;  /* 0x00000012d028723c */ /* 0x004fe60000081094 */
[----:B------:R-:W-:Y:S04]  /*2af40*/  STL.64 [R1+0x50], R76 ;  /* 0x0000504c01007387 */ /* 0x000fe80000100a00 */
[----:B------:R2:W-:Y:S01]  /*2af50*/  STL.64 [R1+0x58], R78 ;  /* 0x0000584e01007387 */ /* 0x0005e20000100a00 */
[----:B------:R-:W-:Y:S07]  /*2af60*/  HMMA.1688.F32.TF32 R60, R220, R8, R60 ;  /* 0x00000008dc3c723c */ /* 0x000fee000008103c */
[----:B------:R-:W-:Y:S04]  /*2af70*/  STL.64 [R1+0xa0], R116 ;  /* 0x0000a07401007387 */ /* 0x000fe80000100a00 */
[----:B------:R-:W-:Y:S01]  /*2af80*/  STL.64 [R1+0xa8], R118 ;  /* 0x0000a87601007387 */ /* 0x000fe20000100a00 */
[C---:B--2---:R-:W-:Y:S03]  /*2af90*/  HMMA.1688.F32.TF32 R76, R208.reuse, R34, R172 ;  /* 0x00000022d04c723c */ /* 0x044fe600000810ac */
[----:B------:R-:W2:Y:S04]  /*2afa0*/  LDL.LU R8, [R1+0x6d4] ;  /* 0x0006d40001087983 */ /* 0x000ea80000300800 */
[----:B------:R-:W-:Y:S04]  /*2afb0*/  STL.64 [R1+0x290], R40 ;  /* 0x0002902801007387 */ /* 0x000fe80000100a00 */
[----:B------:R3:W-:Y:S02]  /*2afc0*/  STL.64 [R1+0x298], R42 ;  /* 0x0002982a01007387 */ /* 0x0007e40000100a00 */
[----:B---3--:R-:W-:Y:S10]  /*2afd0*/  HMMA.1688.F32.TF32 R40, R208, R230, R224 ;  /* 0x000000e6d028723c */ /* 0x008ff400000810e0 */
[----:B------:R-:W-:Y:S04]  /*2afe0*/  STL.64 [R1+0x540], R76 ;  /* 0x0005404c01007387 */ /* 0x000fe80000100a00 */
[----:B------:R-:W-:Y:S04]  /*2aff0*/  STL.64 [R1+0x548], R78 ;  /* 0x0005484e01007387 */ /* 0x000fe80000100a00 */
[----:B------:R-:W3:Y:S05]  /*2b000*/  LDL.LU R3, [R1+0x1068] ;  /* 0x0010680001037983 */ /* 0x000eea0000300800 */
[----:B------:R-:W-:Y:S04]  /*2b010*/  STL.64 [R1+0x560], R40 ;  /* 0x0005602801007387 */ /* 0x000fe80000100a00 */
[----:B------:R4:W-:Y:S04]  /*2b020*/  STL.64 [R1+0x568], R42 ;  /* 0x0005682a01007387 */ /* 0x0009e80000100a00 */
[----:B------:R-:W3:Y:S01]  /*2b030*/  LDL.LU R4, [R1+0x1064] ;  /* 0x0010640001047983 */ /* 0x000ee20000300800 */
[C---:B------:R-:W-:Y:S08]  /*2b040*/  HMMA.1688.F32.TF32 R144, R220.reuse, R16, R144 ;  /* 0x00000010dc90723c */ /* 0x040ff00000081090 */
[C---:B------:R-:W-:Y:S08]  /*2b050*/  HMMA.1688.F32.TF32 R188, R220.reuse, R20, R188 ;  /* 0x00000014dcbc723c */ /* 0x040ff000000810bc */
[----:B------:R-:W-:Y:S08]  /*2b060*/  HMMA.1688.F32.TF32 R120, R220, R12, R120 ;  /* 0x0000000cdc78723c */ /* 0x000ff00000081078 */
[----:B----4-:R-:W-:Y:S08]  /*2b070*/  HMMA.1688.F32.TF32 R40, R204, R18, R144 ;  /* 0x00000012cc28723c */ /* 0x010ff00000081090 */
[----:B------:R-:W-:Y:S08]  /*2b080*/  HMMA.1688.F32.TF32 R220, R220, R228, R236 ;  /* 0x000000e4dcdc723c */ /* 0x000ff000000810ec */
[----:B------:R-:W-:Y:S07]  /*2b090*/  HMMA.1688.F32.TF32 R76, R204, R34, R164 ;  /* 0x00000022cc4c723c */ /* 0x000fee00000810a4 */
[----:B------:R-:W-:Y:S01]  /*2b0a0*/  STL.64 [R1+0x90], R40 ;  /* 0x0000902801007387 */ /* 0x000fe20000100a00 */
[-C--:B------:R-:W-:Y:S03]  /*2b0b0*/  HMMA.1688.F32.TF32 R200, R212, R22.reuse, R200 ;  /* 0x00000016d4c8723c */ /* 0x080fe600000810c8 */
[----:B------:R4:W-:Y:S05]  /*2b0c0*/  STL.64 [R1+0x98], R42 ;  /* 0x0000982a01007387 */ /* 0x0009ea0000100a00 */
[----:B------:R-:W-:Y:S08]  /*2b0d0*/  HMMA.1688.F32.TF32 R152, R208, R22, R152 ;  /* 0x00000016d098723c */ /* 0x000ff00000081098 */
[C---:B----4-:R-:W-:Y:S08]  /*2b0e0*/  HMMA.1688.F32.TF32 R40, R204.reuse, R230, R220 ;  /* 0x000000e6cc28723c */ /* 0x050ff000000810dc */
[-C--:B------:R-:W-:Y:S08]  /*2b0f0*/  HMMA.1688.F32.TF32 R188, R204, R22.reuse, R188 ;  /* 0x00000016ccbc723c */ /* 0x080ff000000810bc */
[C---:B------:R-:W-:Y:S08]  /*2b100*/  HMMA.1688.F32.TF32 R116, R192.reuse, R22, R64 ;  /* 0x00000016c074723c */ /* 0x040ff00000081040 */
[----:B------:R-:W-:Y:S08]  /*2b110*/  HMMA.1688.F32.TF32 R20, R192, R34, R176 ;  /* 0x00000022c014723c */ /* 0x000ff000000810b0 */
[-C--:B------:R-:W-:Y:S08]  /*2b120*/  HMMA.1688.F32.TF32 R120, R204, R14.reuse, R120 ;  /* 0x0000000ecc78723c */ /* 0x080ff00000081078 */
[C---:B------:R-:W-:Y:S08]  /*2b130*/  HMMA.1688.F32.TF32 R136, R192.reuse, R14, R136 ;  /* 0x0000000ec088723c */ /* 0x040ff00000081088 */
[----:B------:R-:W-:Y:S01]  /*2b140*/  HMMA.1688.F32.TF32 R12, R192, R230, R216 ;  /* 0x000000e6c00c723c */ /* 0x000fe200000810d8 */
[----:B------:R-:W-:Y:S01]  /*2b150*/  STL.64 [R1+0xd0], R76 ;  /* 0x0000d04c01007387 */ /* 0x000fe20000100a00 */
[----:B------:R-:W-:-:S03]  /*2b160*/  IMAD.MOV.U32 R252, RZ, RZ, c[0x0][0x180] ;  /* 0x00006000fffc7624 */ /* 0x000fc600078e00ff */
[----:B------:R-:W-:Y:S01]  /*2b170*/  STL.64 [R1+0xd8], R78 ;  /* 0x0000d84e01007387 */ /* 0x000fe20000100a00 */
[----:B------:R-:W-:-:S03]  /*2b180*/  IMAD.MOV.U32 R2, RZ, RZ, 0x1f ;  /* 0x0000001fff027424 */ /* 0x000fc600078e00ff */
[----:B------:R-:W-:Y:S04]  /*2b190*/  STL.64 [R1+0x460], R40 ;  /* 0x0004602801007387 */ /* 0x000fe80000100a00 */
[----:B------:R-:W-:Y:S01]  /*2b1a0*/  STL.64 [R1+0x468], R42 ;  /* 0x0004682a01007387 */ /* 0x000fe20000100a00 */
[----:B------:R-:W-:-:S03]  /*2b1b0*/  IADD3 R0, R252, -0x40, RZ ;  /* 0xffffffc0fc007810 */ /* 0x000fc60007ffe0ff */
[----:B------:R-:W-:Y:S01]  /*2b1c0*/  STL.64 [R1+0x60], R20 ;  /* 0x0000601401007387 */ /* 0x000fe20000100a00 */
[----:B------:R-:W-:Y:S03]  /*2b1d0*/  HMMA.1688.F32.TF32 R196, R212, R6, R196 ;  /* 0x00000006d4c4723c */ /* 0x000fe600000810c4 */
[----:B------:R4:W-:Y:S01]  /*2b1e0*/  STL.64 [R1+0x68], R22 ;  /* 0x0000681601007387 */ /* 0x0009e20000100a00 */
[----:B------:R-:W-:-:S04]  /*2b1f0*/  IADD3 R252, R2, c[0x0][0x180], RZ ;  /* 0x0000600002fc7a10 */ /* 0x000fc80007ffe0ff */
[-C--:B------:R-:W-:Y:S01]  /*2b200*/  HMMA.1688.F32.TF32 R28, R208, R6.reuse, R28 ;  /* 0x00000006d01c723c */ /* 0x080fe2000008101c */
[----:B------:R-:W-:Y:S01]  /*2b210*/  SHF.R.S32.HI R2, RZ, 0x1f, R252 ;  /* 0x0000001fff027819 */ /* 0x000fe200000114fc */
[----:B----4-:R-:W4:Y:S06]  /*2b220*/  LDL.LU R22, [R1+0x1070] ;  /* 0x0010700001167983 */ /* 0x010f2c0000300800 */
[-C--:B------:R-:W-:Y:S01]  /*2b230*/  HMMA.1688.F32.TF32 R24, R204, R6.reuse, R24 ;  /* 0x00000006cc18723c */ /* 0x080fe20000081018 */
[----:B------:R-:W-:Y:S04]  /*2b240*/  STL.64 [R1+0x70], R12 ;  /* 0x0000700c01007387 */ /* 0x000fe80000100a00 */
[----:B------:R1:W-:Y:S03]  /*2b250*/  STL.64 [R1+0x78], R14 ;  /* 0x0000780e01007387 */ /* 0x0003e60000100a00 */
[----:B------:R-:W-:Y:S01]  /*2b260*/  HMMA.1688.F32.TF32 R64, R192, R6, R36 ;  /* 0x00000006c040723c */ /* 0x000fe20000081024 */
[----:B------:R-:W4:Y:S04]  /*2b270*/  LDL.LU R6, [R1+0x10a8] ;  /* 0x0010a80001067983 */ /* 0x000f280000300800 */
[----:B------:R-:W4:Y:S03]  /*2b280*/  LDL.LU R23, [R1+0x106c] ;  /* 0x00106c0001177983 */ /* 0x000f260000300800 */
[----:B------:R-:W-:Y:S01]  /*2b290*/  HMMA.1688.F32.TF32 R60, R204, R10, R60 ;  /* 0x0000000acc3c723c */ /* 0x000fe2000008103c */
[----:B------:R-:W-:-:S07]  /*2b2a0*/  LEA.HI R2, R2, R252, RZ, 0x5 ;  /* 0x000000fc02027211 */ /* 0x000fce00078f28ff */
[----:B------:R-:W-:Y:S01]  /*2b2b0*/  HMMA.1688.F32.TF32 R112, R192, R10, R112 ;  /* 0x0000000ac070723c */ /* 0x000fe20000081070 */
[----:B------:R-:W4:Y:S04]  /*2b2c0*/  LDL.LU R10, [R1+0x10a4] ;  /* 0x0010a400010a7983 */ /* 0x000f280000300800 */
[----:B-1----:R-:W4:Y:S01]  /*2b2d0*/  LDL.LU R15, [R1+0x10ac] ;  /* 0x0010ac00010f7983 */ /* 0x002f220000300800 */
[----:B------:R-:W-:-:S03]  /*2b2e0*/  SHF.R.S32.HI R2, RZ, 0x5, R2 ;  /* 0x00000005ff027819 */ /* 0x000fc60000011402 */
[----:B------:R-:W4:Y:S01]  /*2b2f0*/  LDL.LU R7, [R1+0x10b0] ;  /* 0x0010b00001077983 */ /* 0x000f220000300800 */
[----:B------:R-:W-:-:S03]  /*2b300*/  IADD3 R2, R2, -0x2, RZ ;  /* 0xfffffffe02027810 */ /* 0x000fc60007ffe0ff */
[----:B------:R-:W4:Y:S04]  /*2b310*/  LDL.LU R21, [R1+0x6dc] ;  /* 0x0006dc0001157983 */ /* 0x000f280000300800 */
[----:B------:R-:W4:Y:S01]  /*2b320*/  LDL.LU R9, [R1+0x6e0] ;  /* 0x0006e00001097983 */ /* 0x000f220000300800 */
[C---:B--2---:R-:W-:Y:S01]  /*2b330*/  IMAD R0, R8.reuse, -0x20, R0 ;  /* 0xffffffe008007824 */ /* 0x044fe200078e0200 */
[----:B------:R-:W-:-:S04]  /*2b340*/  ISETP.GE.AND P0, PT, R8, R2, PT ;  /* 0x000000020800720c */ /* 0x000fc80003f06270 */
[----:B------:R-:W-:-:S04]  /*2b350*/  ISETP.GT.AND P1, PT, R0, RZ, PT ;  /* 0x000000ff0000720c */ /* 0x000fc80003f24270 */
[----:B------:R-:W-:Y:S02]  /*2b360*/  SEL R2, RZ, 0x4, !P1 ;  /* 0x00000004ff027807 */ /* 0x000fe40004800000 */
[----:B---3--:R-:W-:-:S05]  /*2b370*/  IADD3 R3, P1, R3, UR12, RZ ;  /* 0x0000000c03037c10 */ /* 0x008fca000ff3e0ff */
[----:B------:R-:W-:Y:S01]  /*2b380*/  STL [R1+0x1068], R3 ;  /* 0x0010680301007387 */ /* 0x000fe20000100800 */
[----:B------:R-:W-:-:S05]  /*2b390*/  IADD3.X R4, R4, UR7, RZ, P1, !PT ;  /* 0x0000000704047c10 */ /* 0x000fca0008ffe4ff */
[----:B------:R1:W-:Y:S04]  /*2b3a0*/  STL [R1+0x1064], R4 ;  /* 0x0010640401007387 */ /* 0x0003e80000100800 */
[----:B------:R-:W3:Y:S04]  /*2b3b0*/  LDL.LU R20, [R1+0x6e4] ;  /* 0x0006e40001147983 */ /* 0x000ee80000300800 */
[----:B------:R-:W3:Y:S04]  /*2b3c0*/  LDL.LU R11, [R1+0x6e8] ;  /* 0x0006e800010b7983 */ /* 0x000ee80000300800 */
[----:B------:R-:W3:Y:S04]  /*2b3d0*/  LDL.LU R14, [R1+0x71c] ;  /* 0x00071c00010e7983 */ /* 0x000ee80000300800 */
[----:B------:R-:W3:Y:S04]  /*2b3e0*/  LDL.LU R13, [R1+0x720] ;  /* 0x00072000010d7983 */ /* 0x000ee80000300800 */
[----:B------:R-:W1:Y:S01]  /*2b3f0*/  S2R R252, SR_TID.X ;  /* 0x0000000000fc7919 */ /* 0x000e620000002100 */
[----:B------:R-:W-:Y:S01]  /*2b400*/  UIADD3 UR6, UR6, 0x1, URZ ;  /* 0x0000000106067890 */ /* 0x000fe2000fffe03f */
[----:B------:R-:W-:-:S03]  /*2b410*/  SEL R2, R2, RZ, !P0 ;  /* 0x000000ff02027207 */ /* 0x000fc60004000000 */
[----:B------:R-:W-:Y:S01]  /*2b420*/  UISETP.GT.AND UP0, UPT, UR6, 0x1, UPT ;  /* 0x000000010600788c */ /* 0x000fe2000bf04270 */
[----:B------:R-:W-:-:S03]  /*2b430*/  ISETP.NE.U32.AND P2, PT, R2, RZ, PT ;  /* 0x000000ff0200720c */ /* 0x000fc60003f45070 */
[----:B------:R-:W-:Y:S01]  /*2b440*/  USEL UR6, UR6, URZ, !UP0 ;  /* 0x0000003f06067287 */ /* 0x000fe2000c000000 */
[----:B------:R-:W-:Y:S01]  /*2b450*/  ISETP.GT.AND P1, PT, R0, 0x4, PT ;  /* 0x000000040000780c */ /* 0x000fe20003f24270 */
[----:B------:R-:W-:Y:S02]  /*2b460*/  IMAD.MOV.U32 R5, RZ, RZ, R4 ;  /* 0x000000ffff057224 */ /* 0x000fe400078e0004 */
[----:B-1----:R-:W-:Y:S01]  /*2b470*/  IMAD.MOV.U32 R4, RZ, RZ, R3 ;  /* 0x000000ffff047224 */ /* 0x002fe200078e0003 */
[----:B------:R-:W-:Y:S01]  /*2b480*/  SEL R3, RZ, 0x4, !P1 ;  /* 0x00000004ff037807 */ /* 0x000fe20004800000 */
[----:B------:R-:W-:Y:S01]  /*2b490*/  IMAD.U32 R2, RZ, RZ, UR6 ;  /* 0x00000006ff027e24 */ /* 0x000fe2000f8e00ff */
[----:B------:R-:W-:-:S05]  /*2b4a0*/  LOP3.LUT R252, R252, 0x1f, RZ, 0xc0, !PT ;  /* 0x0000001ffcfc7812 */ /* 0x000fca00078ec0ff */
[----:B------:R-:W-:Y:S01]  /*2b4b0*/  IMAD.SHL.U32 R12, R252, 0x4, RZ ;  /* 0x00000004fc0c7824 */ /* 0x000fe200078e00ff */
[----:B------:R-:W-:-:S03]  /*2b4c0*/  SEL R3, R3, RZ, !P0 ;  /* 0x000000ff03037207 */ /* 0x000fc60004000000 */
[----:B------:R-:W-:Y:S01]  /*2b4d0*/  IMAD R2, R2, 0x2000, R12 ;  /* 0x0000200002027824 */ /* 0x000fe200078e020c */
[----:B------:R-:W-:Y:S01]  /*2b4e0*/  BAR.SYNC.DEFER_BLOCKING 0x0 ;  /* 0x0000000000007b1d */ /* 0x000fe20000010000 */
[----:B------:R-:W-:-:S05]  /*2b4f0*/  ISETP.NE.U32.AND P1, PT, R3, RZ, PT ;  /* 0x000000ff0300720c */ /* 0x000fca0003f25070 */
[----:B------:R-:W-:Y:S01]  /*2b500*/  @!PT LDS RZ, [RZ] ;  /* 0x00000000fffff984 */ /* 0x000fe20000000800 */
[----:B------:R-:W-:Y:S01]  /*2b510*/  @!PT LDS RZ, [RZ] ;  /* 0x00000000fffff984 */ /* 0x000fe20000000800 */
[----:B------:R-:W-:Y:S01]  /*2b520*/  @!PT LDS RZ, [RZ] ;  /* 0x00000000fffff984 */ /* 0x000fe20000000800 */
[----:B------:R1:W-:Y:S01]  /*2b530*/  LDGSTS.E [R2+0x10000], [R4.64], P2 ;  /* 0x1000000004027fae */ /* 0x0003e2000912184a */
[----:B----4-:R-:W-:-:S05]  /*2b540*/  IADD3 R22, P3, R22, UR12, RZ ;  /* 0x0000000c16167c10 */ /* 0x010fca000ff7e0ff */
[----:B-1----:R-:W-:Y:S01]  /*2b550*/  IMAD.MOV.U32 R4, RZ, RZ, R22 ;  /* 0x000000ffff047224 */ /* 0x002fe200078e0016 */
[----:B------:R-:W-:Y:S02]  /*2b560*/  IADD3 R6, P4, R6, UR12, RZ ;  /* 0x0000000c06067c10 */ /* 0x000fe4000ff9e0ff */
[----:B------:R-:W-:Y:S01]  /*2b570*/  IADD3.X R23, R23, UR7, RZ, P3, !PT ;  /* 0x0000000717177c10 */ /* 0x000fe20009ffe4ff */
[----:B------:R-:W-:Y:S04]  /*2b580*/  STL [R1+0x1070], R22 ;  /* 0x0010701601007387 */ /* 0x000fe80000100800 */
[----:B------:R-:W-:Y:S01]  /*2b590*/  IMAD.MOV.U32 R5, RZ, RZ, R23 ;  /* 0x000000ffff057224 */ /* 0x000fe200078e0017 */
[----:B------:R-:W-:Y:S01]  /*2b5a0*/  STL [R1+0x106c], R23 ;  /* 0x00106c1701007387 */ /* 0x000fe20000100800 */
[----:B------:R-:W-:-:S03]  /*2b5b0*/  IADD3.X R10, R10, UR7, RZ, P4, !PT ;  /* 0x000000070a0a7c10 */ /* 0x000fc6000a7fe4ff */
[----:B------:R1:W-:Y:S01]  /*2b5c0*/  LDGSTS.E [R2+0x10080], [R4.64], P2 ;  /* 0x1008000004027fae */ /* 0x0003e2000912184a */
[----:B------:R-:W-:-:S03]  /*2b5d0*/  IADD3 R7, P3, R7, UR12, RZ ;  /* 0x0000000c07077c10 */ /* 0x000fc6000ff7e0ff */
[----:B------:R-:W-:Y:S01]  /*2b5e0*/  STL [R1+0x10a8], R6 ;  /* 0x0010a80601007387 */ /* 0x000fe20000100800 */
[----:B------:R-:W-:Y:S01]  /*2b5f0*/  IADD3.X R15, R15, UR7, RZ, P3, !PT ;  /* 0x000000070f0f7c10 */ /* 0x000fe20009ffe4ff */
[----:B-1----:R-:W-:Y:S02]  /*2b600*/  IMAD.MOV.U32 R4, RZ, RZ, R6 ;  /* 0x000000ffff047224 */ /* 0x002fe400078e0006 */
[----:B------:R1:W-:Y:S01]  /*2b610*/  STL [R1+0x10a4], R10 ;  /* 0x0010a40a01007387 */ /* 0x0003e20000100800 */
[----:B------:R-:W-:Y:S01]  /*2b620*/  IMAD.MOV.U32 R5, RZ, RZ, R10 ;  /* 0x000000ffff057224 */ /* 0x000fe200078e000a */
[----:B------:R-:W-:Y:S02]  /*2b630*/  IADD3 R9, P4, R9, UR12, RZ ;  /* 0x0000000c09097c10 */ /* 0x000fe4000ff9e0ff */
[----:B------:R-:W-:Y:S02]  /*2b640*/  ISETP.GT.AND P2, PT, R0, 0x8, PT ;  /* 0x000000080000780c */ /* 0x000fe40003f44270 */
[----:B------:R4:W-:Y:S04]  /*2b650*/  LDGSTS.E [R2+0x10400], [R4.64], P1 ;  /* 0x1040000004027fae */ /* 0x0009e8000892184a */
[----:B-1----:R-:W2:Y:S01]  /*2b660*/  LDL.LU R10, [R1+0x728] ;  /* 0x00072800010a7983 */ /* 0x002ea20000300800 */
[----:B------:R-:W-:-:S03]  /*2b670*/  IADD3.X R21, R21, UR7, RZ, P4, !PT ;  /* 0x0000000715157c10 */ /* 0x000fc6000a7fe4ff */
[----:B------:R-:W2:Y:S04]  /*2b680*/  LDL.LU R6, [R1+0x760] ;  /* 0x0007600001067983 */ /* 0x000ea80000300800 */
[----:B------:R-:W-:Y:S01]  /*2b690*/  STL [R1+0x10b0], R7 ;  /* 0x0010b00701007387 */ /* 0x000fe20000100800 */
[----:B----4-:R-:W-:-:S03]  /*2b6a0*/  IMAD.MOV.U32 R5, RZ, RZ, R15 ;  /* 0x000000ffff057224 */ /* 0x010fc600078e000f */
[----:B------:R1:W-:Y:S01]  /*2b6b0*/  STL [R1+0x10ac], R15 ;  /* 0x0010ac0f01007387 */ /* 0x0003e20000100800 */
[----:B------:R-:W-:-:S03]  /*2b6c0*/  SEL R3, RZ, 0x4, !P2 ;  /* 0x00000004ff037807 */ /* 0x000fc60005000000 */
[----:B------:R4:W-:Y:S01]  /*2b6d0*/  STL [R1+0x6e0], R9 ;  /* 0x0006e00901007387 */ /* 0x0009e20000100800 */
[----:B------:R-:W-:-:S03]  /*2b6e0*/  IMAD.MOV.U32 R4, RZ, RZ, R7 ;  /* 0x000000ffff047224 */ /* 0x000fc600078e0007 */
[----:B-1----:R-:W2:Y:S01]  /*2b6f0*/  LDL.LU R15, [R1+0x724] ;  /* 0x00072400010f7983 */ /* 0x002ea20000300800 */
[----:B------:R-:W-:-:S03]  /*2b700*/  SEL R3, R3, RZ, !P0 ;  /* 0x000000ff03037207 */ /* 0x000fc60004000000 */
[----:B------:R-:W-:Y:S04]  /*2b710*/  STL [R1+0x6dc], R21 ;  /* 0x0006dc1501007387 */ /* 0x000fe80000100800 */
[----:B------:R-:W2:Y:S01]  /*2b720*/  LDL.LU R7, [R1+0x75c] ;  /* 0x00075c0001077983 */ /* 0x000ea20000300800 */
[----:B------:R-:W-:-:S03]  /*2b730*/  ISETP.NE.U32.AND P2, PT, R3, RZ, PT ;  /* 0x000000ff0300720c */ /* 0x000fc60003f45070 */
[----:B------:R1:W-:Y:S02]  /*2b740*/  LDGSTS.E [R2+0x10480], [R4.64], P1 ;  /* 0x1048000004027fae */ /* 0x0003e4000892184a */
[----:B-1----:R-:W-:Y:S02]  /*2b750*/  IMAD.MOV.U32 R4, RZ, RZ, R9 ;  /* 0x000000ffff047224 */ /* 0x002fe400078e0009 */
[----:B------:R-:W-:Y:S01]  /*2b760*/  IMAD.MOV.U32 R5, RZ, RZ, R21 ;  /* 0x000000ffff057224 */ /* 0x000fe200078e0015 */
[----:B----4-:R-:W4:Y:S04]  /*2b770*/  LDL.LU R9, [R1+0x768] ;  /* 0x0007680001097983 */ /* 0x010f280000300800 */
[----:B------:R-:W4:Y:S04]  /*2b780*/  LDL.LU R22, [R1+0x7a0] ;  /* 0x0007a00001167983 */ /* 0x000f280000300800 */
[----:B------:R1:W-:Y:S01]  /*2b790*/  LDGSTS.E [R2+0x10800], [R4.64], P2 ;  /* 0x1080000004027fae */ /* 0x0003e2000912184a */
[----:B---3--:R-:W-:-:S04]  /*2b7a0*/  IADD3 R11, P3, R11, UR12, RZ ;  /* 0x0000000c0b0b7c10 */ /* 0x008fc8000ff7e0ff */
[----:B------:R-:W-:Y:S01]  /*2b7b0*/  IADD3.X R20, R20, UR7, RZ, P3, !PT ;  /* 0x0000000714147c10 */ /* 0x000fe20009ffe4ff */
[----:B------:R3:W-:Y:S01]  /*2b7c0*/  STL [R1+0x6e8], R11 ;  /* 0x0006e80b01007387 */ /* 0x0007e20000100800 */
[----:B------:R-:W-:-:S03]  /*2b7d0*/  IADD3 R13, P4, R13, UR12, RZ ;  /* 0x0000000c0d0d7c10 */ /* 0x000fc6000ff9e0ff */
[----:B------:R3:W-:Y:S01]  /*2b7e0*/  STL [R1+0x6e4], R20 ;  /* 0x0006e41401007387 */ /* 0x0007e20000100800 */
[----:B-1----:R-:W-:-:S03]  /*2b7f0*/  IMAD.MOV.U32 R4, RZ, RZ, R11 ;  /* 0x000000ffff047224 */ /* 0x002fc600078e000b */
[----:B------:R-:W-:Y:S01]  /*2b800*/  STL [R1+0x720], R13 ;  /* 0x0007200d01007387 */ /* 0x000fe20000100800 */
[----:B------:R-:W-:-:S03]  /*2b810*/  IADD3.X R14, R14, UR7, RZ, P4, !PT ;  /* 0x000000070e0e7c10 */ /* 0x000fc6000a7fe4ff */
[----:B---3--:R-:W4:Y:S04]  /*2b820*/  LDL.LU R11, [R1+0x764] ;  /* 0x00076400010b7983 */ /* 0x008f280000300800 */
[----:B------:R1:W-:Y:S04]  /*2b830*/  STL [R1+0x71c], R14 ;  /* 0x00071c0e01007387 */ /* 0x0003e80000100800 */
[----:B------:R-:W4:Y:S01]  /*2b840*/  LDL.LU R23, [R1+0x79c] ;  /* 0x00079c0001177983 */ /* 0x000f220000300800 */
[----:B------:R-:W-:-:S03]  /*2b850*/  IMAD.MOV.U32 R5, RZ, RZ, R20 ;  /* 0x000000ffff057224 */ /* 0x000fc600078e0014 */
[----:B------:R-:W4:Y:S04]  /*2b860*/  LDL.LU R21, [R1+0x7a4] ;  /* 0x0007a40001157983 */ /* 0x000f280000300800 */
[----:B------:R-:W4:Y:S04]  /*2b870*/  LDL.LU R20, [R1+0x7a8] ;  /* 0x0007a80001147983 */ /* 0x000f280000300800 */
[----:B------:R1:W-:Y:S02]  /*2b880*/  LDGSTS.E [R2+0x10880], [R4.64], P2 ;  /* 0x1088000004027fae */ /* 0x0003e4000912184a */
[----:B-1----:R-:W-:-:S02]  /*2b890*/  IMAD.MOV.U32 R5, RZ, RZ, R14 ;  /* 0x000000ffff057224 */ /* 0x002fc400078e000e */
[----:B------:R-:W-:Y:S01]  /*2b8a0*/  IMAD.MOV.U32 R4, RZ, RZ, R13 ;  /* 0x000000ffff047224 */ /* 0x000fe200078e000d */
[----:B------:R-:W4:Y:S04]  /*2b8b0*/  LDL.LU R14, [R1+0x7dc] ;  /* 0x0007dc00010e7983 */ /* 0x000f280000300800 */
[----:B------:R-:W4:Y:S01]  /*2b8c0*/  LDL.LU R13, [R1+0x7e0] ;  /* 0x0007e000010d7983 */ /* 0x000f220000300800 */
[----:B------:R-:W-:-:S04]  /*2b8d0*/  ISETP.GT.AND P1, PT, R0, 0xc, PT ;  /* 0x0000000c0000780c */ /* 0x000fc80003f24270 */
[----:B------:R-:W-:-:S04]  /*2b8e0*/  SEL R3, RZ, 0x4, !P1 ;  /* 0x00000004ff037807 */ /* 0x000fc80004800000 */
[----:B------:R-:W-:-:S04]  /*2b8f0*/  SEL R3, R3, RZ, !P0 ;  /* 0x000000ff03037207 */ /* 0x000fc80004000000 */
[----:B------:R-:W-:Y:S02]  /*2b900*/  ISETP.NE.U32.AND P1, PT, R3, RZ, PT ;  /* 0x000000ff0300720c */ /* 0x000fe40003f25070 */
[----:B------:R-:W-:-:S04]  /*2b910*/  ISETP.GT.AND P2, PT, R0, 0x10, PT ;  /* 0x000000100000780c */ /* 0x000fc80003f44270 */
[----:B------:R-:W-:-:S07]  /*2b920*/  SEL R3, RZ, 0x4, !P2 ;  /* 0x00000004ff037807 */ /* 0x000fce0005000000 */
[----:B------:R1:W-:Y:S01]  /*2b930*/  LDGSTS.E [R2+0x10c00], [R4.64], P1 ;  /* 0x10c0000004027fae */ /* 0x0003e2000892184a */
[----:B------:R-:W-:-:S04]  /*2b940*/  SEL R3, R3, RZ, !P0 ;  /* 0x000000ff03037207 */ /* 0x000fc80004000000 */
[----:B------:R-:W-:Y:S02]  /*2b950*/  ISETP.NE.U32.AND P2, PT, R3, RZ, PT ;  /* 0x000000ff0300720c */ /* 0x000fe40003f45070 */
[----:B--2---:R-:W-:Y:S02]  /*2b960*/  IADD3 R10, P3, R10, UR12, RZ ;  /* 0x0000000c0a0a7c10 */ /* 0x004fe4000ff7e0ff */
[----:B------:R-:W-:-:S03]  /*2b970*/  IADD3 R6, P4, R6, UR12, RZ ;  /* 0x0000000c06067c10 */ /* 0x000fc6000ff9e0ff */
[----:B-1----:R-:W-:Y:S01]  /*2b980*/  IMAD.MOV.U32 R4, RZ, RZ, R10 ;  /* 0x000000ffff047224 */ /* 0x002fe200078e000a */
[----:B------:R-:W-:Y:S01]  /*2b990*/  STL [R1+0x728], R10 ;  /* 0x0007280a01007387 */ /* 0x000fe20000100800 */
[----:B------:R-:W-:-:S05]  /*2b9a0*/  IADD3.X R15, R15, UR7, RZ, P3, !PT ;  /* 0x000000070f0f7c10 */ /* 0x000fca0009ffe4ff */
[----:B------:R-:W-:Y:S01]  /*2b9b0*/  IMAD.MOV.U32 R5, RZ, RZ, R15 ;  /* 0x000000ffff057224 */ /* 0x000fe200078e000f */
[----:B------:R-:W-:Y:S01]  /*2b9c0*/  IADD3.X R7, R7, UR7, RZ, P4, !PT ;  /* 0x0000000707077c10 */ /* 0x000fe2000a7fe4ff */
[----:B------:R1:W-:Y:S04]  /*2b9d0*/  STL [R1+0x724], R15 ;  /* 0x0007240f01007387 */ /* 0x0003e80000100800 */
[----:B------:R2:W-:Y:S04]  /*2b9e0*/  STL [R1+0x760], R6 ;  /* 0x0007600601007387 */ /* 0x0005e80000100800 */
[----:B------:R2:W-:Y:S04]  /*2b9f0*/  LDGSTS.E [R2+0x10c80], [R4.64], P1 ;  /* 0x10c8000004027fae */ /* 0x0005e8000892184a */
[----:B------:R4:W-:Y:S04]  /*2ba00*/  STL [R1+0x75c], R7 ;  /* 0x00075c0701007387 */ /* 0x0009e80000100800 */
[----:B-1----:R-:W3:Y:S01]  /*2ba10*/  LDL.LU R15, [R1+0x7e4] ;  /* 0x0007e400010f7983 */ /* 0x002ee20000300800 */
[----:B--2---:R-:W-:-:S03]  /*2ba20*/  IMAD.MOV.U32 R4, RZ, RZ, R6 ;  /* 0x000000ffff047224 */ /* 0x004fc600078e0006 */
[----:B------:R-:W2:Y:S01]  /*2ba30*/  LDL.LU R6, [R1+0x7e8] ;  /* 0x0007e80001067983 */ /* 0x000ea20000300800 */
[----:B----4-:R-:W-:Y:S01]  /*2ba40*/  IADD3 R9, P3, R9, UR12, RZ ;  /* 0x0000000c09097c10 */ /* 0x010fe2000ff7e0ff */
[----:B------:R-:W-:Y:S01]  /*2ba50*/  IMAD.MOV.U32 R5, RZ, RZ, R7 ;  /* 0x000000ffff057224 */ /* 0x000fe200078e0007 */
[----:B------:R-:W-:Y:S01]  /*2ba60*/  ISETP.GT.AND P1, PT, R0, 0x14, PT ;  /* 0x000000140000780c */ /* 0x000fe20003f24270 */
[----:B------:R-:W4:Y:S01]  /*2ba70*/  LDL.LU R10, [R1+0x820] ;  /* 0x00082000010a7983 */ /* 0x000f220000300800 */
[----:B------:R-:W-:Y:S02]  /*2ba80*/  IADD3 R22, P4, R22, UR12, RZ ;  /* 0x0000000c16167c10 */ /* 0x000fe4000ff9e0ff */
[----:B------:R-:W-:Y:S01]  /*2ba90*/  SEL R3, RZ, 0x4, !P1 ;  /* 0x00000004ff037807 */ /* 0x000fe20004800000 */
[----:B------:R-:W4:Y:S04]  /*2baa0*/  LDL.LU R7, [R1+0x828] ;  /* 0x0008280001077983 */ /* 0x000f280000300800 */
[----:B------:R-:W-:Y:S01]  /*2bab0*/  STL [R1+0x768], R9 ;  /* 0x0007680901007387 */ /* 0x000fe20000100800 */
[----:B------:R-:W-:-:S03]  /*2bac0*/  SEL R3, R3, RZ, !P0 ;  /* 0x000000ff03037207 */ /* 0x000fc60004000000 */
[----:B------:R1:W-:Y:S01]  /*2bad0*/  LDGSTS.E [R2+0x11000], [R4.64], P2 ;  /* 0x1100000004027fae */ /* 0x0003e2000912184a */
[----:B------:R-:W-:Y:S01]  /*2bae0*/  ISETP.NE.U32.AND P1, PT, R3, RZ, PT ;  /* 0x000000ff0300720c */ /* 0x000fe20003f25070 */
[----:B-1----:R-:W-:Y:S01]  /*2baf0*/  IMAD.MOV.U32 R4, RZ, RZ, R9 ;  /* 0x000000ffff047224 */ /* 0x002fe200078e0009 */
[----:B------:R-:W-:-:S05]  /*2bb00*/  IADD3.X R11, R11, UR7, RZ, P3, !PT ;  /* 0x000000070b0b7c10 */ /* 0x000fca0009ffe4ff */
[----:B------:R1:W-:Y:S01]  /*2bb10*/  STL [R1+0x764], R11 ;  /* 0x0007640b01007387 */ /* 0x0003e20000100800 */
[----:B------:R-:W-:Y:S01]  /*2bb20*/  IMAD.MOV.U32 R5, RZ, RZ, R11 ;  /* 0x000000ffff057224 */ /* 0x000fe200078e000b */
[----:B------:R-:W-:Y:S02]  /*2bb30*/  IADD3.X R23, R23, UR7, RZ, P4, !PT ;  /* 0x0000000717177c10 */ /* 0x000fe4000a7fe4ff */
[----:B------:R-:W-:Y:S04]  /*2bb40*/  STL [R1+0x7a0], R22 ;  /* 0x0007a01601007387 */ /* 0x000fe80000100800 */
[----:B------:R1:W-:Y:S04]  /*2bb50*/  LDGSTS.E [R2+0x11080], [R4.64], P2 ;  /* 0x1108000004027fae */ /* 0x0003e8000912184a */
[----:B-1----:R-:W4:Y:S04]  /*2bb60*/  LDL.LU R11, [R1+0x81c] ;  /* 0x00081c00010b7983 */ /* 0x002f280000300800 */
[----:B------:R-:W-:Y:S04]  /*2bb70*/  STL [R1+0x79c], R23 ;  /* 0x00079c1701007387 */ /* 0x000fe80000100800 */
[----:B------:R-:W4:Y:S01]  /*2bb80*/  LDL.LU R9, [R1+0x824] ;  /* 0x0008240001097983 */ /* 0x000f220000300800 */
[----:B------:R-:W-:Y:S01]  /*2bb90*/  IADD3 R20, P3, R20, UR12, RZ ;  /* 0x0000000c14147c10 */ /* 0x000fe2000ff7e0ff */
[----:B------:R-:W-:-:S02]  /*2bba0*/  IMAD.MOV.U32 R4, RZ, RZ, R22 ;  /* 0x000000ffff047224 */ /* 0x000fc400078e0016 */
[----:B------:R-:W-:Y:S01]  /*2bbb0*/  IMAD.MOV.U32 R5, RZ, RZ, R23 ;  /* 0x000000ffff057224 */ /* 0x000fe200078e0017 */
[----:B------:R-:W-:-:S04]  /*2bbc0*/  IADD3.X R21, R21, UR7, RZ, P3, !PT ;  /* 0x0000000715157c10 */ /* 0x000fc80009ffe4ff */
[----:B------:R1:W-:Y:S01]  /*2bbd0*/  LDGSTS.E [R2+0x11400], [R4.64], P1 ;  /* 0x1140000004027fae */ /* 0x0003e2000892184a */
[----:B------:R-:W-:-:S03]  /*2bbe0*/  IADD3 R13, P4, R13, UR12, RZ ;  /* 0x0000000c0d0d7c10 */ /* 0x000fc6000ff9e0ff */
[----:B------:R-:W-:Y:S01]  /*2bbf0*/  STL [R1+0x7a8], R20 ;  /* 0x0007a81401007387 */ /* 0x000fe20000100800 */
[----:B------:R-:W-:Y:S01]  /*2bc00*/  IADD3.X R14, R14, UR7, RZ, P4, !PT ;  /* 0x000000070e0e7c10 */ /* 0x000fe2000a7fe4ff */
[----:B-1----:R-:W-:Y:S02]  /*2bc10*/  IMAD.MOV.U32 R4, RZ, RZ, R20 ;  /* 0x000000ffff047224 */ /* 0x002fe400078e0014 */
[----:B------:R-:W-:Y:S01]  /*2bc20*/  IMAD.MOV.U32 R5, RZ, RZ, R21 ;  /* 0x000000ffff057224 */ /* 0x000fe200078e0015 */
[----:B------:R-:W-:Y:S04]  /*2bc30*/  STL [R1+0x7a4], R21 ;  /* 0x0007a41501007387 */ /* 0x000fe80000100800 */
[----:B------:R-:W-:Y:S04]  /*2bc40*/  STL [R1+0x7e0], R13 ;  /* 0x0007e00d01007387 */ /* 0x000fe80000100800 */
[----:B------:R1:W-:Y:S04]  /*2bc50*/  LDGSTS.E [R2+0x11480], [R4.64], P1 ;  /* 0x1148000004027fae */ /* 0x0003e8000892184a */
[----:B------:R1:W-:Y:S02]  /*2bc60*/  STL [R1+0x7dc], R14 ;  /* 0x0007dc0e01007387 */ /* 0x0003e40000100800 */
        /* <DEDUP_REMOVED lines=13> */
[----:B--2---:R-:W-:-:S04]  /*2bd40*/  IADD3 R6, P3, R6, UR12, RZ ;  /* 0x0000000c06067c10 */ /* 0x004fc8000ff7e0ff */
[----:B---3--:R-:W-:Y:S01]  /*2bd50*/  IADD3.X R15, R15, UR7, RZ, P3, !PT ;  /* 0x000000070f0f7c10 */ /* 0x008fe20009ffe4ff */
[----:B-1----:R-:W-:-:S04]  /*2bd60*/  IMAD.MOV.U32 R4, RZ, RZ, R6 ;  /* 0x000000ffff047224 */ /* 0x002fc800078e0006 */
[----:B------:R-:W-:-:S05]  /*2bd70*/  IMAD.MOV.U32 R5, RZ, RZ, R15 ;  /* 0x000000ffff057224 */ /* 0x000fca00078e000f */
[----:B------:R1:W-:Y:S01]  /*2bd80*/  LDGSTS.E [R2+0x11880], [R4.64], P2 ;  /* 0x1188000004027fae */ /* 0x0003e2000912184a */
[----:B----4-:R-:W-:Y:S02]  /*2bd90*/  IADD3 R10, P2, R10, UR12, RZ ;  /* 0x0000000c0a0a7c10 */ /* 0x010fe4000ff5e0ff */
[----:B------:R-:W-:Y:S01]  /*2bda0*/  IADD3 R7, P3, R7, UR12, RZ ;  /* 0x0000000c07077c10 */ /* 0x000fe2000ff7e0ff */
[----:B------:R2:W-:Y:S04]  /*2bdb0*/  STL [R1+0x7e8], R6 ;  /* 0x0007e80601007387 */ /* 0x0005e80000100800 */
[----:B------:R-:W-:Y:S04]  /*2bdc0*/  STL [R1+0x7e4], R15 ;  /* 0x0007e40f01007387 */ /* 0x000fe80000100800 */
[----:B------:R-:W3:Y:S04]  /*2bdd0*/  LDL.LU R23, [R1+0x1080] ;  /* 0x0010800001177983 */ /* 0x000ee80000300800 */
[----:B--2---:R-:W2:Y:S01]  /*2bde0*/  LDL.LU R6, [R1+0x10b8] ;  /* 0x0010b80001067983 */ /* 0x004ea20000300800 */
[----:B-1----:R-:W-:-:S03]  /*2bdf0*/  IMAD.MOV.U32 R4, RZ, RZ, R10 ;  /* 0x000000ffff047224 */ /* 0x002fc600078e000a */
[----:B------:R-:W-:Y:S01]  /*2be00*/  STL [R1+0x820], R10 ;  /* 0x0008200a01007387 */ /* 0x000fe20000100800 */
[----:B------:R-:W-:-:S05]  /*2be10*/  IADD3.X R11, R11, UR7, RZ, P2, !PT ;  /* 0x000000070b0b7c10 */ /* 0x000fca00097fe4ff */
[----:B------:R1:W-:Y:S01]  /*2be20*/  STL [R1+0x81c], R11 ;  /* 0x00081c0b01007387 */ /* 0x0003e20000100800 */
[----:B------:R-:W-:Y:S01]  /*2be30*/  IMAD.MOV.U32 R5, RZ, RZ, R11 ;  /* 0x000000ffff057224 */ /* 0x000fe200078e000b */
[----:B------:R-:W-:Y:S02]  /*2be40*/  IADD3.X R9, R9, UR7, RZ, P3, !PT ;  /* 0x0000000709097c10 */ /* 0x000fe40009ffe4ff */
[----:B------:R4:W-:Y:S04]  /*2be50*/  STL [R1+0x828], R7 ;  /* 0x0008280701007387 */ /* 0x0009e80000100800 */
[----:B------:R-:W2:Y:S04]  /*2be60*/  LDL.LU R32, [R1+0x107c] ;  /* 0x00107c0001207983 */ /* 0x000ea80000300800 */
[----:B------:R-:W-:Y:S04]  /*2be70*/  STL [R1+0x824], R9 ;  /* 0x0008240901007387 */ /* 0x000fe80000100800 */
[----:B-1----:R-:W2:Y:S04]  /*2be80*/  LDL.LU R11, [R1+0x10b4] ;  /* 0x0010b400010b7983 */ /* 0x002ea80000300800 */
[----:B------:R1:W-:Y:S04]  /*2be90*/  LDGSTS.E [R2+0x11c00], [R4.64], P1 ;  /* 0x11c0000004027fae */ /* 0x0003e8000892184a */
[----:B------:R-:W2:Y:S01]  /*2bea0*/  LDL.LU R20, [R1+0x10bc] ;  /* 0x0010bc0001147983 */ /* 0x000ea20000300800 */
[----:B-1----:R-:W-:-:S03]  /*2beb0*/  IMAD.MOV.U32 R4, RZ, RZ, R7 ;  /* 0x000000ffff047224 */ /* 0x002fc600078e0007 */
[----:B----4-:R-:W4:Y:S01]  /*2bec0*/  LDL.LU R7, [R1+0x10c0] ;  /* 0x0010c00001077983 */ /* 0x010f220000300800 */
[----:B------:R-:W-:-:S03]  /*2bed0*/  IMAD.MOV.U32 R5, RZ, RZ, R9 ;  /* 0x000000ffff057224 */ /* 0x000fc600078e0009 */
[----:B------:R-:W4:Y:S04]  /*2bee0*/  LDL.LU R22, [R1+0x6ec] ;  /* 0x0006ec0001167983 */ /* 0x000f280000300800 */
[----:B------:R-:W4:Y:S04]  /*2bef0*/  LDL.LU R10, [R1+0x6f0] ;  /* 0x0006f000010a7983 */ /* 0x000f280000300800 */
[----:B------:R1:W-:Y:S01]  /*2bf00*/  LDGSTS.E [R2+0x11c80], [R4.64], P1 ;  /* 0x11c8000004027fae */ /* 0x0003e2000892184a */
[----:B------:R-:W-:-:S04]  /*2bf10*/  ISETP.GT.AND P1, PT, R0, 0x1, PT ;  /* 0x000000010000780c */ /* 0x000fc80003f24270 */
[----:B-1----:R-:W-:Y:S02]  /*2bf20*/  SEL R2, RZ, 0x4, !P1 ;  /* 0x00000004ff027807 */ /* 0x002fe40004800000 */
[----:B------:R-:W-:-:S04]  /*2bf30*/  IADD3 R13, P1, R13, UR12, RZ ;  /* 0x0000000c0d0d7c10 */ /* 0x000fc8000ff3e0ff */
[----:B------:R-:W-:Y:S01]  /*2bf40*/  IADD3.X R14, R14, UR7, RZ, P1, !PT ;  /* 0x000000070e0e7c10 */ /* 0x000fe20008ffe4ff */
[----:B------:R-:W-:Y:S04]  /*2bf50*/  STL [R1+0x1078], R13 ;  /* 0x0010780d01007387 */ /* 0x000fe80000100800 */
[----:B------:R1:W-:Y:S01]  /*2bf60*/  STL [R1+0x1074], R14 ;  /* 0x0010740e01007387 */ /* 0x0003e20000100800 */
[----:B------:R-:W-:-:S03]  /*2bf70*/  IMAD.MOV.U32 R5, RZ, RZ, R14 ;  /* 0x000000ffff057224 */ /* 0x000fc600078e000e */
[----:B------:R-:W4:Y:S01]  /*2bf80*/  LDL.LU R21, [R1+0x6f4] ;  /* 0x0006f40001157983 */ /* 0x000f220000300800 */
[----:B------:R-:W-:-:S03]  /*2bf90*/  IMAD.MOV.U32 R4, RZ, RZ, R13 ;  /* 0x000000ffff047224 */ /* 0x000fc600078e000d */
[----:B-1----:R-:W4:Y:S04]  /*2bfa0*/  LDL.LU R14, [R1+0x6f8] ;  /* 0x0006f800010e7983 */ /* 0x002f280000300800 */
[----:B------:R-:W4:Y:S04]  /*2bfb0*/  LDL.LU R15, [R1+0x72c] ;  /* 0x00072c00010f7983 */ /* 0x000f280000300800 */
[----:B------:R-:W4:Y:S01]  /*2bfc0*/  LDL.LU R13, [R1+0x730] ;  /* 0x00073000010d7983 */ /* 0x000f220000300800 */
[----:B------:R-:W-:Y:S01]  /*2bfd0*/  SEL R2, R2, RZ, !P0 ;  /* 0x000000ff02027207 */ /* 0x000fe20004000000 */
[----:B------:R-:W-:Y:S01]  /*2bfe0*/  IMAD.SHL.U32 R234, R252, 0x4, RZ ;  /* 0x00000004fcea7824 */ /* 0x000fe200078e00ff */
[----:B------:R-:W-:-:S02]  /*2bff0*/  ISETP.GT.AND P1, PT, R0, 0x5, PT ;  /* 0x000000050000780c */ /* 0x000fc40003f24270 */
[----:B------:R-:W-:Y:S01]  /*2c000*/  ISETP.NE.U32.AND P2, PT, R2, RZ, PT ;  /* 0x000000ff0200720c */ /* 0x000fe20003f45070 */
[----:B------:R-:W-:Y:S01]  /*2c010*/  IMAD.U32 R2, RZ, RZ, UR6 ;  /* 0x00000006ff027e24 */ /* 0x000fe2000f8e00ff */
[----:B------:R-:W-:Y:S02]  /*2c020*/  LOP3.LUT R9, R234, 0x20, RZ, 0x3c, !PT ;  /* 0x00000020ea097812 */ /* 0x000fe400078e3cff */
[----:B------:R-:W-:-:S03]  /*2c030*/  SEL R3, RZ, 0x4, !P1 ;  /* 0x00000004ff037807 */ /* 0x000fc60004800000 */
[----:B------:R-:W-:Y:S01]  /*2c040*/  IMAD R2, R2, 0x2000, R9 ;  /* 0x0000200002027824 */ /* 0x000fe200078e0209 */
[----:B------:R-:W-:-:S04]  /*2c050*/  SEL R3, R3, RZ, !P0 ;  /* 0x000000ff03037207 */ /* 0x000fc80004000000 */
[----:B------:R-:W-:Y:S01]  /*2c060*/  ISETP.NE.U32.AND P1, PT, R3, RZ, PT ;  /* 0x000000ff0300720c */ /* 0x000fe20003f25070 */
[----:B------:R1:W-:Y:S01]  /*2c070*/  LDGSTS.E [R2+0x10100], [R4.64], P2 ;  /* 0x1010000004027fae */ /* 0x0003e2000912184a */
[----:B---3--:R-:W-:Y:S02]  /*2c080*/  IADD3 R23, P3, R23, UR12, RZ ;  /* 0x0000000c17177c10 */ /* 0x008fe4000ff7e0ff */
[----:B--2---:R-:W-:-:S03]  /*2c090*/  IADD3 R6, P4, R6, UR12, RZ ;  /* 0x0000000c06067c10 */ /* 0x004fc6000ff9e0ff */
[----:B-1----:R-:W-:Y:S01]  /*2c0a0*/  IMAD.MOV.U32 R4, RZ, RZ, R23 ;  /* 0x000000ffff047224 */ /* 0x002fe200078e0017 */
[----:B------:R-:W-:Y:S01]  /*2c0b0*/  STL [R1+0x1080], R23 ;  /* 0x0010801701007387 */ /* 0x000fe20000100800 */
[----:B------:R-:W-:-:S05]  /*2c0c0*/  IADD3.X R32, R32, UR7, RZ, P3, !PT ;  /* 0x0000000720207c10 */ /* 0x000fca0009ffe4ff */
[----:B------:R-:W-:Y:S01]  /*2c0d0*/  IMAD.MOV.U32 R5, RZ, RZ, R32 ;  /* 0x000000ffff057224 */ /* 0x000fe200078e0020 */
[----:B------:R-:W-:Y:S01]  /*2c0e0*/  IADD3.X R11, R11, UR7, RZ, P4, !PT ;  /* 0x000000070b0b7c10 */ /* 0x000fe2000a7fe4ff */
[----:B------:R-:W-:Y:S04]  /*2c0f0*/  STL [R1+0x107c], R32 ;  /* 0x00107c2001007387 */ /* 0x000fe80000100800 */
[----:B------:R1:W-:Y:S04]  /*2c100*/  LDGSTS.E [R2+0x10180], [R4.64], P2 ;  /* 0x1018000004027fae */ /* 0x0003e8000912184a */
[----:B------:R-:W-:Y:S01]  /*2c110*/  STL [R1+0x10b8], R6 ;  /* 0x0010b80601007387 */ /* 0x000fe20000100800 */
[----:B------:R-:W-:-:S03]  /*2c120*/  ISETP.GT.AND P2, PT, R0, 0x9, PT ;  /* 0x000000090000780c */ /* 0x000fc60003f44270 */
[----:B------:R2:W-:Y:S01]  /*2c130*/  STL [R1+0x10b4], R11 ;  /* 0x0010b40b01007387 */ /* 0x0005e20000100800 */
[----:B----4-:R-:W-:Y:S01]  /*2c140*/  IADD3 R7, P3, R7, UR12, RZ ;  /* 0x0000000c07077c10 */ /* 0x010fe2000ff7e0ff */
[----:B-1----:R-:W-:Y:S02]  /*2c150*/  IMAD.MOV.U32 R4, RZ, RZ, R6 ;  /* 0x000000ffff047224 */ /* 0x002fe400078e0006 */
[----:B------:R-:W-:Y:S01]  /*2c160*/  IMAD.MOV.U32 R5, RZ, RZ, R11 ;  /* 0x000000ffff057224 */ /* 0x000fe200078e000b */
[----:B------:R-:W-:Y:S01]  /*2c170*/  IADD3.X R20, R20, UR7, RZ, P3, !PT ;  /* 0x0000000714147c10 */ /* 0x000fe20009ffe4ff */
[----:B--2---:R-:W2:Y:S01]  /*2c180*/  LDL.LU R11, [R1+0x738] ;  /* 0x00073800010b7983 */ /* 0x004ea20000300800 */
[----:B------:R-:W-:-:S03]  /*2c190*/  IADD3 R10, P4, R10, UR12, RZ ;  /* 0x0000000c0a0a7c10 */ /* 0x000fc6000ff9e0ff */
[----:B------:R-:W3:Y:S04]  /*2c1a0*/  LDL.LU R6, [R1+0x770] ;  /* 0x0007700001067983 */ /* 0x000ee80000300800 */
[----:B------:R-:W-:Y:S01]  /*2c1b0*/  STL [R1+0x10c0], R7 ;  /* 0x0010c00701007387 */ /* 0x000fe20000100800 */
[----:B------:R-:W-:-:S03]  /*2c1c0*/  IADD3.X R22, R22, UR7, RZ, P4, !PT ;  /* 0x0000000716167c10 */ /* 0x000fc6000a7fe4ff */
[----:B------:R1:W-:Y:S01]  /*2c1d0*/  LDGSTS.E [R2+0x10500], [R4.64], P1 ;  /* 0x1050000004027fae */ /* 0x0003e2000892184a */
[----:B------:R-:W-:-:S03]  /*2c1e0*/  SEL R3, RZ, 0x4, !P2 ;  /* 0x00000004ff037807 */ /* 0x000fc60005000000 */
[----:B------:R4:W-:Y:S04]  /*2c1f0*/  STL [R1+0x10bc], R20 ;  /* 0x0010bc1401007387 */ /* 0x0009e80000100800 */
[----:B------:R4:W-:Y:S01]  /*2c200*/  STL [R1+0x6f0], R10 ;  /* 0x0006f00a01007387 */ /* 0x0009e20000100800 */
[----:B-1----:R-:W-:-:S03]  /*2c210*/  IMAD.MOV.U32 R5, RZ, RZ, R20 ;  /* 0x000000ffff057224 */ /* 0x002fc600078e0014 */
[----:B----4-:R-:W4:Y:S01]  /*2c220*/  LDL.LU R20, [R1+0x734] ;  /* 0x0007340001147983 */ /* 0x010f220000300800 */
[----:B------:R-:W-:Y:S01]  /*2c230*/  IMAD.MOV.U32 R4, RZ, RZ, R7 ;  /* 0x000000ffff047224 */ /* 0x000fe200078e0007 */
[----:B------:R-:W-:Y:S02]  /*2c240*/  SEL R3, R3, RZ, !P0 ;  /* 0x000000ff03037207 */ /* 0x000fe40004000000 */
[----:B------:R-:W-:Y:S04]  /*2c250*/  STL [R1+0x6ec], R22 ;  /* 0x0006ec1601007387 */ /* 0x000fe80000100800 */
[----:B------:R-:W4:Y:S01]  /*2c260*/  LDL.LU R7, [R1+0x76c] ;  /* 0x00076c0001077983 */ /* 0x000f220000300800 */
[----:B------:R-:W-:-:S03]  /*2c270*/  ISETP.NE.U32.AND P2, PT, R3, RZ, PT ;  /* 0x000000ff0300720c */ /* 0x000fc60003f45070 */
[----:B------:R1:W-:Y:S01]  /*2c280*/  LDGSTS.E [R2+0x10580], [R4.64], P1 ;  /* 0x1058000004027fae */ /* 0x0003e2000892184a */
[----:B------:R-:W-:-:S04]  /*2c290*/  IADD3 R14, P3, R14, UR12, RZ ;  /* 0x0000000c0e0e7c10 */ /* 0x000fc8000ff7e0ff */
[----:B------:R-:W-:Y:S02]  /*2c2a0*/  IADD3.X R21, R21, UR7, RZ, P3, !PT ;  /* 0x0000000715157c10 */ /* 0x000fe40009ffe4ff */
[----:B------:R-:W-:Y:S01]  /*2c2b0*/  IADD3 R13, P4, R13, UR12, RZ ;  /* 0x0000000c0d0d7c10 */ /* 0x000fe2000ff9e0ff */
[----:B-1----:R-:W-:Y:S02]  /*2c2c0*/  IMAD.MOV.U32 R4, RZ, RZ, R10 ;  /* 0x000000ffff047224 */ /* 0x002fe400078e000a */
[----:B------:R-:W-:Y:S01]  /*2c2d0*/  IMAD.MOV.U32 R5, RZ, RZ, R22 ;  /* 0x000000ffff057224 */ /* 0x000fe200078e0016 */
[----:B------:R-:W4:Y:S04]  /*2c2e0*/  LDL.LU R10, [R1+0x778] ;  /* 0x00077800010a7983 */ /* 0x000f280000300800 */
[----:B------:R-:W4:Y:S04]  /*2c2f0*/  LDL.LU R23, [R1+0x7b0] ;  /* 0x0007b00001177983 */ /* 0x000f280000300800 */
[----:B------:R1:W-:Y:S01]  /*2c300*/  STL [R1+0x6f8], R14 ;  /* 0x0006f80e01007387 */ /* 0x0003e20000100800 */
[----:B------:R-:W-:-:S03]  /*2c310*/  IADD3.X R15, R15, UR7, RZ, P4, !PT ;  /* 0x000000070f0f7c10 */ /* 0x000fc6000a7fe4ff */
[----:B------:R1:W-:Y:S04]  /*2c320*/  LDGSTS.E [R2+0x10900], [R4.64], P2 ;  /* 0x1090000004027fae */ /* 0x0003e8000912184a */
[----:B------:R1:W-:Y:S04]  /*2c330*/  STL [R1+0x6f4], R21 ;  /* 0x0006f41501007387 */ /* 0x0003e80000100800 */
[----:B------:R-:W-:Y:S01]  /*2c340*/  STL [R1+0x730], R13 ;  /* 0x0007300d01007387 */ /* 0x000fe20000100800 */
[----:B-1----:R-:W-:-:S03]  /*2c350*/  IMAD.MOV.U32 R4, RZ, RZ, R14 ;  /* 0x000000ffff047224 */ /* 0x002fc600078e000e */
[----:B------:R-:W4:Y:S04]  /*2c360*/  LDL.LU R14, [R1+0x774] ;  /* 0x00077400010e7983 */ /* 0x000f280000300800 */
        /* <DEDUP_REMOVED lines=20> */
[----:B---3--:R-:W-:-:S03]  /*2c4b0*/  IADD3 R6, P4, R6, UR12, RZ ;  /* 0x0000000c06067c10 */ /* 0x008fc6000ff9e0ff */
[----:B-1----:R-:W-:Y:S01]  /*2c4c0*/  IMAD.MOV.U32 R4, RZ, RZ, R11 ;  /* 0x000000ffff047224 */ /* 0x002fe200078e000b */
[----:B------:R-:W-:Y:S01]  /*2c4d0*/  STL [R1+0x738], R11 ;  /* 0x0007380b01007387 */ /* 0x000fe20000100800 */
[----:B----4-:R-:W-:-:S05]  /*2c4e0*/  IADD3.X R20, R20, UR7, RZ, P3, !PT ;  /* 0x0000000714147c10 */ /* 0x010fca0009ffe4ff */
[----:B------:R-:W-:Y:S01]  /*2c4f0*/  IMAD.MOV.U32 R5, RZ, RZ, R20 ;  /* 0x000000ffff057224 */ /* 0x000fe200078e0014 */
[----:B------:R-:W-:Y:S01]  /*2c500*/  IADD3.X R7, R7, UR7, RZ, P4, !PT ;  /* 0x0000000707077c10 */ /* 0x000fe2000a7fe4ff */
[----:B------:R1:W-:Y:S04]  /*2c510*/  STL [R1+0x734], R20 ;  /* 0x0007341401007387 */ /* 0x0003e80000100800 */
[----:B------:R-:W-:Y:S04]  /*2c520*/  STL [R1+0x770], R6 ;  /* 0x0007700601007387 */ /* 0x000fe80000100800 */
[----:B------:R2:W-:Y:S04]  /*2c530*/  LDGSTS.E [R2+0x10d80], [R4.64], P1 ;  /* 0x10d8000004027fae */ /* 0x0005e8000892184a */
[----:B------:R3:W-:Y:S04]  /*2c540*/  STL [R1+0x76c], R7 ;  /* 0x00076c0701007387 */ /* 0x0007e80000100800 */
[----:B-1----:R-:W4:Y:S01]  /*2c550*/  LDL.LU R20, [R1+0x7f4] ;  /* 0x0007f40001147983 */ /* 0x002f220000300800 */
[----:B--2---:R-:W-:-:S03]  /*2c560*/  IMAD.MOV.U32 R5, RZ, RZ, R7 ;  /* 0x000000ffff057224 */ /* 0x004fc600078e0007 */
[----:B---3--:R-:W2:Y:S01]  /*2c570*/  LDL.LU R7, [R1+0x7f8] ;  /* 0x0007f80001077983 */ /* 0x008ea20000300800 */
[----:B------:R-:W-:Y:S01]  /*2c580*/  IADD3 R10, P3, R10, UR12, RZ ;  /* 0x0000000c0a0a7c10 */ /* 0x000fe2000ff7e0ff */
[----:B------:R-:W-:Y:S01]  /*2c590*/  IMAD.MOV.U32 R4, RZ, RZ, R6 ;  /* 0x000000ffff047224 */ /* 0x000fe200078e0006 */
[----:B------:R-:W-:Y:S01]  /*2c5a0*/  ISETP.GT.AND P1, PT, R0, 0x15, PT ;  /* 0x000000150000780c */ /* 0x000fe20003f24270 */
[----:B------:R-:W3:Y:S01]  /*2c5b0*/  LDL.LU R11, [R1+0x830] ;  /* 0x00083000010b7983 */ /* 0x000ee20000300800 */
[----:B------:R-:W-:Y:S02]  /*2c5c0*/  IADD3 R23, P4, R23, UR12, RZ ;  /* 0x0000000c17177c10 */ /* 0x000fe4000ff9e0ff */
[----:B------:R-:W-:Y:S01]  /*2c5d0*/  SEL R3, RZ, 0x4, !P1 ;  /* 0x00000004ff037807 */ /* 0x000fe20004800000 */
[----:B------:R-:W3:Y:S04]  /*2c5e0*/  LDL.LU R6, [R1+0x838] ;  /* 0x0008380001067983 */ /* 0x000ee80000300800 */
[----:B------:R-:W-:Y:S01]  /*2c5f0*/  STL [R1+0x778], R10 ;  /* 0x0007780a01007387 */ /* 0x000fe20000100800 */
[----:B------:R-:W-:-:S03]  /*2c600*/  SEL R3, R3, RZ, !P0 ;  /* 0x000000ff03037207 */ /* 0x000fc60004000000 */
[----:B------:R1:W-:Y:S01]  /*2c610*/  LDGSTS.E [R2+0x11100], [R4.64], P2 ;  /* 0x1110000004027fae */ /* 0x0003e2000912184a */
[----:B------:R-:W-:-:S05]  /*2c620*/  IADD3.X R14, R14, UR7, RZ, P3, !PT ;  /* 0x000000070e0e7c10 */ /* 0x000fca0009ffe4ff */
[----:B------:R1:W-:Y:S02]  /*2c630*/  STL [R1+0x774], R14 ;  /* 0x0007740e01007387 */ /* 0x0003e40000100800 */
[----:B-1----:R-:W-:Y:S01]  /*2c640*/  IMAD.MOV.U32 R5, RZ, RZ, R14 ;  /* 0x000000ffff057224 */ /* 0x002fe200078e000e */
[----:B------:R-:W-:Y:S01]  /*2c650*/  IADD3.X R32, R32, UR7, RZ, P4, !PT ;  /* 0x0000000720207c10 */ /* 0x000fe2000a7fe4ff */
[----:B------:R-:W-:Y:S01]  /*2c660*/  STL [R1+0x7b0], R23 ;  /* 0x0007b01701007387 */ /* 0x000fe20000100800 */
[----:B------:R-:W-:-:S03]  /*2c670*/  ISETP.NE.U32.AND P1, PT, R3, RZ, PT ;  /* 0x000000ff0300720c */ /* 0x000fc60003f25070 */
[----:B------:R-:W3:Y:S01]  /*2c680*/  LDL.LU R14, [R1+0x82c] ;  /* 0x00082c00010e7983 */ /* 0x000ee20000300800 */
[----:B------:R-:W-:-:S03]  /*2c690*/  IMAD.MOV.U32 R4, RZ, RZ, R10 ;  /* 0x000000ffff047224 */ /* 0x000fc600078e000a */
[----:B------:R-:W-:Y:S04]  /*2c6a0*/  STL [R1+0x7ac], R32 ;  /* 0x0007ac2001007387 */ /* 0x000fe80000100800 */
[----:B------:R-:W3:Y:S01]  /*2c6b0*/  LDL.LU R10, [R1+0x834] ;  /* 0x00083400010a7983 */ /* 0x000ee20000300800 */
[----:B------:R-:W-:-:S03]  /*2c6c0*/  IADD3 R21, P3, R21, UR12, RZ ;  /* 0x0000000c15157c10 */ /* 0x000fc6000ff7e0ff */
[----:B------:R1:W-:Y:S01]  /*2c6d0*/  LDGSTS.E [R2+0x11180], [R4.64], P2 ;  /* 0x1118000004027fae */ /* 0x0003e2000912184a */
[----:B------:R-:W-:Y:S01]  /*2c6e0*/  IADD3.X R22, R22, UR7, RZ, P3, !PT ;  /* 0x0000000716167c10 */ /* 0x000fe20009ffe4ff */
[----:B-1----:R-:W-:Y:S02]  /*2c6f0*/  IMAD.MOV.U32 R4, RZ, RZ, R23 ;  /* 0x000000ffff047224 */ /* 0x002fe400078e0017 */
[----:B------:R-:W-:Y:S01]  /*2c700*/  IMAD.MOV.U32 R5, RZ, RZ, R32 ;  /* 0x000000ffff057224 */ /* 0x000fe200078e0020 */
[----:B------:R-:W-:-:S04]  /*2c710*/  IADD3 R13, P4, R13, UR12, RZ ;  /* 0x0000000c0d0d7c10 */ /* 0x000fc8000ff9e0ff */
[----:B------:R1:W-:Y:S01]  /*2c720*/  LDGSTS.E [R2+0x11500], [R4.64], P1 ;  /* 0x1150000004027fae */ /* 0x0003e2000892184a */
[----:B------:R-:W-:-:S03]  /*2c730*/  IADD3.X R15, R15, UR7, RZ, P4, !PT ;  /* 0x000000070f0f7c10 */ /* 0x000fc6000a7fe4ff */
[----:B------:R-:W-:Y:S04]  /*2c740*/  STL [R1+0x7b8], R21 ;  /* 0x0007b81501007387 */ /* 0x000fe80000100800 */
[----:B------:R-:W-:Y:S01]  /*2c750*/  STL [R1+0x7b4], R22 ;  /* 0x0007b41601007387 */ /* 0x000fe20000100800 */
[----:B-1----:R-:W-:Y:S02]  /*2c760*/  IMAD.MOV.U32 R4, RZ, RZ, R21 ;  /* 0x000000ffff047224 */ /* 0x002fe400078e0015 */
[----:B------:R-:W-:Y:S01]  /*2c770*/  IMAD.MOV.U32 R5, RZ, RZ, R22 ;  /* 0x000000ffff057224 */ /* 0x000fe200078e0016 */
[----:B------:R-:W-:Y:S04]  /*2c780*/  STL [R1+0x7f0], R13 ;  /* 0x0007f00d01007387 */ /* 0x000fe80000100800 */
[----:B------:R1:W-:Y:S04]  /*2c790*/  LDGSTS.E [R2+0x11580], [R4.64], P1 ;  /* 0x1158000004027fae */ /* 0x0003e8000892184a */
[----:B------:R1:W-:Y:S02]  /*2c7a0*/  STL [R1+0x7ec], R15 ;  /* 0x0007ec0f01007387 */ /* 0x0003e40000100800 */
[----:B-1----:R-:W-:-:S02]  /*2c7b0*/  IMAD.MOV.U32 R5, RZ, RZ, R15 ;  /* 0x000000ffff057224 */ /* 0x002fc400078e000f */
[----:B------:R-:W-:Y:S01]  /*2c7c0*/  IMAD.MOV.U32 R4, RZ, RZ, R13 ;  /* 0x000000ffff047224 */ /* 0x000fe200078e000d */
[----:B------:R-:W3:Y:S04]  /*2c7d0*/  LDL.LU R15, [R1+0x1084] ;  /* 0x00108400010f7983 */ /* 0x000ee80000300800 */
[----:B------:R-:W3:Y:S01]  /*2c7e0*/  LDL.LU R13, [R1+0x1088] ;  /* 0x00108800010d7983 */ /* 0x000ee20000300800 */
        /* <DEDUP_REMOVED lines=10> */
[----:B----4-:R-:W-:Y:S01]  /*2c890*/  IADD3.X R20, R20, UR7, RZ, P3, !PT ;  /* 0x0000000714147c10 */ /* 0x010fe20009ffe4ff */
[----:B-1----:R-:W-:-:S04]  /*2c8a0*/  IMAD.MOV.U32 R4, RZ, RZ, R7 ;  /* 0x000000ffff047224 */ /* 0x002fc800078e0007 */
[----:B------:R-:W-:-:S05]  /*2c8b0*/  IMAD.MOV.U32 R5, RZ, RZ, R20 ;  /* 0x000000ffff057224 */ /* 0x000fca00078e0014 */
[----:B------:R1:W-:Y:S01]  /*2c8c0*/  LDGSTS.E [R2+0x11980], [R4.64], P2 ;  /* 0x1198000004027fae */ /* 0x0003e2000912184a */
[----:B---3--:R-:W-:Y:S02]  /*2c8d0*/  IADD3 R11, P2, R11, UR12, RZ ;  /* 0x0000000c0b0b7c10 */ /* 0x008fe4000ff5e0ff */
[----:B------:R-:W-:Y:S01]  /*2c8e0*/  IADD3 R6, P3, R6, UR12, RZ ;  /* 0x0000000c06067c10 */ /* 0x000fe2000ff7e0ff */
[----:B------:R2:W-:Y:S04]  /*2c8f0*/  STL [R1+0x7f8], R7 ;  /* 0x0007f80701007387 */ /* 0x0005e80000100800 */
[----:B------:R-:W-:Y:S04]  /*2c900*/  STL [R1+0x7f4], R20 ;  /* 0x0007f41401007387 */ /* 0x000fe80000100800 */
[----:B------:R-:W3:Y:S04]  /*2c910*/  LDL.LU R32, [R1+0x1090] ;  /* 0x0010900001207983 */ /* 0x000ee80000300800 */
[----:B--2---:R-:W2:Y:S01]  /*2c920*/  LDL.LU R7, [R1+0x10c8] ;  /* 0x0010c80001077983 */ /* 0x004ea20000300800 */
[----:B------:R-:W-:-:S03]  /*2c930*/  IADD3.X R14, R14, UR7, RZ, P2, !PT ;  /* 0x000000070e0e7c10 */ /* 0x000fc600097fe4ff */
[----:B------:R-:W-:Y:S01]  /*2c940*/  STL [R1+0x830], R11 ;  /* 0x0008300b01007387 */ /* 0x000fe20000100800 */
[----:B-1----:R-:W-:-:S03]  /*2c950*/  IMAD.MOV.U32 R4, RZ, RZ, R11 ;  /* 0x000000ffff047224 */ /* 0x002fc600078e000b */
[----:B------:R1:W-:Y:S01]  /*2c960*/  STL [R1+0x82c], R14 ;  /* 0x00082c0e01007387 */ /* 0x0003e20000100800 */
[----:B------:R-:W-:Y:S01]  /*2c970*/  IMAD.MOV.U32 R5, RZ, RZ, R14 ;  /* 0x000000ffff057224 */ /* 0x000fe200078e000e */
[----:B------:R-:W-:Y:S02]  /*2c980*/  IADD3.X R10, R10, UR7, RZ, P3, !PT ;  /* 0x000000070a0a7c10 */ /* 0x000fe40009ffe4ff */
[----:B------:R-:W-:Y:S04]  /*2c990*/  STL [R1+0x838], R6 ;  /* 0x0008380601007387 */ /* 0x000fe80000100800 */
[----:B------:R-:W4:Y:S04]  /*2c9a0*/  LDL.LU R33, [R1+0x108c] ;  /* 0x00108c0001217983 */ /* 0x000f280000300800 */
[----:B------:R1:W-:Y:S04]  /*2c9b0*/  STL [R1+0x834], R10 ;  /* 0x0008340a01007387 */ /* 0x0003e80000100800 */
[----:B-1----:R-:W4:Y:S04]  /*2c9c0*/  LDL.LU R14, [R1+0x10c4] ;  /* 0x0010c400010e7983 */ /* 0x002f280000300800 */
[----:B------:R1:W-:Y:S04]  /*2c9d0*/  LDGSTS.E [R2+0x11d00], [R4.64], P1 ;  /* 0x11d0000004027fae */ /* 0x0003e8000892184a */
[----:B------:R-:W4:Y:S01]  /*2c9e0*/  LDL.LU R21, [R1+0x10cc] ;  /* 0x0010cc0001157983 */ /* 0x000f220000300800 */
[----:B-1----:R-:W-:-:S03]  /*2c9f0*/  IMAD.MOV.U32 R5, RZ, RZ, R10 ;  /* 0x000000ffff057224 */ /* 0x002fc600078e000a */
[----:B------:R-:W4:Y:S01]  /*2ca00*/  LDL.LU R10, [R1+0x10d0] ;  /* 0x0010d000010a7983 */ /* 0x000f220000300800 */
        /* <DEDUP_REMOVED lines=9> */
[----:B------:R1:W-:Y:S04]  /*2caa0*/  STL [R1+0x1084], R15 ;  /* 0x0010840f01007387 */ /* 0x0003e80000100800 */
[----:B------:R-:W4:Y:S01]  /*2cab0*/  LDL.LU R22, [R1+0x704] ;  /* 0x0007040001167983 */ /* 0x000f220000300800 */
[----:B------:R-:W-:-:S03]  /*2cac0*/  IMAD.MOV.U32 R5, RZ, RZ, R15 ;  /* 0x000000ffff057224 */ /* 0x000fc600078e000f */
[----:B------:R-:W4:Y:S01]  /*2cad0*/  LDL.LU R20, [R1+0x708] ;  /* 0x0007080001147983 */ /* 0x000f220000300800 */
[----:B------:R-:W-:-:S03]  /*2cae0*/  IMAD.MOV.U32 R4, RZ, RZ, R13 ;  /* 0x000000ffff047224 */ /* 0x000fc600078e000d */
[----:B-1----:R-:W4:Y:S04]  /*2caf0*/  LDL.LU R15, [R1+0x73c] ;  /* 0x00073c00010f7983 */ /* 0x002f280000300800 */
[----:B------:R-:W4:Y:S01]  /*2cb00*/  LDL.LU R13, [R1+0x740] ;  /* 0x00074000010d7983 */ /* 0x000f220000300800 */
[----:B------:R-:W-:Y:S01]  /*2cb10*/  SEL R2, R2, RZ, !P0 ;  /* 0x000000ff02027207 */ /* 0x000fe20004000000 */
[----:B------:R-:W-:Y:S01]  /*2cb20*/  IMAD.SHL.U32 R235, R252, 0x4, RZ ;  /* 0x00000004fceb7824 */ /* 0x000fe200078e00ff */
[----:B------:R-:W-:Y:S02]  /*2cb30*/  ISETP.GT.AND P1, PT, R0, 0x6, PT ;  /* 0x000000060000780c */ /* 0x000fe40003f24270 */
[----:B------:R-:W-:Y:S01]  /*2cb40*/  ISETP.NE.U32.AND P2, PT, R2, RZ, PT ;  /* 0x000000ff0200720c */ /* 0x000fe20003f45070 */
[----:B------:R-:W-:Y:S01]  /*2cb50*/  IMAD.U32 R2, RZ, RZ, UR6 ;  /* 0x00000006ff027e24 */ /* 0x000fe2000f8e00ff */
[----:B------:R-:W-:-:S02]  /*2cb60*/  LOP3.LUT R6, R235, 0x40, RZ, 0x3c, !PT ;  /* 0x00000040eb067812 */ /* 0x000fc400078e3cff */
        /* <DEDUP_REMOVED lines=9> */
[----:B----4-:R-:W-:-:S05]  /*2cc00*/  IADD3.X R33, R33, UR7, RZ, P3, !PT ;  /* 0x0000000721217c10 */ /* 0x010fca0009ffe4ff */
[----:B------:R-:W-:Y:S01]  /*2cc10*/  IMAD.MOV.U32 R5, RZ, RZ, R33 ;  /* 0x000000ffff057224 */ /* 0x000fe200078e0021 */
[----:B------:R-:W-:Y:S01]  /*2cc20*/  IADD3.X R14, R14, UR7, RZ, P4, !PT ;  /* 0x000000070e0e7c10 */ /* 0x000fe2000a7fe4ff */
[----:B------:R-:W-:Y:S04]  /*2cc30*/  STL [R1+0x108c], R33 ;  /* 0x00108c2101007387 */ /* 0x000fe80000100800 */
[----:B------:R1:W-:Y:S04]  /*2cc40*/  LDGSTS.E [R2+0x10280], [R4.64], P2 ;  /* 0x1028000004027fae */ /* 0x0003e8000912184a */
[----:B------:R-:W-:Y:S01]  /*2cc50*/  STL [R1+0x10c8], R7 ;  /* 0x0010c80701007387 */ /* 0x000fe20000100800 */
[----:B------:R-:W-:-:S03]  /*2cc60*/  ISETP.GT.AND P2, PT, R0, 0xa, PT ;  /* 0x0000000a0000780c */ /* 0x000fc60003f44270 */
[----:B------:R2:W-:Y:S01]  /*2cc70*/  STL [R1+0x10c4], R14 ;  /* 0x0010c40e01007387 */ /* 0x0005e20000100800 */
[----:B------:R-:W-:Y:S01]  /*2cc80*/  IADD3 R10, P3, R10, UR12, RZ ;  /* 0x0000000c0a0a7c10 */ /* 0x000fe2000ff7e0ff */
        /* <DEDUP_REMOVED lines=21> */
[----:B------:R-:W-:Y:S01]  /*2cde0*/  IADD3.X R22, R22, UR7, RZ, P3, !PT ;  /* 0x0000000716167c10 */ /* 0x000fe20009ffe4ff */
[----:B-1----:R-:W-:Y:S01]  /*2cdf0*/  IMAD.MOV.U32 R4, RZ, RZ, R11 ;  /* 0x000000ffff047224 */ /* 0x002fe200078e000b */
[----:B------:R-:W-:Y:S01]  /*2ce00*/  IADD3 R13, P4, R13, UR12, RZ ;  /* 0x0000000c0d0d7c10 */ /* 0x000fe2000ff9e0ff */
        /* <DEDUP_REMOVED lines=12> */
[----:B------:R-:W-:Y:S01]  /*2ced0*/  ISETP.GT.AND P1, PT, R0, 0xe, PT ;  /* 0x0000000e0000780c */ /* 0x000fe20003f24270 */
[----:B------:R-:W-:-:S02]  /*2cee0*/  IMAD.MOV.U32 R5, RZ, RZ, R22 ;  /* 0x000000ffff057224 */ /* 0x000fc400078e0016 */
[----:B------:R-:W4:Y:S01]  /*2cef0*/  LDL.LU R23, [R1+0x7c4] ;  /* 0x0007c40001177983 */ /* 0x000f220000300800 */
[----:B------:R-:W-:-:S03]  /*2cf00*/  SEL R3, RZ, 0x4, !P1 ;  /* 0x00000004ff037807 */ /* 0x000fc60004800000 */
[----:B------:R-:W4:Y:S01]  /*2cf10*/  LDL.LU R22, [R1+0x7c8] ;  /* 0x0007c80001167983 */ /* 0x000f220000300800 */
[----:B------:R-:W-:-:S03]  /*2cf20*/  SEL R3, R3, RZ, !P0 ;  /* 0x000000ff03037207 */ /* 0x000fc60004000000 */
[----:B------:R1:W-:Y:S01]  /*2cf30*/  LDGSTS.E [R2+0x10a80], [R4.64], P2 ;  /* 0x10a8000004027fae */ /* 0x0003e2000912184a */
[----:B------:R-:W-:Y:S01]  /*2cf40*/  ISETP.NE.U32.AND P1, PT, R3, RZ, PT ;  /* 0x000000ff0300720c */ /* 0x000fe20003f25070 */
[----:B-1----:R-:W-:Y:S02]  /*2cf50*/  IMAD.MOV.U32 R5, RZ, RZ, R15 ;  /* 0x000000ffff057224 */ /* 0x002fe400078e000f */
[----:B------:R-:W-:Y:S01]  /*2cf60*/  IMAD.MOV.U32 R4, RZ, RZ, R13 ;  /* 0x000000ffff047224 */ /* 0x000fe200078e000d */
[----:B------:R-:W4:Y:S04]  /*2cf70*/  LDL.LU R15, [R1+0x7fc] ;  /* 0x0007fc00010f7983 */ /* 0x000f280000300800 */
[----:B------:R-:W4:Y:S01]  /*2cf80*/  LDL.LU R13, [R1+0x800] ;  /* 0x00080000010d7983 */ /* 0x000f220000300800 */
[----:B------:R-:W-:-:S04]  /*2cf90*/  ISETP.GT.AND P2, PT, R0, 0x12, PT ;  /* 0x000000120000780c */ /* 0x000fc80003f44270 */
[----:B------:R1:W-:Y:S01]  /*2cfa0*/  LDGSTS.E [R2+0x10e00], [R4.64], P1 ;  /* 0x10e0000004027fae */ /* 0x0003e2000892184a */
[----:B------:R-:W-:-:S04]  /*2cfb0*/  SEL R3, RZ, 0x4, !P2 ;  /* 0x00000004ff037807 */ /* 0x000fc80005000000 */
        /* <DEDUP_REMOVED lines=10> */
[----:B------:R2:W-:Y:S04]  /*2d060*/  STL [R1+0x780], R7 ;  /* 0x0007800701007387 */ /* 0x0005e80000100800 */
[----:B------:R3:W-:Y:S04]  /*2d070*/  LDGSTS.E [R2+0x10e80], [R4.64], P1 ;  /* 0x10e8000004027fae */ /* 0x0007e8000892184a */
[----:B------:R2:W-:Y:S04]  /*2d080*/  STL [R1+0x77c], R10 ;  /* 0x00077c0a01007387 */ /* 0x0005e80000100800 */
[----:B-1----:R-:W4:Y:S01]  /*2d090*/  LDL.LU R21, [R1+0x804] ;  /* 0x0008040001157983 */ /* 0x002f220000300800 */
[----:B---3--:R-:W-:-:S03]  /*2d0a0*/  IMAD.MOV.U32 R4, RZ, RZ, R7 ;  /* 0x000000ffff047224 */ /* 0x008fc600078e0007 */
[----:B--2---:R-:W2:Y:S01]  /*2d0b0*/  LDL.LU R7, [R1+0x808] ;  /* 0x0008080001077983 */ /* 0x004ea20000300800 */
[----:B------:R-:W-:Y:S01]  /*2d0c0*/  IADD3 R11, P3, R11, UR12, RZ ;  /* 0x0000000c0b0b7c10 */ /* 0x000fe2000ff7e0ff */
[----:B------:R-:W-:Y:S01]  /*2d0d0*/  IMAD.MOV.U32 R5, RZ, RZ, R10 ;  /* 0x000000ffff057224 */ /* 0x000fe200078e000a */
[----:B------:R-:W-:Y:S01]  /*2d0e0*/  IADD3 R32, P4, R32, UR12, RZ ;  /* 0x0000000c20207c10 */ /* 0x000fe2000ff9e0ff */
[----:B------:R-:W3:Y:S04]  /*2d0f0*/  LDL.LU R14, [R1+0x840] ;  /* 0x00084000010e7983 */ /* 0x000ee80000300800 */
[----:B------:R-:W3:Y:S04]  /*2d100*/  LDL.LU R10, [R1+0x848] ;  /* 0x00084800010a7983 */ /* 0x000ee80000300800 */
[----:B------:R-:W-:Y:S04]  /*2d110*/  STL [R1+0x788], R11 ;  /* 0x0007880b01007387 */ /* 0x000fe80000100800 */
[----:B------:R1:W-:Y:S01]  /*2d120*/  LDGSTS.E [R2+0x11200], [R4.64], P2 ;  /* 0x1120000004027fae */ /* 0x0003e2000912184a */
[----:B------:R-:W-:-:S05]  /*2d130*/  IADD3.X R20, R20, UR7, RZ, P3, !PT ;  /* 0x0000000714147c10 */ /* 0x000fca0009ffe4ff */
[----:B------:R1:W-:Y:S02]  /*2d140*/  STL [R1+0x784], R20 ;  /* 0x0007841401007387 */ /* 0x0003e40000100800 */
[----:B-1----:R-:W-:Y:S01]  /*2d150*/  IMAD.MOV.U32 R5, RZ, RZ, R20 ;  /* 0x000000ffff057224 */ /* 0x002fe200078e0014 */
[----:B------:R-:W-:Y:S01]  /*2d160*/  IADD3.X R33, R33, UR7, RZ, P4, !PT ;  /* 0x0000000721217c10 */ /* 0x000fe2000a7fe4ff */
[----:B------:R-:W-:Y:S01]  /*2d170*/  STL [R1+0x7c0], R32 ;  /* 0x0007c02001007387 */ /* 0x000fe20000100800 */
[----:B------:R-:W-:-:S03]  /*2d180*/  IMAD.MOV.U32 R4, RZ, RZ, R11 ;  /* 0x000000ffff047224 */ /* 0x000fc600078e000b */
[----:B------:R-:W3:Y:S04]  /*2d190*/  LDL.LU R20, [R1+0x83c] ;  /* 0x00083c0001147983 */ /* 0x000ee80000300800 */
[----:B------:R-:W-:Y:S04]  /*2d1a0*/  STL [R1+0x7bc], R33 ;  /* 0x0007bc2101007387 */ /* 0x000fe80000100800 */
[----:B------:R-:W3:Y:S01]  /*2d1b0*/  LDL.LU R11, [R1+0x844] ;  /* 0x00084400010b7983 */ /* 0x000ee20000300800 */
[----:B------:R-:W-:Y:S02]  /*2d1c0*/  ISETP.GT.AND P1, PT, R0, 0x16, PT ;  /* 0x000000160000780c */ /* 0x000fe40003f24270 */
[----:B------:R-:W-:Y:S01]  /*2d1d0*/  IADD3 R22, P3, R22, UR12, RZ ;  /* 0x0000000c16167c10 */ /* 0x000fe2000ff7e0ff */
[----:B------:R1:W-:Y:S01]  /*2d1e0*/  LDGSTS.E [R2+0x11280], [R4.64], P2 ;  /* 0x1128000004027fae */ /* 0x0003e2000912184a */
[----:B------:R-:W-:-:S04]  /*2d1f0*/  SEL R3, RZ, 0x4, !P1 ;  /* 0x00000004ff037807 */ /* 0x000fc80004800000 */
[----:B------:R-:W-:-:S04]  /*2d200*/  SEL R3, R3, RZ, !P0 ;  /* 0x000000ff03037207 */ /* 0x000fc80004000000 */
[----:B------:R-:W-:Y:S02]  /*2d210*/  ISETP.NE.U32.AND P1, PT, R3, RZ, PT ;  /* 0x000000ff0300720c */ /* 0x000fe40003f25070 */
[----:B------:R-:W-:Y:S01]  /*2d220*/  IADD3.X R23, R23, UR7, RZ, P3, !PT ;  /* 0x0000000717177c10 */ /* 0x000fe20009ffe4ff */
[----:B-1----:R-:W-:Y:S02]  /*2d230*/  IMAD.MOV.U32 R4, RZ, RZ, R32 ;  /* 0x000000ffff047224 */ /* 0x002fe400078e0020 */
[----:B------:R-:W-:Y:S01]  /*2d240*/  IMAD.MOV.U32 R5, RZ, RZ, R33 ;  /* 0x000000ffff057224 */ /* 0x000fe200078e0021 */
[----:B------:R-:W-:Y:S02]  /*2d250*/  IADD3 R13, P4, R13, UR12, RZ ;  /* 0x0000000c0d0d7c10 */ /* 0x000fe4000ff9e0ff */
[----:B------:R-:W-:Y:S02]  /*2d260*/  ISETP.GT.AND P2, PT, R0, 0x1a, PT ;  /* 0x0000001a0000780c */ /* 0x000fe40003f44270 */
[----:B------:R-:W-:-:S03]  /*2d270*/  IADD3.X R15, R15, UR7, RZ, P4, !PT ;  /* 0x000000070f0f7c10 */ /* 0x000fc6000a7fe4ff */
[----:B------:R1:W-:Y:S01]  /*2d280*/  LDGSTS.E [R2+0x11600], [R4.64], P1 ;  /* 0x1160000004027fae */ /* 0x0003e2000892184a */
[----:B------:R-:W-:-:S03]  /*2d290*/  SEL R3, RZ, 0x4, !P2 ;  /* 0x00000004ff037807 */ /* 0x000fc60005000000 */
[----:B------:R-:W-:Y:S01]  /*2d2a0*/  STL [R1+0x7c8], R22 ;  /* 0x0007c81601007387 */ /* 0x000fe20000100800 */
[----:B------:R-:W-:-:S03]  /*2d2b0*/  SEL R3, R3, RZ, !P0 ;  /* 0x000000ff03037207 */ /* 0x000fc60004000000 */
[----:B------:R-:W-:Y:S01]  /*2d2c0*/  STL [R1+0x7c4], R23 ;  /* 0x0007c41701007387 */ /* 0x000fe20000100800 */
[----:B-1----:R-:W-:Y:S02]  /*2d2d0*/  IMAD.MOV.U32 R4, RZ, RZ, R22 ;  /* 0x000000ffff047224 */ /* 0x002fe400078e0016 */
[----:B------:R-:W-:Y:S01]  /*2d2e0*/  IMAD.MOV.U32 R5, RZ, RZ, R23 ;  /* 0x000000ffff057224 */ /* 0x000fe200078e0017 */
[----:B------:R-:W-:Y:S04]  /*2d2f0*/  STL [R1+0x800], R13 ;  /* 0x0008000d01007387 */ /* 0x000fe80000100800 */
[----:B------:R1:W-:Y:S04]  /*2d300*/  LDGSTS.E [R2+0x11680], [R4.64], P1 ;  /* 0x1168000004027fae */ /* 0x0003e8000892184a */
[----:B------:R1:W-:Y:S01]  /*2d310*/  STL [R1+0x7fc], R15 ;  /* 0x0007fc0f01007387 */ /* 0x0003e20000100800 */
[----:B------:R-:W-:Y:S01]  /*2d320*/  ISETP.NE.U32.AND P2, PT, R3, RZ, PT ;  /* 0x000000ff0300720c */ /* 0x000fe20003f45070 */
[----:B-1----:R-:W-:-:S02]  /*2d330*/  IMAD.MOV.U32 R5, RZ, RZ, R15 ;  /* 0x000000ffff057224 */ /* 0x002fc400078e000f */
[----:B------:R-:W-:Y:S01]  /*2d340*/  IMAD.MOV.U32 R4, RZ, RZ, R13 ;  /* 0x000000ffff047224 */ /* 0x000fe200078e000d */
[----:B------:R-:W3:Y:S04]  /*2d350*/  LDL.LU R15, [R1+0x1094] ;  /* 0x00109400010f7983 */ /* 0x000ee80000300800 */
[----:B------:R-:W3:Y:S01]  /*2d360*/  LDL.LU R13, [R1+0x1098] ;  /* 0x00109800010d7983 */ /* 0x000ee20000300800 */
[----:B------:R-:W-:-:S04]  /*2d370*/  ISETP.GT.AND P1, PT, R0, 0x1e, PT ;  /* 0x0000001e0000780c */ /* 0x000fc80003f24270 */
[----:B------:R1:W-:Y:S01]  /*2d380*/  LDGSTS.E [R2+0x11a00], [R4.64], P2 ;  /* 0x11a0000004027fae */ /* 0x0003e2000912184a */
[----:B------:R-:W-:-:S04]  /*2d390*/  SEL R3, RZ, 0x4, !P1 ;  /* 0x00000004ff037807 */ /* 0x000fc80004800000 */
        /* <DEDUP_REMOVED lines=16> */
[----:B------:R-:W-:Y:S01]  /*2d4a0*/  STL [R1+0x83c], R20 ;  /* 0x00083c1401007387 */ /* 0x000fe20000100800 */
[----:B------:R-:W-:Y:S01]  /*2d4b0*/  IMAD.MOV.U32 R5, RZ, RZ, R20 ;  /* 0x000000ffff057224 */ /* 0x000fe200078e0014 */
[----:B------:R-:W-:Y:S02]  /*2d4c0*/  IADD3.X R11, R11, UR7, RZ, P3, !PT ;  /* 0x000000070b0b7c10 */ /* 0x000fe40009ffe4ff */
[----:B------:R1:W-:Y:S04]  /*2d4d0*/  STL [R1+0x848], R10 ;  /* 0x0008480a01007387 */ /* 0x0003e80000100800 */
[----:B------:R-:W4:Y:S04]  /*2d4e0*/  LDL.LU R34, [R1+0x109c] ;  /* 0x00109c0001227983 */ /* 0x000f280000300800 */
[----:B------:R1:W-:Y:S04]  /*2d4f0*/  STL [R1+0x844], R11 ;  /* 0x0008440b01007387 */ /* 0x0003e80000100800 */
[----:B------:R-:W4:Y:S04]  /*2d500*/  LDL.LU R22, [R1+0x105c] ;  /* 0x00105c0001167983 */ /* 0x000f280000300800 */
        /* <DEDUP_REMOVED lines=40> */
[----:B------:R-:W-:Y:S04]  /*2d790*/  STL [R1+0x10d4], R7 ;  /* 0x0010d40701007387 */ /* 0x000fe80000100800 */
[----:B------:R2:W-:Y:S01]  /*2d7a0*/  STL [R1+0x105c], R22 ;  /* 0x00105c1601007387 */ /* 0x0005e20000100800 */
[----:B------:R-:W-:Y:S01]  /*2d7b0*/  IADD3 R10, P3, R10, UR12, RZ ;  /* 0x0000000c0a0a7c10 */ /* 0x000fe2000ff7e0ff */
[----:B-1----:R-:W-:-:S02]  /*2d7c0*/  IMAD.MOV.U32 R4, RZ, RZ, R7 ;  /* 0x000000ffff047224 */ /* 0x002fc400078e0007 */
[----:B------:R-:W-:Y:S01]  /*2d7d0*/  IMAD.MOV.U32 R5, RZ, RZ, R22 ;  /* 0x000000ffff057224 */ /* 0x000fe200078e0016 */
[----:B------:R-:W-:Y:S01]  /*2d7e0*/  IADD3.X R23, R23, UR7, RZ, P3, !PT ;  /* 0x0000000717177c10 */ /* 0x000fe20009ffe4ff */
[----:B--2---:R-:W2:Y:S01]  /*2d7f0*/  LDL.LU R22, [R1+0x758] ;  /* 0x0007580001167983 */ /* 0x004ea20000300800 */
[----:B------:R-:W-:-:S03]  /*2d800*/  IADD3 R11, P4, R11, UR12, RZ ;  /* 0x0000000c0b0b7c10 */ /* 0x000fc6000ff9e0ff */
[----:B------:R-:W3:Y:S01]  /*2d810*/  LDL.LU R7, [R1+0x790] ;  /* 0x0007900001077983 */ /* 0x000ee20000300800 */
[----:B------:R-:W-:-:S03]  /*2d820*/  IADD3.X R32, R32, UR7, RZ, P4, !PT ;  /* 0x0000000720207c10 */ /* 0x000fc6000a7fe4ff */
[----:B------:R-:W-:Y:S04]  /*2d830*/  STL [R1+0x1060], R10 ;  /* 0x0010600a01007387 */ /* 0x000fe80000100800 */
[----:B------:R1:W-:Y:S04]  /*2d840*/  LDGSTS.E [R2+0x10700], [R4.64], P1 ;  /* 0x1070000004027fae */ /* 0x0003e8000892184a */
[----:B------:R4:W-:Y:S04]  /*2d850*/  STL [R1+0x6d8], R23 ;  /* 0x0006d81701007387 */ /* 0x0009e80000100800 */
[----:B------:R4:W-:Y:S01]  /*2d860*/  STL [R1+0x710], R11 ;  /* 0x0007100b01007387 */ /* 0x0009e20000100800 */
[----:B-1----:R-:W-:-:S03]  /*2d870*/  IMAD.MOV.U32 R5, RZ, RZ, R23 ;  /* 0x000000ffff057224 */ /* 0x002fc600078e0017 */
[----:B----4-:R-:W4:Y:S01]  /*2d880*/  LDL.LU R23, [R1+0x754] ;  /* 0x0007540001177983 */ /* 0x010f220000300800 */
[----:B------:R-:W-:-:S03]  /*2d890*/  IMAD.MOV.U32 R4, RZ, RZ, R10 ;  /* 0x000000ffff047224 */ /* 0x000fc600078e000a */
[----:B------:R-:W-:Y:S04]  /*2d8a0*/  STL [R1+0x70c], R32 ;  /* 0x00070c2001007387 */ /* 0x000fe80000100800 */
[----:B------:R-:W4:Y:S01]  /*2d8b0*/  LDL.LU R10, [R1+0x78c] ;  /* 0x00078c00010a7983 */ /* 0x000f220000300800 */
[----:B------:R-:W-:-:S03]  /*2d8c0*/  ISETP.GT.AND P2, PT, R0, 0xb, PT ;  /* 0x0000000b0000780c */ /* 0x000fc60003f44270 */
[----:B------:R1:W-:Y:S01]  /*2d8d0*/  LDGSTS.E [R2+0x10780], [R4.64], P1 ;  /* 0x1078000004027fae */ /* 0x0003e2000892184a */
[----:B------:R-:W-:-:S04]  /*2d8e0*/  SEL R3, RZ, 0x4, !P2 ;  /* 0x00000004ff037807 */ /* 0x000fc80005000000 */
[----:B------:R-:W-:-:S04]  /*2d8f0*/  SEL R3, R3, RZ, !P0 ;  /* 0x000000ff03037207 */ /* 0x000fc80004000000 */
[----:B------:R-:W-:Y:S02]  /*2d900*/  ISETP.NE.U32.AND P2, PT, R3, RZ, PT ;  /* 0x000000ff0300720c */ /* 0x000fe40003f45070 */
[----:B------:R-:W-:Y:S01]  /*2d910*/  IADD3 R15, P3, R15, UR12, RZ ;  /* 0x0000000c0f0f7c10 */ /* 0x000fe2000ff7e0ff */
[----:B-1----:R-:W-:Y:S02]  /*2d920*/  IMAD.MOV.U32 R4, RZ, RZ, R11 ;  /* 0x000000ffff047224 */ /* 0x002fe400078e000b */
[----:B------:R-:W-:Y:S01]  /*2d930*/  IMAD.MOV.U32 R5, RZ, RZ, R32 ;  /* 0x000000ffff057224 */ /* 0x000fe200078e0020 */
[----:B------:R-:W-:Y:S01]  /*2d940*/  IADD3.X R21, R21, UR7, RZ, P3, !PT ;  /* 0x0000000715157c10 */ /* 0x000fe20009ffe4ff */
[----:B------:R-:W4:Y:S01]  /*2d950*/  LDL.LU R11, [R1+0x798] ;  /* 0x00079800010b7983 */ /* 0x000f220000300800 */
[----:B------:R-:W-:-:S03]  /*2d960*/  IADD3 R13, P4, R13, UR12, RZ ;  /* 0x0000000c0d0d7c10 */ /* 0x000fc6000ff9e0ff */
[----:B------:R-:W4:Y:S01]  /*2d970*/  LDL.LU R33, [R1+0x7d0] ;  /* 0x0007d00001217983 */ /* 0x000f220000300800 */
[----:B------:R-:W-:-:S03]  /*2d980*/  IADD3.X R20, R20, UR7, RZ, P4, !PT ;  /* 0x0000000714147c10 */ /* 0x000fc6000a7fe4ff */
[----:B------:R1:W-:Y:S04]  /*2d990*/  STL [R1+0x718], R15 ;  /* 0x0007180f01007387 */ /* 0x0003e80000100800 */
        /* <DEDUP_REMOVED lines=18> */
[----:B------:R-:W4:Y:S05]  /*2dac0*/  LDL.LU R13, [R1+0x810] ;  /* 0x00081000010d7983 */ /* 0x000f2a0000300800 */
[----:B------:R1:W-:Y:S01]  /*2dad0*/  LDGSTS.E [R2+0x10f00], [R4.64], P1 ;  /* 0x10f0000004027fae */ /* 0x0003e2000892184a */
[----:B--2---:R-:W-:-:S02]  /*2dae0*/  IADD3 R22, P3, R22, UR12, RZ ;  /* 0x0000000c16167c10 */ /* 0x004fc4000ff7e0ff */
[----:B---3--:R-:W-:-:S03]  /*2daf0*/  IADD3 R7, P4, R7, UR12, RZ ;  /* 0x0000000c07077c10 */ /* 0x008fc6000ff9e0ff */
[----:B------:R-:W-:Y:S01]  /*2db00*/  STL [R1+0x758], R22 ;  /* 0x0007581601007387 */ /* 0x000fe20000100800 */
[----:B-1----:R-:W-:Y:S01]  /*2db10*/  IMAD.MOV.U32 R4, RZ, RZ, R22 ;  /* 0x000000ffff047224 */ /* 0x002fe200078e0016 */
[----:B----4-:R-:W-:-:S05]  /*2db20*/  IADD3.X R23, R23, UR7, RZ, P3, !PT ;  /* 0x0000000717177c10 */ /* 0x010fca0009ffe4ff */
[----:B------:R1:W-:Y:S01]  /*2db30*/  STL [R1+0x754], R23 ;  /* 0x0007541701007387 */ /* 0x0003e20000100800 */
[----:B------:R-:W-:-:S03]  /*2db40*/  IADD3.X R10, R10, UR7, RZ, P4, !PT ;  /* 0x000000070a0a7c10 */ /* 0x000fc6000a7fe4ff */
[----:B------:R2:W-:Y:S01]  /*2db50*/  STL [R1+0x790], R7 ;  /* 0x0007900701007387 */ /* 0x0005e20000100800 */
[----:B------:R-:W-:-:S03]  /*2db60*/  IMAD.MOV.U32 R5, RZ, RZ, R23 ;  /* 0x000000ffff057224 */ /* 0x000fc600078e0017 */
[----:B------:R3:W-:Y:S04]  /*2db70*/  STL [R1+0x78c], R10 ;  /* 0x00078c0a01007387 */ /* 0x0007e80000100800 */
[----:B-1----:R-:W4:Y:S04]  /*2db80*/  LDL.LU R23, [R1+0x814] ;  /* 0x0008140001177983 */ /* 0x002f280000300800 */
[----:B------:R-:W4:Y:S01]  /*2db90*/  LDL.LU R22, [R1+0x818] ;  /* 0x0008180001167983 */ /* 0x000f220000300800 */
[----:B------:R-:W-:-:S03]  /*2dba0*/  ISETP.GT.AND P2, PT, R0, 0x13, PT ;  /* 0x000000130000780c */ /* 0x000fc60003f44270 */
[----:B------:R1:W-:Y:S01]  /*2dbb0*/  LDGSTS.E [R2+0x10f80], [R4.64], P1 ;  /* 0x10f8000004027fae */ /* 0x0003e2000892184a */
[----:B------:R-:W-:-:S04]  /*2dbc0*/  SEL R3, RZ, 0x4, !P2 ;  /* 0x00000004ff037807 */ /* 0x000fc80005000000 */
[----:B------:R-:W-:-:S04]  /*2dbd0*/  SEL R3, R3, RZ, !P0 ;  /* 0x000000ff03037207 */ /* 0x000fc80004000000 */
[----:B------:R-:W-:Y:S02]  /*2dbe0*/  ISETP.NE.U32.AND P2, PT, R3, RZ, PT ;  /* 0x000000ff0300720c */ /* 0x000fe40003f45070 */
[----:B------:R-:W-:Y:S01]  /*2dbf0*/  IADD3 R11, P3, R11, UR12, RZ ;  /* 0x0000000c0b0b7c10 */ /* 0x000fe2000ff7e0ff */
[----:B-1----:R-:W-:Y:S01]  /*2dc00*/  IMAD.MOV.U32 R4, RZ, RZ, R7 ;  /* 0x000000ffff047224 */ /* 0x002fe200078e0007 */
[----:B------:R-:W-:Y:S01]  /*2dc10*/  IADD3 R33, P4, R33, UR12, RZ ;  /* 0x0000000c21217c10 */ /* 0x000fe2000ff9e0ff */
[----:B------:R-:W-:Y:S01]  /*2dc20*/  IMAD.MOV.U32 R5, RZ, RZ, R10 ;  /* 0x000000ffff057224 */ /* 0x000fe200078e000a */
[----:B--2---:R-:W2:Y:S01]  /*2dc30*/  LDL.LU R7, [R1+0x850] ;  /* 0x0008500001077983 */ /* 0x004ea20000300800 */
[----:B------:R-:W-:-:S03]  /*2dc40*/  ISETP.GT.AND P1, PT, R0, 0x17, PT ;  /* 0x000000170000780c */ /* 0x000fc60003f24270 */
[----:B---3--:R-:W3:Y:S04]  /*2dc50*/  LDL.LU R10, [R1+0x858] ;  /* 0x00085800010a7983 */ /* 0x008ee80000300800 */
[----:B------:R-:W-:Y:S04]  /*2dc60*/  STL [R1+0x798], R11 ;  /* 0x0007980b01007387 */ /* 0x000fe80000100800 */
[----:B------:R1:W-:Y:S01]  /*2dc70*/  LDGSTS.E [R2+0x11300], [R4.64], P2 ;  /* 0x1130000004027fae */ /* 0x0003e2000912184a */
[----:B------:R-:W-:-:S05]  /*2dc80*/  IADD3.X R15, R15, UR7, RZ, P3, !PT ;  /* 0x000000070f0f7c10 */ /* 0x000fca0009ffe4ff */
[----:B------:R1:W-:Y:S01]  /*2dc90*/  STL [R1+0x794], R15 ;  /* 0x0007940f01007387 */ /* 0x0003e20000100800 */
[----:B------:R-:W-:-:S03]  /*2dca0*/  IADD3.X R34, R34, UR7, RZ, P4, !PT ;  /* 0x0000000722227c10 */ /* 0x000fc6000a7fe4ff */
[----:B------:R-:W-:Y:S01]  /*2dcb0*/  STL [R1+0x7d0], R33 ;  /* 0x0007d02101007387 */ /* 0x000fe20000100800 */
[----:B-1----:R-:W-:Y:S01]  /*2dcc0*/  IMAD.MOV.U32 R5, RZ, RZ, R15 ;  /* 0x000000ffff057224 */ /* 0x002fe200078e000f */
[----:B------:R-:W-:Y:S01]  /*2dcd0*/  SEL R3, RZ, 0x4, !P1 ;  /* 0x00000004ff037807 */ /* 0x000fe20004800000 */
[----:B------:R-:W-:Y:S01]  /*2dce0*/  IMAD.MOV.U32 R4, RZ, RZ, R11 ;  /* 0x000000ffff047224 */ /* 0x000fe200078e000b */
[----:B------:R-:W2:Y:S04]  /*2dcf0*/  LDL.LU R15, [R1+0x84c] ;  /* 0x00084c00010f7983 */ /* 0x000ea80000300800 */
[----:B------:R-:W-:Y:S01]  /*2dd00*/  STL [R1+0x7cc], R34 ;  /* 0x0007cc2201007387 */ /* 0x000fe20000100800 */
[----:B------:R-:W-:-:S03]  /*2dd10*/  SEL R3, R3, RZ, !P0 ;  /* 0x000000ff03037207 */ /* 0x000fc60004000000 */
[----:B------:R-:W2:Y:S01]  /*2dd20*/  LDL.LU R11, [R1+0x854] ;  /* 0x00085400010b7983 */ /* 0x000ea20000300800 */
[----:B------:R-:W-:Y:S02]  /*2dd30*/  ISETP.NE.U32.AND P1, PT, R3, RZ, PT ;  /* 0x000000ff0300720c */ /* 0x000fe40003f25070 */
[----:B------:R-:W-:Y:S01]  /*2dd40*/  IADD3 R21, P3, R21, UR12, RZ ;  /* 0x0000000c15157c10 */ /* 0x000fe2000ff7e0ff */
[----:B------:R1:W-:Y:S03]  /*2dd50*/  LDGSTS.E [R2+0x11380], [R4.64], P2 ;  /* 0x1138000004027fae */ /* 0x0003e6000912184a */
        /* <DEDUP_REMOVED lines=16> */
[----:B------:R-:W3:Y:S04]  /*2de60*/  LDL.LU R13, [R1+0x860] ;  /* 0x00086000010d7983 */ /* 0x000ee80000300800 */
[----:B------:R-:W3:Y:S01]  /*2de70*/  LDL.LU R21, [R1+0x8a0] ;  /* 0x0008a00001157983 */ /* 0x000ee20000300800 */
[----:B----4-:R-:W-:-:S04]  /*2de80*/  IADD3 R22, P3, R22, UR12, RZ ;  /* 0x0000000c16167c10 */ /* 0x010fc8000ff7e0ff */
[----:B------:R-:W-:Y:S01]  /*2de90*/  IADD3.X R23, R23, UR7, RZ, P3, !PT ;  /* 0x0000000717177c10 */ /* 0x000fe20009ffe4ff */
[----:B------:R-:W-:Y:S04]  /*2dea0*/  STL [R1+0x818], R22 ;  /* 0x0008181601007387 */ /* 0x000fe80000100800 */
[----:B------:R-:W-:Y:S04]  /*2deb0*/  STL [R1+0x814], R23 ;  /* 0x0008141701007387 */ /* 0x000fe80000100800 */
[----:B------:R-:W4:Y:S01]  /*2dec0*/  LDL.LU R35, [R1+0x89c] ;  /* 0x00089c0001237983 */ /* 0x000f220000300800 */
[----:B------:R-:W-:-:S04]  /*2ded0*/  ISETP.GT.AND P2, PT, R0, 0x1b, PT ;  /* 0x0000001b0000780c */ /* 0x000fc80003f44270 */
[----:B------:R-:W-:-:S04]  /*2dee0*/  SEL R3, RZ, 0x4, !P2 ;  /* 0x00000004ff037807 */ /* 0x000fc80005000000 */
[----:B------:R-:W-:-:S04]  /*2def0*/  SEL R3, R3, RZ, !P0 ;  /* 0x000000ff03037207 */ /* 0x000fc80004000000 */
[----:B------:R-:W-:Y:S02]  /*2df00*/  ISETP.NE.U32.AND P2, PT, R3, RZ, PT ;  /* 0x000000ff0300720c */ /* 0x000fe40003f45070 */
[----:B------:R-:W-:Y:S01]  /*2df10*/  ISETP.GT.AND P1, PT, R0, 0x1f, PT ;  /* 0x0000001f0000780c */ /* 0x000fe20003f24270 */
[----:B------:R-:W1:Y:S03]  /*2df20*/  S2R R233, SR_TID.X ;  /* 0x0000000000e97919 */ /* 0x000e660000002100 */
[----:B------:R-:W-:-:S07]  /*2df30*/  SEL R3, RZ, 0x4, !P1 ;  /* 0x00000004ff037807 */ /* 0x000fce0004800000 */
[----:B------:R1:W-:Y:S01]  /*2df40*/  LDGSTS.E [R2+0x11b00], [R4.64], P2 ;  /* 0x11b0000004027fae */ /* 0x0003e2000912184a */
[----:B------:R-:W-:Y:S01]  /*2df50*/  SEL R3, R3, RZ, !P0 ;  /* 0x000000ff03037207 */ /* 0x000fe20004000000 */
[----:B-1----:R-:W-:Y:S02]  /*2df60*/  IMAD.MOV.U32 R4, RZ, RZ, R22 ;  /* 0x000000ffff047224 */ /* 0x002fe400078e0016 */
[----:B------:R-:W-:-:S05]  /*2df70*/  IMAD.MOV.U32 R5, RZ, RZ, R23 ;  /* 0x000000ffff057224 */ /* 0x000fca00078e0017 */
[----:B------:R1:W-:Y:S01]  /*2df80*/  LDGSTS.E [R2+0x11b80], [R4.64], P2 ;  /* 0x11b8000004027fae */ /* 0x0003e2000912184a */
[----:B--2---:R-:W-:Y:S02]  /*2df90*/  IADD3 R7, P2, R7, UR12, RZ ;  /* 0x0000000c07077c10 */ /* 0x004fe4000ff5e0ff */
[----:B------:R-:W-:Y:S02]  /*2dfa0*/  ISETP.NE.U32.AND P1, PT, R3, RZ, PT ;  /* 0x000000ff0300720c */ /* 0x000fe40003f25070 */
[----:B---3--:R-:W-:Y:S02]  /*2dfb0*/  IADD3 R10, P3, R10, UR12, RZ ;  /* 0x0000000c0a0a7c10 */ /* 0x008fe4000ff7e0ff */
[----:B------:R-:W-:Y:S01]  /*2dfc0*/  IADD3.X R15, R15, UR7, RZ, P2, !PT ;  /* 0x000000070f0f7c10 */ /* 0x000fe200097fe4ff */
[----:B------:R2:W-:Y:S01]  /*2dfd0*/  STL [R1+0x850], R7 ;  /* 0x0008500701007387 */ /* 0x0005e20000100800 */
[----:B------:R-:W-:-:S03]  /*2dfe0*/  IADD3.X R11, R11, UR7, RZ, P3, !PT ;  /* 0x000000070b0b7c10 */ /* 0x000fc60009ffe4ff */
[----:B------:R-:W-:Y:S01]  /*2dff0*/  STL [R1+0x84c], R15 ;  /* 0x00084c0f01007387 */ /* 0x000fe20000100800 */
[----:B-1----:R-:W-:-:S03]  /*2e000*/  IMAD.MOV.U32 R4, RZ, RZ, R7 ;  /* 0x000000ffff047224 */ /* 0x002fc600078e0007 */
[----:B------:R1:W-:Y:S01]  /*2e010*/  STL [R1+0x858], R10 ;  /* 0x0008580a01007387 */ /* 0x0003e20000100800 */
[----:B------:R-:W-:-:S03]  /*2e020*/  IMAD.MOV.U32 R5, RZ, RZ, R15 ;  /* 0x000000ffff057224 */ /* 0x000fc600078e000f */
[----:B--2---:R-:W2:Y:S04]  /*2e030*/  LDL.LU R7, [R1+0x8e0] ;  /* 0x0008e00001077983 */ /* 0x004ea80000300800 */
[----:B------:R3:W-:Y:S04]  /*2e040*/  STL [R1+0x854], R11 ;  /* 0x0008540b01007387 */ /* 0x0007e80000100800 */
[----:B------:R-:W2:Y:S04]  /*2e050*/  LDL.LU R33, [R1+0x920] ;  /* 0x0009200001217983 */ /* 0x000ea80000300800 */
[----:B------:R-:W2:Y:S04]  /*2e060*/  LDL.LU R23, [R1+0x8dc] ;  /* 0x0008dc0001177983 */ /* 0x000ea80000300800 */
[----:B------:R1:W-:Y:S04]  /*2e070*/  LDGSTS.E [R2+0x11f00], [R4.64], P1 ;  /* 0x11f0000004027fae */ /* 0x0003e8000892184a */
[----:B------:R-:W2:Y:S04]  /*2e080*/  LDL.LU R34, [R1+0x91c] ;  /* 0x00091c0001227983 */ /* 0x000ea80000300800 */
[----:B------:R-:W2:Y:S01]  /*2e090*/  LDL.LU R22, [R1+0x95c] ;  /* 0x00095c0001167983 */ /* 0x000ea20000300800 */
[----:B-1----:R-:W-:-:S02]  /*2e0a0*/  IMAD.MOV.U32 R4, RZ, RZ, R10 ;  /* 0x000000ffff047224 */ /* 0x002fc400078e000a */
[----:B------:R-:W-:Y:S01]  /*2e0b0*/  IMAD.MOV.U32 R5, RZ, RZ, R11 ;  /* 0x000000ffff057224 */ /* 0x000fe200078e000b */
[----:B------:R-:W-:-:S04]  /*2e0c0*/  LOP3.LUT R10, R233, 0x1f, RZ, 0xc0, !PT ;  /* 0x0000001fe90a7812 */ /* 0x000fc800078ec0ff */
[----:B------:R1:W-:Y:S01]  /*2e0d0*/  LDGSTS.E [R2+0x11f80], [R4.64], P1 ;  /* 0x11f8000004027fae */ /* 0x0003e2000892184a */
[----:B------:R-:W-:-:S03]  /*2e0e0*/  ISETP.GE.AND P1, PT, R10, R0, PT ;  /* 0x000000000a00720c */ /* 0x000fc60003f26270 */
[----:B------:R-:W0:Y:S04]  /*2e0f0*/  LDGDEPBAR ;  /* 0x00000000000079af */ /* 0x000e280000000000 */
[----:B-1----:R-:W2:Y:S04]  /*2e100*/  LDL.LU R5, [R1+0x960] ;  /* 0x0009600001057983 */ /* 0x002ea80000300800 */
[----:B------:R-:W2:Y:S04]  /*2e110*/  LDL.LU R32, [R1+0x99c] ;  /* 0x00099c0001207983 */ /* 0x000ea80000300800 */
[----:B------:R-:W2:Y:S01]  /*2e120*/  LDL.LU R10, [R1+0x9a0] ;  /* 0x0009a000010a7983 */ /* 0x000ea20000300800 */
[----:B------:R-:W-:-:S02]  /*2e130*/  SEL R0, RZ, 0x4, P1 ;  /* 0x00000004ff007807 */ /* 0x000fc40000800000 */
[----:B------:R-:W-:Y:S01]  /*2e140*/  IADD3 R13, P1, R13, UR9, RZ ;  /* 0x000000090d0d7c10 */ /* 0x000fe2000ff3e0ff */
[----:B---3--:R-:W3:Y:S01]  /*2e150*/  LDL.LU R11, [R1+0x9e0] ;  /* 0x0009e000010b7983 */ /* 0x008ee20000300800 */
[----:B------:R-:W-:Y:S02]  /*2e160*/  IADD3 R21, P2, R21, UR9, RZ ;  /* 0x0000000915157c10 */ /* 0x000fe4000ff5e0ff */
[----:B------:R-:W-:Y:S01]  /*2e170*/  IADD3.X R20, R20, UR8, RZ, P1, !PT ;  /* 0x0000000814147c10 */ /* 0x000fe20008ffe4ff */
[----:B------:R-:W3:Y:S01]  /*2e180*/  LDL.LU R15, [R1+0xa20] ;  /* 0x000a2000010f7983 */ /* 0x000ee20000300800 */
[----:B------:R-:W-:-:S03]  /*2e190*/  IMAD.MOV.U32 R2, RZ, RZ, R13 ;  /* 0x000000ffff027224 */ /* 0x000fc600078e000d */
[----:B------:R1:W-:Y:S04]  /*2e1a0*/  STL [R1+0x860], R13 ;  /* 0x0008600d01007387 */ /* 0x0003e80000100800 */
[----:B------:R-:W-:Y:S04]  /*2e1b0*/  STL [R1+0x8a0], R21 ;  /* 0x0008a01501007387 */ /* 0x000fe80000100800 */
[----:B------:R4:W-:Y:S04]  /*2e1c0*/  STL [R1+0x85c], R20 ;  /* 0x00085c1401007387 */ /* 0x0009e80000100800 */
[----:B-1----:R-:W3:Y:S01]  /*2e1d0*/  LDL.LU R13, [R1+0x9dc] ;  /* 0x0009dc00010d7983 */ /* 0x002ee20000300800 */
[----:B------:R-:W-:Y:S01]  /*2e1e0*/  IMAD.MOV.U32 R3, RZ, RZ, R20 ;  /* 0x000000ffff037224 */ /* 0x000fe200078e0014 */
[----:B----4-:R-:W-:-:S05]  /*2e1f0*/  IADD3.X R35, R35, UR8, RZ, P2, !PT ;  /* 0x0000000823237c10 */ /* 0x010fca00097fe4ff */
[----:B------:R-:W-:Y:S04]  /*2e200*/  STL [R1+0x89c], R35 ;  /* 0x00089c2301007387 */ /* 0x000fe80000100800 */
[----:B------:R-:W4:Y:S01]  /*2e210*/  LDL.LU R20, [R1+0xa1c] ;  /* 0x000a1c0001147983 */ /* 0x000f220000300800 */
[----:B------:R-:W-:-:S04]  /*2e220*/  SEL R0, R0, RZ, !P0 ;  /* 0x000000ff00007207 */ /* 0x000fc80004000000 */
[----:B------:R-:W-:Y:S01]  /*2e230*/  ISETP.NE.U32.AND P0, PT, R0, RZ, PT ;  /* 0x000000ff0000720c */ /* 0x000fe20003f05070 */
[----:B------:R-:W-:-:S04]  /*2e240*/  IMAD.U32 R0, RZ, RZ, UR6 ;  /* 0x00000006ff007e24 */ /* 0x000fc8000f8e00ff */
[----:B------:R-:W-:-:S08]  /*2e250*/  IMAD R0, R0, 0x8000, R12 ;  /* 0x0000800000007824 */ /* 0x000fd000078e020c */
[----:B------:R1:W-:Y:S02]  /*2e260*/  LDGSTS.E [R0], [R2.64], P0 ;  /* 0x0000000002007fae */ /* 0x0003e4000812184a */
[----:B-1----:R-:W-:Y:S02]  /*2e270*/  IMAD.MOV.U32 R2, RZ, RZ, R21 ;  /* 0x000000ffff027224 */ /* 0x002fe400078e0015 */
[----:B------:R-:W-:Y:S01]  /*2e280*/  IMAD.MOV.U32 R3, RZ, RZ, R35 ;  /* 0x000000ffff037224 */ /* 0x000fe200078e0023 */
[----:B------:R-:W4:Y:S04]  /*2e290*/  LDL.LU R21, [R1+0xa60] ;  /* 0x000a600001157983 */ /* 0x000f280000300800 */
[----:B------:R-:W4:Y:S04]  /*2e2a0*/  LDL.LU R4, [R1+0xaa0] ;  /* 0x000aa00001047983 */ /* 0x000f280000300800 */
[----:B------:R1:W-:Y:S01]  /*2e2b0*/  LDGSTS.E [R0+0x400], [R2.64], P0 ;  /* 0x0040000002007fae */ /* 0x0003e2000812184a */
[----:B--2---:R-:W-:-:S05]  /*2e2c0*/  IADD3 R7, P1, R7, UR9, RZ ;  /* 0x0000000907077c10 */ /* 0x004fca000ff3e0ff */
[----:B------:R-:W-:Y:S01]  /*2e2d0*/  STL [R1+0x8e0], R7 ;  /* 0x0008e00701007387 */ /* 0x000fe20000100800 */
[----:B------:R-:W-:Y:S02]  /*2e2e0*/  IADD3 R33, P2, R33, UR9, RZ ;  /* 0x0000000921217c10 */ /* 0x000fe4000ff5e0ff */
[----:B------:R-:W-:Y:S01]  /*2e2f0*/  IADD3.X R23, R23, UR8, RZ, P1, !PT ;  /* 0x0000000817177c10 */ /* 0x000fe20008ffe4ff */
[----:B-1----:R-:W-:-:S04]  /*2e300*/  IMAD.MOV.U32 R2, RZ, RZ, R7 ;  /* 0x000000ffff027224 */ /* 0x002fc800078e0007 */
        /* <DEDUP_REMOVED lines=8> */
[----:B--2---:R-:W-:-:S02]  /*2e390*/  IMAD.MOV.U32 R2, RZ, RZ, R33 ;  /* 0x000000ffff027224 */ /* 0x004fc400078e0021 */
[----:B------:R-:W-:-:S05]  /*2e3a0*/  IMAD.MOV.U32 R3, RZ, RZ, R34 ;  /* 0x000000ffff037224 */ /* 0x000fca00078e0022 */
[----:B------:R1:W-:Y:S01]  /*2e3b0*/  LDGSTS.E [R0+0xc00], [R2.64], P0 ;  /* 0x00c0000002007fae */ /* 0x0003e2000812184a */
[----:B------:R-:W-:-:S04]  /*2e3c0*/  IADD3 R5, P1, R5, UR9, RZ ;  /* 0x0000000905057c10 */ /* 0x000fc8000ff3e0ff */
[----:B------:R-:W-:Y:S02]  /*2e3d0*/  IADD3.X R22, R22, UR8, RZ, P1, !PT ;  /* 0x0000000816167c10 */ /* 0x000fe40008ffe4ff */
[----:B------:R-:W-:Y:S01]  /*2e3e0*/  IADD3 R10, P2, R10, UR9, RZ ;  /* 0x000000090a0a7c10 */ /* 0x000fe2000ff5e0ff */
[----:B------:R-:W-:Y:S01]  /*2e3f0*/  STL [R1+0x960], R5 ;  /* 0x0009600501007387 */ /* 0x000fe20000100800 */
[----:B-1----:R-:W-:Y:S02]  /*2e400*/  IMAD.MOV.U32 R2, RZ, RZ, R5 ;  /* 0x000000ffff027224 */ /* 0x002fe400078e0005 */
[----:B------:R-:W-:Y:S01]  /*2e410*/  IADD3.X R32, R32, UR8, RZ, P2, !PT ;  /* 0x0000000820207c10 */ /* 0x000fe200097fe4ff */
[----:B------:R-:W-:Y:S01]  /*2e420*/  IMAD.MOV.U32 R3, RZ, RZ, R22 ;  /* 0x000000ffff037224 */ /* 0x000fe200078e0016 */
[----:B------:R1:W-:Y:S04]  /*2e430*/  STL [R1+0x95c], R22 ;  /* 0x00095c1601007387 */ /* 0x0003e80000100800 */
[----:B------:R-:W-:Y:S04]  /*2e440*/  STL [R1+0x9a0], R10 ;  /* 0x0009a00a01007387 */ /* 0x000fe80000100800 */
[----:B------:R2:W-:Y:S04]  /*2e450*/  LDGSTS.E [R0+0x1000], [R2.64], P0 ;  /* 0x0100000002007fae */ /* 0x0005e8000812184a */
[----:B-1----:R-:W4:Y:S04]  /*2e460*/  LDL.LU R22, [R1+0xae0] ;  /* 0x000ae00001167983 */ /* 0x002f280000300800 */
[----:B------:R1:W-:Y:S04]  /*2e470*/  STL [R1+0x99c], R32 ;  /* 0x00099c2001007387 */ /* 0x0003e80000100800 */
[----:B------:R-:W4:Y:S01]  /*2e480*/  LDL.LU R5, [R1+0xb20] ;  /* 0x000b200001057983 */ /* 0x000f220000300800 */
[----:B--2---:R-:W-:Y:S01]  /*2e490*/  IMAD.MOV.U32 R3, RZ, RZ, R32 ;  /* 0x000000ffff037224 */ /* 0x004fe200078e0020 */
[----:B---3--:R-:W-:-:S02]  /*2e4a0*/  IADD3 R11, P1, R11, UR9, RZ ;  /* 0x000000090b0b7c10 */ /* 0x008fc4000ff3e0ff */
[----:B-1----:R-:W2:Y:S01]  /*2e4b0*/  LDL.LU R32, [R1+0xadc] ;  /* 0x000adc0001207983 */ /* 0x002ea20000300800 */
[----:B------:R-:W-:Y:S01]  /*2e4c0*/  IMAD.MOV.U32 R2, RZ, RZ, R10 ;  /* 0x000000ffff027224 */ /* 0x000fe200078e000a */
[----:B------:R-:W-:Y:S02]  /*2e4d0*/  IADD3.X R13, R13, UR8, RZ, P1, !PT ;  /* 0x000000080d0d7c10 */ /* 0x000fe40008ffe4ff */
[----:B------:R-:W3:Y:S01]  /*2e4e0*/  LDL.LU R10, [R1+0xb1c] ;  /* 0x000b1c00010a7983 */ /* 0x000ee20000300800 */
[----:B------:R-:W-:-:S03]  /*2e4f0*/  IADD3 R15, P2, R15, UR9, RZ ;  /* 0x000000090f0f7c10 */ /* 0x000fc6000ff5e0ff */
[----:B------:R1:W-:Y:S04]  /*2e500*/  LDGSTS.E [R0+0x1400], [R2.64], P0 ;  /* 0x0140000002007fae */ /* 0x0003e8000812184a */
[----:B------:R1:W-:Y:S04]  /*2e510*/  STL [R1+0x9e0], R11 ;  /* 0x0009e00b01007387 */ /* 0x0003e80000100800 */
[----:B------:R4:W-:Y:S01]  /*2e520*/  STL [R1+0x9dc], R13 ;  /* 0x0009dc0d01007387 */ /* 0x0009e20000100800 */
[----:B-1----:R-:W-:Y:S02]  /*2e530*/  IMAD.MOV.U32 R2, RZ, RZ, R11 ;  /* 0x000000ffff027224 */ /* 0x002fe400078e000b */
[----:B------:R-:W-:Y:S01]  /*2e540*/  IMAD.MOV.U32 R3, RZ, RZ, R13 ;  /* 0x000000ffff037224 */ /* 0x000fe200078e000d */
[----:B------:R1:W-:Y:S04]  /*2e550*/  STL [R1+0xa20], R15 ;  /* 0x000a200f01007387 */ /* 0x0003e80000100800 */
[----:B------:R-:W3:Y:S04]  /*2e560*/  LDL.LU R11, [R1+0xb60] ;  /* 0x000b6000010b7983 */ /* 0x000ee80000300800 */
[----:B------:R1:W-:Y:S02]  /*2e570*/  LDGSTS.E [R0+0x1800], [R2.64], P0 ;  /* 0x0180000002007fae */ /* 0x0003e4000812184a */
[----:B-1----:R-:W-:Y:S01]  /*2e580*/  IMAD.MOV.U32 R2, RZ, RZ, R15 ;  /* 0x000000ffff027224 */ /* 0x002fe200078e000f */
[----:B----4-:R-:W-:-:S05]  /*2e590*/  IADD3.X R20, R20, UR8, RZ, P2, !PT ;  /* 0x0000000814147c10 */ /* 0x010fca00097fe4ff */
[----:B------:R1:W-:Y:S04]  /*2e5a0*/  STL [R1+0xa1c], R20 ;  /* 0x000a1c1401007387 */ /* 0x0003e80000100800 */
[----:B------:R-:W4:Y:S04]  /*2e5b0*/  LDL.LU R13, [R1+0xba0] ;  /* 0x000ba000010d7983 */ /* 0x000f280000300800 */
[----:B------:R-:W4:Y:S01]  /*2e5c0*/  LDL.LU R15, [R1+0xb5c] ;  /* 0x000b5c00010f7983 */ /* 0x000f220000300800 */
[----:B------:R-:W-:-:S03]  /*2e5d0*/  IMAD.MOV.U32 R3, RZ, RZ, R20 ;  /* 0x000000ffff037224 */ /* 0x000fc600078e0014 */
[----:B-1----:R-:W4:Y:S04]  /*2e5e0*/  LDL.LU R20, [R1+0xb9c] ;  /* 0x000b9c0001147983 */ /* 0x002f280000300800 */
[----:B------:R1:W-:Y:S01]  /*2e5f0*/  LDGSTS.E [R0+0x1c00], [R2.64], P0 ;  /* 0x01c0000002007fae */ /* 0x0003e2000812184a */
[----:B------:R-:W-:Y:S02]  /*2e600*/  IADD3 R21, P1, R21, UR9, RZ ;  /* 0x0000000915157c10 */ /* 0x000fe4000ff3e0ff */
[----:B------:R-:W-:-:S03]  /*2e610*/  IADD3 R4, P2, R4, UR9, RZ ;  /* 0x0000000904047c10 */ /* 0x000fc6000ff5e0ff */
[----:B------:R1:W-:Y:S02]  /*2e620*/  STL [R1+0xa60], R21 ;  /* 0x000a601501007387 */ /* 0x0003e40000100800 */
[----:B-1----:R-:W-:Y:S01]  /*2e630*/  IMAD.MOV.U32 R2, RZ, RZ, R21 ;  /* 0x000000ffff027224 */ /* 0x002fe200078e0015 */
[----:B------:R-:W-:-:S05]  /*2e640*/  IADD3.X R23, R23, UR8, RZ, P1, !PT ;  /* 0x0000000817177c10 */ /* 0x000fca0008ffe4ff */
[----:B------:R1:W-:Y:S01]  /*2e650*/  STL [R1+0xa5c], R23 ;  /* 0x000a5c1701007387 */ /* 0x0003e20000100800 */
[----:B------:R-:W-:-:S03]  /*2e660*/  IADD3.X R7, R7, UR8, RZ, P2, !PT ;  /* 0x0000000807077c10 */ /* 0x000fc600097fe4ff */
[----:B------:R1:W-:Y:S01]  /*2e670*/  STL [R1+0xaa0], R4 ;  /* 0x000aa00401007387 */ /* 0x0003e20000100800 */
[----:B------:R-:W-:-:S03]  /*2e680*/  IMAD.MOV.U32 R3, RZ, RZ, R23 ;  /* 0x000000ffff037224 */ /* 0x000fc600078e0017 */
[----:B------:R-:W4:Y:S04]  /*2e690*/  LDL.LU R21, [R1+0xbe0] ;  /* 0x000be00001157983 */ /* 0x000f280000300800 */
[----:B------:R1:W-:Y:S04]  /*2e6a0*/  STL [R1+0xa9c], R7 ;  /* 0x000a9c0701007387 */ /* 0x0003e80000100800 */
[----:B------:R-:W4:Y:S04]  /*2e6b0*/  LDL.LU R33, [R1+0xc20] ;  /* 0x000c200001217983 */ /* 0x000f280000300800 */
[----:B-1----:R-:W4:Y:S04]  /*2e6c0*/  LDL.LU R23, [R1+0xbdc] ;  /* 0x000bdc0001177983 */ /* 0x002f280000300800 */
[----:B------:R-:W4:Y:S04]  /*2e6d0*/  LDL.LU R34, [R1+0xc1c] ;  /* 0x000c1c0001227983 */ /* 0x000f280000300800 */
[----:B------:R1:W-:Y:S01]  /*2e6e0*/  LDGSTS.E [R0+0x2000], [R2.64], P0 ;  /* 0x0200000002007fae */ /* 0x0003e2000812184a */
[----:B------:R-:W-:Y:S01]  /*2e6f0*/  IADD3 R22, P1, R22, UR9, RZ ;  /* 0x0000000916167c10 */ /* 0x000fe2000ff3e0ff */
[----:B-1----:R-:W-:-:S02]  /*2e700*/  IMAD.MOV.U32 R2, RZ, RZ, R4 ;  /* 0x000000ffff027224 */ /* 0x002fc400078e0004 */
[----:B------:R-:W-:Y:S01]  /*2e710*/  IMAD.MOV.U32 R3, RZ, RZ, R7 ;  /* 0x000000ffff037224 */ /* 0x000fe200078e0007 */
[----:B------:R-:W4:Y:S01]  /*2e720*/  LDL.LU R4, [R1+0xc60] ;  /* 0x000c600001047983 */ /* 0x000f220000300800 */
[----:B------:R-:W-:-:S03]  /*2e730*/  IADD3 R5, P2, R5, UR9, RZ ;  /* 0x0000000905057c10 */ /* 0x000fc6000ff5e0ff */
[----:B------:R-:W4:Y:S01]  /*2e740*/  LDL.LU R7, [R1+0xca0] ;  /* 0x000ca00001077983 */ /* 0x000f220000300800 */
[----:B--2---:R-:W-:-:S03]  /*2e750*/  IADD3.X R32, R32, UR8, RZ, P1, !PT ;  /* 0x0000000820207c10 */ /* 0x004fc60008ffe4ff */
[----:B------:R1:W-:Y:S01]  /*2e760*/  STL [R1+0xae0], R22 ;  /* 0x000ae01601007387 */ /* 0x0003e20000100800 */
[----:B---3--:R-:W-:-:S03]  /*2e770*/  IADD3.X R10, R10, UR8, RZ, P2, !PT ;  /* 0x000000080a0a7c10 */ /* 0x008fc600097fe4ff */
[----:B------:R2:W-:Y:S04]  /*2e780*/  LDGSTS.E [R0+0x2400], [R2.64], P0 ;  /* 0x0240000002007fae */ /* 0x0005e8000812184a */
[----:B------:R3:W-:Y:S04]  /*2e790*/  STL [R1+0xadc], R32 ;  /* 0x000adc2001007387 */ /* 0x0007e80000100800 */
[----:B------:R3:W-:Y:S01]  /*2e7a0*/  STL [R1+0xb20], R5 ;  /* 0x000b200501007387 */ /* 0x0007e20000100800 */
[----:B--2---:R-:W-:-:S03]  /*2e7b0*/  IMAD.MOV.U32 R2, RZ, RZ, R22 ;  /* 0x000000ffff027224 */ /* 0x004fc600078e0016 */
[----:B-1----:R-:W2:Y:S01]  /*2e7c0*/  LDL.LU R22, [R1+0xc5c] ;  /* 0x000c5c0001167983 */ /* 0x002ea20000300800 */
[----:B------:R-:W-:-:S03]  /*2e7d0*/  IMAD.MOV.U32 R3, RZ, RZ, R32 ;  /* 0x000000ffff037224 */ /* 0x000fc600078e0020 */
[----:B------:R1:W-:Y:S04]  /*2e7e0*/  STL [R1+0xb1c], R10 ;  /* 0x000b1c0a01007387 */ /* 0x0003e80000100800 */
[----:B---3--:R-:W3:Y:S01]  /*2e7f0*/  LDL.LU R32, [R1+0xc9c] ;  /* 0x000c9c0001207983 */ /* 0x008ee20000300800 */
[----:B------:R-:W-:-:S03]  /*2e800*/  IADD3 R11, P1, R11, UR9, RZ ;  /* 0x000000090b0b7c10 */ /* 0x000fc6000ff3e0ff */
[----:B------:R1:W-:Y:S02]  /*2e810*/  LDGSTS.E [R0+0x2800], [R2.64], P0 ;  /* 0x0280000002007fae */ /* 0x0003e4000812184a */
[----:B-1----:R-:W-:Y:S02]  /*2e820*/  IMAD.MOV.U32 R2, RZ, RZ, R5 ;  /* 0x000000ffff027224 */ /* 0x002fe400078e0005 */
[----:B------:R-:W-:Y:S01]  /*2e830*/  IMAD.MOV.U32 R3, RZ, RZ, R10 ;  /* 0x000000ffff037224 */ /* 0x000fe200078e000a */
[----:B------:R-:W3:Y:S04]  /*2e840*/  LDL.LU R5, [R1+0xce0] ;  /* 0x000ce00001057983 */ /* 0x000ee80000300800 */
[----:B------:R-:W3:Y:S04]  /*2e850*/  LDL.LU R10, [R1+0xd20] ;  /* 0x000d2000010a7983 */ /* 0x000ee80000300800 */
[----:B------:R1:W-:Y:S04]  /*2e860*/  STL [R1+0xb60], R11 ;  /* 0x000b600b01007387 */ /* 0x0003e80000100800 */
[----:B------:R1:W-:Y:S02]  /*2e870*/  LDGSTS.E [R0+0x2c00], [R2.64], P0 ;  /* 0x02c0000002007fae */ /* 0x0003e4000812184a */
[----:B-1----:R-:W-:Y:S01]  /*2e880*/  IMAD.MOV.U32 R2, RZ, RZ, R11 ;  /* 0x000000ffff027224 */ /* 0x002fe200078e000b */
[----:B----4-:R-:W-:-:S02]  /*2e890*/  IADD3 R13, P2, R13, UR9, RZ ;  /* 0x000000090d0d7c10 */ /* 0x010fc4000ff5e0ff */
[----:B------:R-:W-:Y:S02]  /*2e8a0*/  IADD3.X R15, R15, UR8, RZ, P1, !PT ;  /* 0x000000080f0f7c10 */ /* 0x000fe40008ffe4ff */
[----:B------:R-:W-:-:S03]  /*2e8b0*/  IADD3.X R20, R20, UR8, RZ, P2, !PT ;  /* 0x0000000814147c10 */ /* 0x000fc600097fe4ff */
[----:B------:R1:W-:Y:S04]  /*2e8c0*/  STL [R1+0xb5c], R15 ;  /* 0x000b5c0f01007387 */ /* 0x0003e80000100800 */
[----:B------:R-:W-:Y:S04]  /*2e8d0*/  STL [R1+0xba0], R13 ;  /* 0x000ba00d01007387 */ /* 0x000fe80000100800 */
[----:B------:R-:W4:Y:S01]  /*2e8e0*/  LDL.LU R11, [R1+0xcdc] ;  /* 0x000cdc00010b7983 */ /* 0x000f220000300800 */
[----:B------:R-:W-:-:S03]  /*2e8f0*/  IMAD.MOV.U32 R3, RZ, RZ, R15 ;  /* 0x000000ffff037224 */ /* 0x000fc600078e000f */
[----:B------:R1:W-:Y:S04]  /*2e900*/  STL [R1+0xb9c], R20 ;  /* 0x000b9c1401007387 */ /* 0x0003e80000100800 */
[----:B-1----:R-:W4:Y:S04]  /*2e910*/  LDL.LU R15, [R1+0xd1c] ;  /* 0x000d1c00010f7983 */ /* 0x002f280000300800 */
[----:B------:R1:W-:Y:S02]  /*2e920*/  LDGSTS.E [R0+0x3000], [R2.64], P0 ;  /* 0x0300000002007fae */ /* 0x0003e4000812184a */
[----:B-1----:R-:W-:-:S02]  /*2e930*/  IMAD.MOV.U32 R2, RZ, RZ, R13 ;  /* 0x000000ffff027224 */ /* 0x002fc400078e000d */
[----:B------:R-:W-:Y:S02]  /*2e940*/  IMAD.MOV.U32 R3, RZ, RZ, R20 ;  /* 0x000000ffff037224 */ /* 0x000fe400078e0014 */
[----:B------:R-:W4:Y:S04]  /*2e950*/  LDL.LU R20, [R1+0xd60] ;  /* 0x000d600001147983 */ /* 0x000f280000300800 */
[----:B------:R-:W4:Y:S04]  /*2e960*/  LDL.LU R13, [R1+0xda0] ;  /* 0x000da000010d7983 */ /* 0x000f280000300800 */
[----:B------:R1:W-:Y:S01]  /*2e970*/  LDGSTS.E [R0+0x3400], [R2.64], P0 ;  /* 0x0340000002007fae */ /* 0x0003e2000812184a */
[----:B------:R-:W-:-:S05]  /*2e980*/  IADD3 R21, P1, R21, UR9, RZ ;  /* 0x0000000915157c10 */ /* 0x000fca000ff3e0ff */
[----:B------:R-:W-:Y:S01]  /*2e990*/  STL [R1+0xbe0], R21 ;  /* 0x000be01501007387 */ /* 0x000fe20000100800 */
[----:B------:R-:W-:Y:S02]  /*2e9a0*/  IADD3 R33, P2, R33, UR9, RZ ;  /* 0x0000000921217c10 */ /* 0x000fe4000ff5e0ff */
[----:B------:R-:W-:Y:S01]  /*2e9b0*/  IADD3.X R23, R23, UR8, RZ, P1, !PT ;  /* 0x0000000817177c10 */ /* 0x000fe20008ffe4ff */
[----:B-1----:R-:W-:Y:S01]  /*2e9c0*/  IMAD.MOV.U32 R2, RZ, RZ, R21 ;  /* 0x000000ffff027224 */ /* 0x002fe200078e0015 */
[----:B------:R-:W-:-:S03]  /*2e9d0*/  IADD3.X R34, R34, UR8, RZ, P2, !PT ;  /* 0x0000000822227c10 */ /* 0x000fc600097fe4ff */
[----:B------:R1:W-:Y:S01]  /*2e9e0*/  STL [R1+0xbdc], R23 ;  /* 0x000bdc1701007387 */ /* 0x0003e20000100800 */
[----:B------:R-:W-:-:S03]  /*2e9f0*/  IMAD.MOV.U32 R3, RZ, RZ, R23 ;  /* 0x000000ffff037224 */ /* 0x000fc600078e0017 */
[----:B------:R-:W-:Y:S04]  /*2ea00*/  STL [R1+0xc20], R33 ;  /* 0x000c202101007387 */ /* 0x000fe80000100800 */
[----:B------:R1:W-:Y:S04]  /*2ea10*/  LDGSTS.E [R0+0x3800], [R2.64], P0 ;  /* 0x0380000002007fae */ /* 0x0003e8000812184a */
[----:B-1----:R-:W4:Y:S04]  /*2ea20*/  LDL.LU R23, [R1+0xd5c] ;  /* 0x000d5c0001177983 */ /* 0x002f280000300800 */
[----:B------:R-:W-:Y:S01]  /*2ea30*/  STL [R1+0xc1c], R34 ;  /* 0x000c1c2201007387 */ /* 0x000fe20000100800 */
[----:B------:R-:W-:-:S03]  /*2ea40*/  IADD3 R4, P1, R4, UR9, RZ ;  /* 0x0000000904047c10 */ /* 0x000fc6000ff3e0ff */
[----:B------:R-:W4:Y:S01]  /*2ea50*/  LDL.LU R21, [R1+0xd9c] ;  /* 0x000d9c0001157983 */ /* 0x000f220000300800 */
[----:B------:R-:W-:Y:S02]  /*2ea60*/  IMAD.MOV.U32 R2, RZ, RZ, R33 ;  /* 0x000000ffff027224 */ /* 0x000fe400078e0021 */
[----:B------:R-:W-:Y:S01]  /*2ea70*/  IMAD.MOV.U32 R3, RZ, RZ, R34 ;  /* 0x000000ffff037224 */ /* 0x000fe200078e0022 */
[----:B------:R-:W-:Y:S01]  /*2ea80*/  IADD3 R7, P2, R7, UR9, RZ ;  /* 0x0000000907077c10 */ /* 0x000fe2000ff5e0ff */
[----:B------:R-:W-:Y:S04]  /*2ea90*/  STL [R1+0xc60], R4 ;  /* 0x000c600401007387 */ /* 0x000fe80000100800 */
[----:B------:R1:W-:Y:S02]  /*2eaa0*/  LDGSTS.E [R0+0x3c00], [R2.64], P0 ;  /* 0x03c0000002007fae */ /* 0x0003e4000812184a */
[----:B-1----:R-:W-:Y:S01]  /*2eab0*/  IMAD.MOV.U32 R2, RZ, RZ, R4 ;  /* 0x000000ffff027224 */ /* 0x002fe200078e0004 */
[----:B--2---:R-:W-:-:S05]  /*2eac0*/  IADD3.X R22, R22, UR8, RZ, P1, !PT ;  /* 0x0000000816167c10 */ /* 0x004fca0008ffe4ff */
[----:B------:R-:W-:Y:S01]  /*2ead0*/  IMAD.MOV.U32 R3, RZ, RZ, R22 ;  /* 0x000000ffff037224 */ /* 0x000fe200078e0016 */
[----:B------:R1:W-:Y:S01]  /*2eae0*/  STL [R1+0xc5c], R22 ;  /* 0x000c5c1601007387 */ /* 0x0003e20000100800 */
[----:B---3--:R-:W-:-:S03]  /*2eaf0*/  IADD3.X R32, R32, UR8, RZ, P2, !PT ;  /* 0x0000000820207c10 */ /* 0x008fc600097fe4ff */
[----:B------:R-:W-:Y:S04]  /*2eb00*/  STL [R1+0xca0], R7 ;  /* 0x000ca00701007387 */ /* 0x000fe80000100800 */
[----:B------:R2:W-:Y:S04]  /*2eb10*/  LDGSTS.E [R0+0x4000], [R2.64], P0 ;  /* 0x0400000002007fae */ /* 0x0005e8000812184a */
[----:B-1----:R-:W3:Y:S04]  /*2eb20*/  LDL.LU R22, [R1+0xde0] ;  /* 0x000de00001167983 */ /* 0x002ee80000300800 */
[----:B------:R1:W-:Y:S04]  /*2eb30*/  STL [R1+0xc9c], R32 ;  /* 0x000c9c2001007387 */ /* 0x0003e80000100800 */
[----:B------:R-:W3:Y:S01]  /*2eb40*/  LDL.LU R4, [R1+0xe20] ;  /* 0x000e200001047983 */ /* 0x000ee20000300800 */
[----:B--2---:R-:W-:Y:S01]  /*2eb50*/  IMAD.MOV.U32 R3, RZ, RZ, R32 ;  /* 0x000000ffff037224 */ /* 0x004fe200078e0020 */
[----:B------:R-:W-:-:S02]  /*2eb60*/  IADD3 R5, P1, R5, UR9, RZ ;  /* 0x0000000905057c10 */ /* 0x000fc4000ff3e0ff */
[----:B-1----:R-:W3:Y:S01]  /*2eb70*/  LDL.LU R32, [R1+0xddc] ;  /* 0x000ddc0001207983 */ /* 0x002ee20000300800 */
[----:B------:R-:W-:Y:S01]  /*2eb80*/  IMAD.MOV.U32 R2, RZ, RZ, R7 ;  /* 0x000000ffff027224 */ /* 0x000fe200078e0007 */
[----:B------:R-:W-:Y:S02]  /*2eb90*/  IADD3 R10, P2, R10, UR9, RZ ;  /* 0x000000090a0a7c10 */ /* 0x000fe4000ff5e0ff */
[----:B------:R-:W3:Y:S04]  /*2eba0*/  LDL.LU R7, [R1+0xe1c] ;  /* 0x000e1c0001077983 */ /* 0x000ee80000300800 */
[----:B------:R1:W-:Y:S04]  /*2ebb0*/  LDGSTS.E [R0+0x4400], [R2.64], P0 ;  /* 0x0440000002007fae */ /* 0x0003e8000812184a */
[----:B------:R-:W-:Y:S01]  /*2ebc0*/  STL [R1+0xce0], R5 ;  /* 0x000ce00501007387 */ /* 0x000fe20000100800 */
[----:B-1----:R-:W-:Y:S01]  /*2ebd0*/  IMAD.MOV.U32 R2, RZ, RZ, R5 ;  /* 0x000000ffff027224 */ /* 0x002fe200078e0005 */
[----:B----4-:R-:W-:-:S05]  /*2ebe0*/  IADD3.X R11, R11, UR8, RZ, P1, !PT ;  /* 0x000000080b0b7c10 */ /* 0x010fca0008ffe4ff */
[----:B------:R-:W-:Y:S01]  /*2ebf0*/  IMAD.MOV.U32 R3, RZ, RZ, R11 ;  /* 0x000000ffff037224 */ /* 0x000fe200078e000b */
[----:B------:R1:W-:Y:S01]  /*2ec00*/  STL [R1+0xcdc], R11 ;  /* 0x000cdc0b01007387 */ /* 0x0003e20000100800 */
[----:B------:R-:W-:-:S03]  /*2ec10*/  IADD3.X R15, R15, UR8, RZ, P2, !PT ;  /* 0x000000080f0f7c10 */ /* 0x000fc600097fe4ff */
[----:B------:R-:W-:Y:S04]  /*2ec20*/  STL [R1+0xd20], R10 ;  /* 0x000d200a01007387 */ /* 0x000fe80000100800 */
[----:B------:R4:W-:Y:S04]  /*2ec30*/  LDGSTS.E [R0+0x4800], [R2.64], P0 ;  /* 0x0480000002007fae */ /* 0x0009e8000812184a */
[----:B-1----:R-:W2:Y:S04]  /*2ec40*/  LDL.LU R11, [R1+0xe60] ;  /* 0x000e6000010b7983 */ /* 0x002ea80000300800 */
[----:B------:R1:W-:Y:S04]  /*2ec50*/  STL [R1+0xd1c], R15 ;  /* 0x000d1c0f01007387 */ /* 0x0003e80000100800 */
[----:B------:R-:W2:Y:S01]  /*2ec60*/  LDL.LU R5, [R1+0xea0] ;  /* 0x000ea00001057983 */ /* 0x000ea20000300800 */
[----:B----4-:R-:W-:-:S03]  /*2ec70*/  IMAD.MOV.U32 R3, RZ, RZ, R15 ;  /* 0x000000ffff037224 */ /* 0x010fc600078e000f */
[----:B-1----:R-:W4:Y:S01]  /*2ec80*/  LDL.LU R15, [R1+0xe5c] ;  /* 0x000e5c00010f7983 */ /* 0x002f220000300800 */
[----:B------:R-:W-:-:S03]  /*2ec90*/  IMAD.MOV.U32 R2, RZ, RZ, R10 ;  /* 0x000000ffff027224 */ /* 0x000fc600078e000a */
[----:B------:R-:W4:Y:S01]  /*2eca0*/  LDL.LU R10, [R1+0xe9c] ;  /* 0x000e9c00010a7983 */ /* 0x000f220000300800 */
[----:B------:R-:W-:Y:S02]  /*2ecb0*/  IADD3 R20, P1, R20, UR9, RZ ;  /* 0x0000000914147c10 */ /* 0x000fe4000ff3e0ff */
[----:B------:R-:W-:Y:S01]  /*2ecc0*/  IADD3 R13, P2, R13, UR9, RZ ;  /* 0x000000090d0d7c10 */ /* 0x000fe2000ff5e0ff */
[----:B------:R1:W-:Y:S04]  /*2ecd0*/  LDGSTS.E [R0+0x4c00], [R2.64], P0 ;  /* 0x04c0000002007fae */ /* 0x0003e8000812184a */
[----:B------:R1:W-:Y:S02]  /*2ece0*/  STL [R1+0xd60], R20 ;  /* 0x000d601401007387 */ /* 0x0003e40000100800 */
[----:B-1----:R-:W-:Y:S01]  /*2ecf0*/  IMAD.MOV.U32 R2, RZ, RZ, R20 ;  /* 0x000000ffff027224 */ /* 0x002fe200078e0014 */
[----:B------:R-:W-:-:S05]  /*2ed00*/  IADD3.X R23, R23, UR8, RZ, P1, !PT ;  /* 0x0000000817177c10 */ /* 0x000fca0008ffe4ff */
[----:B------:R-:W-:Y:S01]  /*2ed10*/  STL [R1+0xd5c], R23 ;  /* 0x000d5c1701007387 */ /* 0x000fe20000100800 */
[----:B------:R-:W-:-:S03]  /*2ed20*/  IADD3.X R21, R21, UR8, RZ, P2, !PT ;  /* 0x0000000815157c10 */ /* 0x000fc600097fe4ff */
[----:B------:R-:W-:Y:S01]  /*2ed30*/  STL [R1+0xda0], R13 ;  /* 0x000da00d01007387 */ /* 0x000fe20000100800 */
[----:B------:R-:W-:-:S03]  /*2ed40*/  IMAD.MOV.U32 R3, RZ, RZ, R23 ;  /* 0x000000ffff037224 */ /* 0x000fc600078e0017 */
[----:B------:R-:W4:Y:S04]  /*2ed50*/  LDL.LU R33, [R1+0xee0] ;  /* 0x000ee00001217983 */ /* 0x000f280000300800 */
[----:B------:R1:W-:Y:S04]  /*2ed60*/  STL [R1+0xd9c], R21 ;  /* 0x000d9c1501007387 */ /* 0x0003e80000100800 */
[----:B------:R-:W4:Y:S04]  /*2ed70*/  LDL.LU R20, [R1+0xf20] ;  /* 0x000f200001147983 */ /* 0x000f280000300800 */
[----:B------:R-:W4:Y:S04]  /*2ed80*/  LDL.LU R34, [R1+0xedc] ;  /* 0x000edc0001227983 */ /* 0x000f280000300800 */
[----:B------:R1:W-:Y:S02]  /*2ed90*/  LDGSTS.E [R0+0x5000], [R2.64], P0 ;  /* 0x0500000002007fae */ /* 0x0003e4000812184a */
[----:B-1----:R-:W-:-:S02]  /*2eda0*/  IMAD.MOV.U32 R3, RZ, RZ, R21 ;  /* 0x000000ffff037224 */ /* 0x002fc400078e0015 */
[----:B------:R-:W4:Y:S01]  /*2edb0*/  LDL.LU R21, [R1+0xf1c] ;  /* 0x000f1c0001157983 */ /* 0x000f220000300800 */
[----:B------:R-:W-:-:S03]  /*2edc0*/  IMAD.MOV.U32 R2, RZ, RZ, R13 ;  /* 0x000000ffff027224 */ /* 0x000fc600078e000d */
[----:B------:R-:W4:Y:S04]  /*2edd0*/  LDL.LU R23, [R1+0xf60] ;  /* 0x000f600001177983 */ /* 0x000f280000300800 */
[----:B------:R-:W4:Y:S01]  /*2ede0*/  LDL.LU R13, [R1+0xfa0] ;  /* 0x000fa000010d7983 */ /* 0x000f220000300800 */
[----:B---3--:R-:W-:-:S03]  /*2edf0*/  IADD3 R22, P1, R22, UR9, RZ ;  /* 0x0000000916167c10 */ /* 0x008fc6000ff3e0ff */
[----:B------:R1:W-:Y:S01]  /*2ee00*/  LDGSTS.E [R0+0x5400], [R2.64], P0 ;  /* 0x0540000002007fae */ /* 0x0003e2000812184a */
[----:B------:R-:W-:-:S03]  /*2ee10*/  IADD3 R4, P2, R4, UR9, RZ ;  /* 0x0000000904047c10 */ /* 0x000fc6000ff5e0ff */
[----:B------:R-:W-:Y:S01]  /*2ee20*/  STL [R1+0xde0], R22 ;  /* 0x000de01601007387 */ /* 0x000fe20000100800 */
[----:B------:R-:W-:Y:S02]  /*2ee30*/  IADD3.X R32, R32, UR8, RZ, P1, !PT ;  /* 0x0000000820207c10 */ /* 0x000fe40008ffe4ff */
[----:B------:R-:W-:-:S03]  /*2ee40*/  IADD3.X R7, R7, UR8, RZ, P2, !PT ;  /* 0x0000000807077c10 */ /* 0x000fc600097fe4ff */
[----:B------:R3:W-:Y:S01]  /*2ee50*/  STL [R1+0xddc], R32 ;  /* 0x000ddc2001007387 */ /* 0x0007e20000100800 */
[----:B-1----:R-:W-:-:S03]  /*2ee60*/  IMAD.MOV.U32 R3, RZ, RZ, R32 ;  /* 0x000000ffff037224 */ /* 0x002fc600078e0020 */
[----:B------:R1:W-:Y:S01]  /*2ee70*/  STL [R1+0xe20], R4 ;  /* 0x000e200401007387 */ /* 0x0003e20000100800 */
[----:B------:R-:W-:-:S03]  /*2ee80*/  IMAD.MOV.U32 R2, RZ, RZ, R22 ;  /* 0x000000ffff027224 */ /* 0x000fc600078e0016 */
[----:B---3--:R-:W3:Y:S04]  /*2ee90*/  LDL.LU R32, [R1+0xf5c] ;  /* 0x000f5c0001207983 */ /* 0x008ee80000300800 */
[----:B------:R1:W-:Y:S04]  /*2eea0*/  STL [R1+0xe1c], R7 ;  /* 0x000e1c0701007387 */ /* 0x0003e80000100800 */
[----:B------:R-:W3:Y:S04]  /*2eeb0*/  LDL.LU R22, [R1+0xf9c] ;  /* 0x000f9c0001167983 */ /* 0x000ee80000300800 */
[----:B------:R1:W-:Y:S02]  /*2eec0*/  LDGSTS.E [R0+0x5800], [R2.64], P0 ;  /* 0x0580000002007fae */ /* 0x0003e4000812184a */
[----:B-1----:R-:W-:-:S02]  /*2eed0*/  IMAD.MOV.U32 R2, RZ, RZ, R4 ;  /* 0x000000ffff027224 */ /* 0x002fc400078e0004 */
[----:B------:R-:W-:Y:S01]  /*2eee0*/  IMAD.MOV.U32 R3, RZ, RZ, R7 ;  /* 0x000000ffff037224 */ /* 0x000fe200078e0007 */
[----:B------:R-:W3:Y:S04]  /*2eef0*/  LDL.LU R4, [R1+0xfe0] ;  /* 0x000fe00001047983 */ /* 0x000ee80000300800 */
[----:B------:R-:W3:Y:S04]  /*2ef00*/  LDL.LU R7, [R1+0x1020] ;  /* 0x0010200001077983 */ /* 0x000ee80000300800 */
[----:B------:R1:W-:Y:S01]  /*2ef10*/  LDGSTS.E [R0+0x5c00], [R2.64], P0 ;  /* 0x05c0000002007fae */ /* 0x0003e2000812184a */
[----:B--2---:R-:W-:-:S05]  /*2ef20*/  IADD3 R11, P1, R11, UR9, RZ ;  /* 0x000000090b0b7c10 */ /* 0x004fca000ff3e0ff */
[----:B------:R2:W-:Y:S01]  /*2ef30*/  STL [R1+0xe60], R11 ;  /* 0x000e600b01007387 */ /* 0x0005e20000100800 */
[----:B------:R-:W-:Y:S02]  /*2ef40*/  IADD3 R5, P2, R5, UR9, RZ ;  /* 0x0000000905057c10 */ /* 0x000fe4000ff5e0ff */
[----:B----4-:R-:W-:Y:S01]  /*2ef50*/  IADD3.X R15, R15, UR8, RZ, P1, !PT ;  /* 0x000000080f0f7c10 */ /* 0x010fe20008ffe4ff */
[----:B-1----:R-:W-:Y:S01]  /*2ef60*/  IMAD.MOV.U32 R2, RZ, RZ, R11 ;  /* 0x000000ffff027224 */ /* 0x002fe200078e000b */
[----:B------:R-:W-:-:S03]  /*2ef70*/  IADD3.X R10, R10, UR8, RZ, P2, !PT ;  /* 0x000000080a0a7c10 */ /* 0x000fc600097fe4ff */
[----:B------:R1:W-:Y:S04]  /*2ef80*/  STL [R1+0xe5c], R15 ;  /* 0x000e5c0f01007387 */ /* 0x0003e80000100800 */
[----:B------:R-:W-:Y:S01]  /*2ef90*/  STL [R1+0xea0], R5 ;  /* 0x000ea00501007387 */ /* 0x000fe20000100800 */
[----:B------:R-:W-:-:S03]  /*2efa0*/  IMAD.MOV.U32 R3, RZ, RZ, R15 ;  /* 0x000000ffff037224 */ /* 0x000fc600078e000f */
[----:B--2---:R-:W2:Y:S04]  /*2efb0*/  LDL.LU R11, [R1+0xfdc] ;  /* 0x000fdc00010b7983 */ /* 0x004ea80000300800 */
[----:B------:R4:W-:Y:S04]  /*2efc0*/  STL [R1+0xe9c], R10 ;  /* 0x000e9c0a01007387 */ /* 0x0009e80000100800 */
[----:B-1----:R-:W2:Y:S04]  /*2efd0*/  LDL.LU R15, [R1+0x101c] ;  /* 0x00101c00010f7983 */ /* 0x002ea80000300800 */
[----:B------:R1:W-:Y:S02]  /*2efe0*/  LDGSTS.E [R0+0x6000], [R2.64], P0 ;  /* 0x0600000002007fae */ /* 0x0003e4000812184a */
[----:B-1----:R-:W-:-:S02]  /*2eff0*/  IMAD.MOV.U32 R2, RZ, RZ, R5 ;  /* 0x000000ffff027224 */ /* 0x002fc400078e0005 */
[----:B------:R-:W-:Y:S02]  /*2f000*/  IMAD.MOV.U32 R3, RZ, RZ, R10 ;  /* 0x000000ffff037224 */ /* 0x000fe400078e000a */
[----:B----4-:R-:W4:Y:S04]  /*2f010*/  LDL.LU R10, [R1+0x868] ;  /* 0x00086800010a7983 */ /* 0x010f280000300800 */
[----:B------:R1:W-:Y:S04]  /*2f020*/  LDGSTS.E [R0+0x6400], [R2.64], P0 ;  /* 0x0640000002007fae */ /* 0x0003e8000812184a */
[----:B------:R-:W4:Y:S01]  /*2f030*/  LDL.LU R5, [R1+0x8a8] ;  /* 0x0008a80001057983 */ /* 0x000f220000300800 */
[----:B------:R-:W-:-:S05]  /*2f040*/  IADD3 R33, P1, R33, UR9, RZ ;  /* 0x0000000921217c10 */ /* 0x000fca000ff3e0ff */
[----:B-1----:R-:W-:Y:S01]  /*2f050*/  IMAD.MOV.U32 R2, RZ, RZ, R33 ;  /* 0x000000ffff027224 */ /* 0x002fe200078e0021 */
[----:B------:R-:W-:Y:S02]  /*2f060*/  IADD3 R20, P2, R20, UR9, RZ ;  /* 0x0000000914147c10 */ /* 0x000fe4000ff5e0ff */
[----:B------:R-:W-:Y:S01]  /*2f070*/  IADD3.X R34, R34, UR8, RZ, P1, !PT ;  /* 0x0000000822227c10 */ /* 0x000fe20008ffe4ff */
[----:B------:R-:W-:Y:S04]  /*2f080*/  STL [R1+0xee0], R33 ;  /* 0x000ee02101007387 */ /* 0x000fe80000100800 */
[----:B------:R-:W-:Y:S01]  /*2f090*/  IMAD.MOV.U32 R3, RZ, RZ, R34 ;  /* 0x000000ffff037224 */ /* 0x000fe200078e0022 */
[----:B------:R-:W-:Y:S04]  /*2f0a0*/  STL [R1+0xedc], R34 ;  /* 0x000edc2201007387 */ /* 0x000fe80000100800 */
[----:B------:R-:W-:Y:S04]  /*2f0b0*/  STL [R1+0xf20], R20 ;  /* 0x000f201401007387 */ /* 0x000fe80000100800 */
[----:B------:R1:W-:Y:S01]  /*2f0c0*/  LDGSTS.E [R0+0x6800], [R2.64], P0 ;  /* 0x0680000002007fae */ /* 0x0003e2000812184a */
[----:B------:R-:W-:-:S02]  /*2f0d0*/  IADD3.X R21, R21, UR8, RZ, P2, !PT ;  /* 0x0000000815157c10 */ /* 0x000fc400097fe4ff */
[----:B------:R-:W-:-:S03]  /*2f0e0*/  IADD3 R23, P1, R23, UR9, RZ ;  /* 0x0000000917177c10 */ /* 0x000fc6000ff3e0ff */
[----:B------:R1:W-:Y:S02]  /*2f0f0*/  STL [R1+0xf1c], R21 ;  /* 0x000f1c1501007387 */ /* 0x0003e40000100800 */
[----:B-1----:R-:W-:Y:S02]  /*2f100*/  IMAD.MOV.U32 R3, RZ, RZ, R21 ;  /* 0x000000ffff037224 */ /* 0x002fe400078e0015 */
[----:B------:R-:W-:Y:S01]  /*2f110*/  IMAD.MOV.U32 R2, RZ, RZ, R20 ;  /* 0x000000ffff027224 */ /* 0x000fe200078e0014 */
[----:B------:R-:W-:Y:S01]  /*2f120*/  IADD3 R13, P2, R13, UR9, RZ ;  /* 0x000000090d0d7c10 */ /* 0x000fe2000ff5e0ff */
[----:B------:R-:W4:Y:S04]  /*2f130*/  LDL.LU R21, [R1+0x864] ;  /* 0x0008640001157983 */ /* 0x000f280000300800 */
[----:B------:R1:W-:Y:S04]  /*2f140*/  LDGSTS.E [R0+0x6c00], [R2.64], P0 ;  /* 0x06c0000002007fae */ /* 0x0003e8000812184a */
[----:B------:R-:W4:Y:S04]  /*2f150*/  LDL.LU R20, [R1+0x8a4] ;  /* 0x0008a40001147983 */ /* 0x000f280000300800 */
[----:B------:R3:W-:Y:S01]  /*2f160*/  STL [R1+0xf60], R23 ;  /* 0x000f601701007387 */ /* 0x0007e20000100800 */
[----:B-1----:R-:W-:Y:S01]  /*2f170*/  IMAD.MOV.U32 R2, RZ, RZ, R23 ;  /* 0x000000ffff027224 */ /* 0x002fe200078e0017 */
[----:B---3--:R-:W-:-:S05]  /*2f180*/  IADD3.X R32, R32, UR8, RZ, P1, !PT ;  /* 0x0000000820207c10 */ /* 0x008fca0008ffe4ff */
[----:B------:R-:W-:Y:S01]  /*2f190*/  IMAD.MOV.U32 R3, RZ, RZ, R32 ;  /* 0x000000ffff037224 */ /* 0x000fe200078e0020 */
[----:B------:R-:W-:Y:S01]  /*2f1a0*/  IADD3.X R22, R22, UR8, RZ, P2, !PT ;  /* 0x0000000816167c10 */ /* 0x000fe200097fe4ff */
[----:B------:R-:W-:Y:S04]  /*2f1b0*/  STL [R1+0xf5c], R32 ;  /* 0x000f5c2001007387 */ /* 0x000fe80000100800 */
[----:B------:R1:W-:Y:S04]  /*2f1c0*/  STL [R1+0xfa0], R13 ;  /* 0x000fa00d01007387 */ /* 0x0003e80000100800 */
[----:B------:R3:W-:Y:S04]  /*2f1d0*/  LDGSTS.E [R0+0x7000], [R2.64], P0 ;  /* 0x0700000002007fae */ /* 0x0007e8000812184a */
[----:B------:R-:W-:Y:S04]  /*2f1e0*/  STL [R1+0xf9c], R22 ;  /* 0x000f9c1601007387 */ /* 0x000fe80000100800 */
[----:B------:R-:W4:Y:S01]  /*2f1f0*/  LDL.LU R23, [R1+0x8e4] ;  /* 0x0008e40001177983 */ /* 0x000f220000300800 */
[----:B---3--:R-:W-:-:S03]  /*2f200*/  IMAD.MOV.U32 R2, RZ, RZ, R13 ;  /* 0x000000ffff027224 */ /* 0x008fc600078e000d */
[----:B-1----:R-:W4:Y:S01]  /*2f210*/  LDL.LU R13, [R1+0x8e8] ;  /* 0x0008e800010d7983 */ /* 0x002f220000300800 */
[----:B------:R-:W-:-:S03]  /*2f220*/  IADD3 R4, P1, R4, UR9, RZ ;  /* 0x0000000904047c10 */ /* 0x000fc6000ff3e0ff */
[----:B------:R-:W4:Y:S01]  /*2f230*/  LDL.LU R34, [R1+0x924] ;  /* 0x0009240001227983 */ /* 0x000f220000300800 */
[----:B------:R-:W-:Y:S01]  /*2f240*/  IMAD.MOV.U32 R3, RZ, RZ, R22 ;  /* 0x000000ffff037224 */ /* 0x000fe200078e0016 */
[----:B------:R-:W-:Y:S02]  /*2f250*/  IADD3 R7, P2, R7, UR9, RZ ;  /* 0x0000000907077c10 */ /* 0x000fe4000ff5e0ff */
[----:B------:R-:W4:Y:S04]  /*2f260*/  LDL.LU R33, [R1+0x928] ;  /* 0x0009280001217983 */ /* 0x000f280000300800 */
[----:B------:R1:W-:Y:S04]  /*2f270*/  STL [R1+0xfe0], R4 ;  /* 0x000fe00401007387 */ /* 0x0003e80000100800 */
[----:B------:R1:W-:Y:S02]  /*2f280*/  LDGSTS.E [R0+0x7400], [R2.64], P0 ;  /* 0x0740000002007fae */ /* 0x0003e4000812184a */
[----:B-1----:R-:W-:Y:S01]  /*2f290*/  IMAD.MOV.U32 R2, RZ, RZ, R4 ;  /* 0x000000ffff027224 */ /* 0x002fe200078e0004 */
[----:B--2---:R-:W-:-:S05]  /*2f2a0*/  IADD3.X R11, R11, UR8, RZ, P1, !PT ;  /* 0x000000080b0b7c10 */ /* 0x004fca0008ffe4ff */
[----:B------:R1:W-:Y:S01]  /*2f2b0*/  STL [R1+0xfdc], R11 ;  /* 0x000fdc0b01007387 */ /* 0x0003e20000100800 */
[----:B------:R-:W-:-:S03]  /*2f2c0*/  IADD3.X R15, R15, UR8, RZ, P2, !PT ;  /* 0x000000080f0f7c10 */ /* 0x000fc600097fe4ff */
[----:B------:R2:W-:Y:S01]  /*2f2d0*/  STL [R1+0x1020], R7 ;  /* 0x0010200701007387 */ /* 0x0005e20000100800 */
[----:B------:R-:W-:-:S03]  /*2f2e0*/  IMAD.MOV.U32 R3, RZ, RZ, R11 ;  /* 0x000000ffff037224 */ /* 0x000fc600078e000b */
[----:B------:R-:W3:Y:S04]  /*2f2f0*/  LDL.LU R4, [R1+0x968] ;  /* 0x0009680001047983 */ /* 0x000ee80000300800 */
[----:B------:R2:W-:Y:S04]  /*2f300*/  STL [R1+0x101c], R15 ;  /* 0x00101c0f01007387 */ /* 0x0005e80000100800 */
[----:B-1----:R-:W3:Y:S04]  /*2f310*/  LDL.LU R11, [R1+0x9a8] ;  /* 0x0009a800010b7983 */ /* 0x002ee80000300800 */
[----:B------:R-:W3:Y:S04]  /*2f320*/  LDL.LU R22, [R1+0x964] ;  /* 0x0009640001167983 */ /* 0x000ee80000300800 */
[----:B------:R-:W3:Y:S01]  /*2f330*/  LDL.LU R32, [R1+0x9a4] ;  /* 0x0009a40001207983 */ /* 0x000ee20000300800 */
[----:B----4-:R-:W-:-:S03]  /*2f340*/  IADD3 R10, P1, R10, UR9, RZ ;  /* 0x000000090a0a7c10 */ /* 0x010fc6000ff3e0ff */
[----:B------:R1:W-:Y:S01]  /*2f350*/  LDGSTS.E [R0+0x7800], [R2.64], P0 ;  /* 0x0780000002007fae */ /* 0x0003e2000812184a */
[----:B------:R-:W-:-:S03]  /*2f360*/  IADD3 R5, P2, R5, UR9, RZ ;  /* 0x0000000905057c10 */ /* 0x000fc6000ff5e0ff */
[----:B------:R4:W-:Y:S01]  /*2f370*/  STL [R1+0x868], R10 ;  /* 0x0008680a01007387 */ /* 0x0009e20000100800 */
[----:B-1----:R-:W-:Y:S02]  /*2f380*/  IMAD.MOV.U32 R2, RZ, RZ, R7 ;  /* 0x000000ffff027224 */ /* 0x002fe400078e0007 */
[----:B------:R-:W-:Y:S01]  /*2f390*/  IMAD.MOV.U32 R3, RZ, RZ, R15 ;  /* 0x000000ffff037224 */ /* 0x000fe200078e000f */
[----:B--2---:R-:W-:-:S04]  /*2f3a0*/  LOP3.LUT R7, R234, 0x10, RZ, 0x3c, !PT ;  /* 0x00000010ea077812 */ /* 0x004fc800078e3cff */
[----:B------:R1:W-:Y:S04]  /*2f3b0*/  LDGSTS.E [R0+0x7c00], [R2.64], P0 ;  /* 0x07c0000002007fae */ /* 0x0003e8000812184a */
[----:B------:R-:W-:Y:S01]  /*2f3c0*/  STL [R1+0x8a8], R5 ;  /* 0x0008a80501007387 */ /* 0x000fe20000100800 */
[----:B-1----:R-:W-:-:S04]  /*2f3d0*/  IMAD.U32 R0, RZ, RZ, UR6 ;  /* 0x00000006ff007e24 */ /* 0x002fc8000f8e00ff */
[----:B------:R-:W-:Y:S02]  /*2f3e0*/  IMAD R0, R0, 0x8000, R7 ;  /* 0x0000800000007824 */ /* 0x000fe400078e0207 */
[----:B------:R-:W-:Y:S01]  /*2f3f0*/  IMAD.MOV.U32 R2, RZ, RZ, R10 ;  /* 0x000000ffff027224 */ /* 0x000fe200078e000a */
[----:B------:R-:W-:-:S05]  /*2f400*/  IADD3.X R21, R21, UR8, RZ, P1, !PT ;  /* 0x0000000815157c10 */ /* 0x000fca0008ffe4ff */
[----:B------:R1:W-:Y:S04]  /*2f410*/  STL [R1+0x864], R21 ;  /* 0x0008641501007387 */ /* 0x0003e80000100800 */
[----:B------:R-:W2:Y:S04]  /*2f420*/  LDL.LU R7, [R1+0x9e8] ;  /* 0x0009e80001077983 */ /* 0x000ea80000300800 */
[----:B------:R-:W2:Y:S01]  /*2f430*/  LDL.LU R15, [R1+0xa28] ;  /* 0x000a2800010f7983 */ /* 0x000ea20000300800 */
[----:B------:R-:W-:-:S03]  /*2f440*/  IMAD.MOV.U32 R3, RZ, RZ, R21 ;  /* 0x000000ffff037224 */ /* 0x000fc600078e0015 */
[----:B----4-:R-:W2:Y:S01]  /*2f450*/  LDL.LU R10, [R1+0x9e4] ;  /* 0x0009e400010a7983 */ /* 0x010ea20000300800 */
[----:B------:R-:W-:-:S03]  /*2f460*/  IADD3.X R20, R20, UR8, RZ, P2, !PT ;  /* 0x0000000814147c10 */ /* 0x000fc600097fe4ff */
[----:B-1----:R-:W2:Y:S04]  /*2f470*/  LDL.LU R21, [R1+0xa24] ;  /* 0x000a240001157983 */ /* 0x002ea80000300800 */
[----:B------:R1:W-:Y:S04]  /*2f480*/  LDGSTS.E [R0+0x80], [R2.64], P0 ;  /* 0x0008000002007fae */ /* 0x0003e8000812184a */
[----:B------:R1:W-:Y:S02]  /*2f490*/  STL [R1+0x8a4], R20 ;  /* 0x0008a41401007387 */ /* 0x0003e40000100800 */
[----:B-1----:R-:W-:-:S02]  /*2f4a0*/  IMAD.MOV.U32 R2, RZ, RZ, R5 ;  /* 0x000000ffff027224 */ /* 0x002fc400078e0005 */
[----:B------:R-:W-:Y:S02]  /*2f4b0*/  IMAD.MOV.U32 R3, RZ, RZ, R20 ;  /* 0x000000ffff037224 */ /* 0x000fe400078e0014 */
[----:B------:R-:W2:Y:S04]  /*2f4c0*/  LDL.LU R20, [R1+0xa68] ;  /* 0x000a680001147983 */ /* 0x000ea80000300800 */
[----:B------:R-:W2:Y:S04]  /*2f4d0*/  LDL.LU R5, [R1+0xaa8] ;  /* 0x000aa80001057983 */ /* 0x000ea80000300800 */
[----:B------:R1:W-:Y:S01]  /*2f4e0*/  LDGSTS.E [R0+0x480], [R2.64], P0 ;  /* 0x0048000002007fae */ /* 0x0003e2000812184a */
[----:B------:R-:W-:-:S04]  /*2f4f0*/  IADD3 R13, P1, R13, UR9, RZ ;  /* 0x000000090d0d7c10 */ /* 0x000fc8000ff3e0ff */
[----:B------:R-:W-:Y:S01]  /*2f500*/  IADD3.X R23, R23, UR8, RZ, P1, !PT ;  /* 0x0000000817177c10 */ /* 0x000fe20008ffe4ff */
[----:B------:R-:W-:Y:S01]  /*2f510*/  STL [R1+0x8e8], R13 ;  /* 0x0008e80d01007387 */ /* 0x000fe20000100800 */
[----:B------:R-:W-:-:S03]  /*2f520*/  IADD3 R33, P2, R33, UR9, RZ ;  /* 0x0000000921217c10 */ /* 0x000fc6000ff5e0ff */
[----:B------:R1:W-:Y:S02]  /*2f530*/  STL [R1+0x8e4], R23 ;  /* 0x0008e41701007387 */ /* 0x0003e40000100800 */
[----:B-1----:R-:W-:Y:S01]  /*2f540*/  IMAD.MOV.U32 R3, RZ, RZ, R23 ;  /* 0x000000ffff037224 */ /* 0x002fe200078e0017 */
[----:B------:R-:W-:Y:S01]  /*2f550*/  IADD3.X R34, R34, UR8, RZ, P2, !PT ;  /* 0x0000000822227c10 */ /* 0x000fe200097fe4ff */
[----:B------:R-:W-:Y:S01]  /*2f560*/  STL [R1+0x928], R33 ;  /* 0x0009282101007387 */ /* 0x000fe20000100800 */
[----:B------:R-:W-:-:S03]  /*2f570*/  IMAD.MOV.U32 R2, RZ, RZ, R13 ;  /* 0x000000ffff027224 */ /* 0x000fc600078e000d */
[----:B------:R-:W2:Y:S04]  /*2f580*/  LDL.LU R23, [R1+0xa64] ;  /* 0x000a640001177983 */ /* 0x000ea80000300800 */
[----:B------:R-:W-:Y:S04]  /*2f590*/  STL [R1+0x924], R34 ;  /* 0x0009242201007387 */ /* 0x000fe80000100800 */
[----:B------:R-:W2:Y:S04]  /*2f5a0*/  LDL.LU R13, [R1+0xaa4] ;  /* 0x000aa400010d7983 */ /* 0x000ea80000300800 */
[----:B------:R1:W-:Y:S02]  /*2f5b0*/  LDGSTS.E [R0+0x880], [R2.64], P0 ;  /* 0x0088000002007fae */ /* 0x0003e4000812184a */
[----:B-1----:R-:W-:-:S02]  /*2f5c0*/  IMAD.MOV.U32 R2, RZ, RZ, R33 ;  /* 0x000000ffff027224 */ /* 0x002fc400078e0021 */
[----:B------:R-:W-:-:S05]  /*2f5d0*/  IMAD.MOV.U32 R3, RZ, RZ, R34 ;  /* 0x000000ffff037224 */ /* 0x000fca00078e0022 */
[----:B------:R1:W-:Y:S01]  /*2f5e0*/  LDGSTS.E [R0+0xc80], [R2.64], P0 ;  /* 0x00c8000002007fae */ /* 0x0003e2000812184a */
[----:B---3--:R-:W-:Y:S02]  /*2f5f0*/  IADD3 R4, P1, R4, UR9, RZ ;  /* 0x0000000904047c10 */ /* 0x008fe4000ff3e0ff */
[----:B------:R-:W-:Y:S02]  /*2f600*/  IADD3 R11, P2, R11, UR9, RZ ;  /* 0x000000090b0b7c10 */ /* 0x000fe4000ff5e0ff */
[----:B------:R-:W-:Y:S01]  /*2f610*/  IADD3.X R22, R22, UR8, RZ, P1, !PT ;  /* 0x0000000816167c10 */ /* 0x000fe20008ffe4ff */
[----:B------:R-:W-:Y:S01]  /*2f620*/  STL [R1+0x968], R4 ;  /* 0x0009680401007387 */ /* 0x000fe20000100800 */
[----:B-1----:R-:W-:Y:S01]  /*2f630*/  IMAD.MOV.U32 R2, RZ, RZ, R4 ;  /* 0x000000ffff027224 */ /* 0x002fe200078e0004 */
[----:B------:R-:W-:Y:S02]  /*2f640*/  IADD3.X R32, R32, UR8, RZ, P2, !PT ;  /* 0x0000000820207c10 */ /* 0x000fe400097fe4ff */
[----:B------:R-:W-:Y:S01]  /*2f650*/  IMAD.MOV.U32 R3, RZ, RZ, R22 ;  /* 0x000000ffff037224 */ /* 0x000fe200078e0016 */
[----:B------:R1:W-:Y:S04]  /*2f660*/  STL [R1+0x964], R22 ;  /* 0x0009641601007387 */ /* 0x0003e80000100800 */
[----:B------:R-:W-:Y:S04]  /*2f670*/  STL [R1+0x9a8], R11 ;  /* 0x0009a80b01007387 */ /* 0x000fe80000100800 */
[----:B------:R3:W-:Y:S04]  /*2f680*/  LDGSTS.E [R0+0x1080], [R2.64], P0 ;  /* 0x0108000002007fae */ /* 0x0007e8000812184a */
[----:B-1----:R-:W4:Y:S04]  /*2f690*/  LDL.LU R22, [R1+0xae8] ;  /* 0x000ae80001167983 */ /* 0x002f280000300800 */
[----:B------:R1:W-:Y:S04]  /*2f6a0*/  STL [R1+0x9a4], R32 ;  /* 0x0009a42001007387 */ /* 0x0003e80000100800 */
[----:B------:R-:W4:Y:S01]  /*2f6b0*/  LDL.LU R4, [R1+0xb28] ;  /* 0x000b280001047983 */ /* 0x000f220000300800 */
[----:B---3--:R-:W-:-:S03]  /*2f6c0*/  IMAD.MOV.U32 R3, RZ, RZ, R32 ;  /* 0x000000ffff037224 */ /* 0x008fc600078e0020 */
[----:B-1----:R-:W3:Y:S01]  /*2f6d0*/  LDL.LU R32, [R1+0xae4] ;  /* 0x000ae40001207983 */ /* 0x002ee20000300800 */
[----:B------:R-:W-:-:S03]  /*2f6e0*/  IMAD.MOV.U32 R2, RZ, RZ, R11 ;  /* 0x000000ffff027224 */ /* 0x000fc600078e000b */
[----:B------:R-:W3:Y:S04]  /*2f6f0*/  LDL.LU R11, [R1+0xb24] ;  /* 0x000b2400010b7983 */ /* 0x000ee80000300800 */
[----:B------:R1:W-:Y:S01]  /*2f700*/  LDGSTS.E [R0+0x1480], [R2.64], P0 ;  /* 0x0148000002007fae */ /* 0x0003e2000812184a */
[----:B--2---:R-:W-:Y:S02]  /*2f710*/  IADD3 R7, P1, R7, UR9, RZ ;  /* 0x0000000907077c10 */ /* 0x004fe4000ff3e0ff */
[----:B------:R-:W-:Y:S02]  /*2f720*/  IADD3 R15, P2, R15, UR9, RZ ;  /* 0x000000090f0f7c10 */ /* 0x000fe4000ff5e0ff */
[----:B------:R-:W-:Y:S01]  /*2f730*/  IADD3.X R10, R10, UR8, RZ, P1, !PT ;  /* 0x000000080a0a7c10 */ /* 0x000fe20008ffe4ff */
[----:B------:R-:W-:Y:S01]  /*2f740*/  STL [R1+0x9e8], R7 ;  /* 0x0009e80701007387 */ /* 0x000fe20000100800 */
[----:B-1----:R-:W-:Y:S01]  /*2f750*/  IMAD.MOV.U32 R2, RZ, RZ, R7 ;  /* 0x000000ffff027224 */ /* 0x002fe200078e0007 */
[----:B------:R-:W-:-:S02]  /*2f760*/  IADD3.X R21, R21, UR8, RZ, P2, !PT ;  /* 0x0000000815157c10 */ /* 0x000fc400097fe4ff */
[----:B------:R-:W-:Y:S01]  /*2f770*/  IMAD.MOV.U32 R3, RZ, RZ, R10 ;  /* 0x000000ffff037224 */ /* 0x000fe200078e000a */
[----:B------:R1:W-:Y:S04]  /*2f780*/  STL [R1+0x9e4], R10 ;  /* 0x0009e40a01007387 */ /* 0x0003e80000100800 */
[----:B------:R-:W-:Y:S04]  /*2f790*/  STL [R1+0xa28], R15 ;  /* 0x000a280f01007387 */ /* 0x000fe80000100800 */
[----:B------:R2:W-:Y:S04]  /*2f7a0*/  LDGSTS.E [R0+0x1880], [R2.64], P0 ;  /* 0x0188000002007fae */ /* 0x0005e8000812184a */
[----:B-1----:R-:W3:Y:S04]  /*2f7b0*/  LDL.LU R10, [R1+0xb68] ;  /* 0x000b6800010a7983 */ /* 0x002ee80000300800 */
[----:B------:R1:W-:Y:S01]  /*2f7c0*/  STL [R1+0xa24], R21 ;  /* 0x000a241501007387 */ /* 0x0003e20000100800 */
[----:B------:R-:W-:-:S03]  /*2f7d0*/  IADD3 R20, P1, R20, UR9, RZ ;  /* 0x0000000914147c10 */ /* 0x000fc6000ff3e0ff */
[----:B------:R-:W3:Y:S01]  /*2f7e0*/  LDL.LU R7, [R1+0xba8] ;  /* 0x000ba80001077983 */ /* 0x000ee20000300800 */
[----:B--2---:R-:W-:Y:S01]  /*2f7f0*/  IMAD.MOV.U32 R3, RZ, RZ, R21 ;  /* 0x000000ffff037224 */ /* 0x004fe200078e0015 */
[----:B------:R-:W-:Y:S02]  /*2f800*/  IADD3 R5, P2, R5, UR9, RZ ;  /* 0x0000000905057c10 */ /* 0x000fe4000ff5e0ff */
[----:B-1----:R-:W2:Y:S01]  /*2f810*/  LDL.LU R21, [R1+0xb64] ;  /* 0x000b640001157983 */ /* 0x002ea20000300800 */
[----:B------:R-:W-:-:S03]  /*2f820*/  IMAD.MOV.U32 R2, RZ, RZ, R15 ;  /* 0x000000ffff027224 */ /* 0x000fc600078e000f */
[----:B------:R-:W2:Y:S04]  /*2f830*/  LDL.LU R15, [R1+0xba4] ;  /* 0x000ba400010f7983 */ /* 0x000ea80000300800 */
[----:B------:R1:W-:Y:S04]  /*2f840*/  STL [R1+0xa68], R20 ;  /* 0x000a681401007387 */ /* 0x0003e80000100800 */
[----:B------:R1:W-:Y:S01]  /*2f850*/  LDGSTS.E [R0+0x1c80], [R2.64], P0 ;  /* 0x01c8000002007fae */ /* 0x0003e2000812184a */
[----:B------:R-:W-:Y:S01]  /*2f860*/  IADD3.X R23, R23, UR8, RZ, P1, !PT ;  /* 0x0000000817177c10 */ /* 0x000fe20008ffe4ff */
[----:B-1----:R-:W-:-:S04]  /*2f870*/  IMAD.MOV.U32 R2, RZ, RZ, R20 ;  /* 0x000000ffff027224 */ /* 0x002fc800078e0014 */
[----:B------:R1:W-:Y:S01]  /*2f880*/  STL [R1+0xa64], R23 ;  /* 0x000a641701007387 */ /* 0x0003e20000100800 */
[----:B------:R-:W-:-:S03]  /*2f890*/  IADD3.X R13, R13, UR8, RZ, P2, !PT ;  /* 0x000000080d0d7c10 */ /* 0x000fc600097fe4ff */
[----:B------:R1:W-:Y:S01]  /*2f8a0*/  STL [R1+0xaa8], R5 ;  /* 0x000aa80501007387 */ /* 0x0003e20000100800 */
[----:B------:R-:W-:-:S03]  /*2f8b0*/  IMAD.MOV.U32 R3, RZ, RZ, R23 ;  /* 0x000000ffff037224 */ /* 0x000fc600078e0017 */
[----:B------:R-:W2:Y:S04]  /*2f8c0*/  LDL.LU R20, [R1+0xbe8] ;  /* 0x000be80001147983 */ /* 0x000ea80000300800 */
[----:B------:R1:W-:Y:S04]  /*2f8d0*/  STL [R1+0xaa4], R13 ;  /* 0x000aa40d01007387 */ /* 0x0003e80000100800 */
[----:B------:R-:W2:Y:S04]  /*2f8e0*/  LDL.LU R33, [R1+0xc28] ;  /* 0x000c280001217983 */ /* 0x000ea80000300800 */
[----:B-1----:R-:W2:Y:S04]  /*2f8f0*/  LDL.LU R23, [R1+0xbe4] ;  /* 0x000be40001177983 */ /* 0x002ea80000300800 */
[----:B------:R-:W2:Y:S04]  /*2f900*/  LDL.LU R34, [R1+0xc24] ;  /* 0x000c240001227983 */ /* 0x000ea80000300800 */
[----:B------:R1:W-:Y:S02]  /*2f910*/  LDGSTS.E [R0+0x2080], [R2.64], P0 ;  /* 0x0208000002007fae */ /* 0x0003e4000812184a */
[----:B-1----:R-:W-:-:S02]  /*2f920*/  IMAD.MOV.U32 R2, RZ, RZ, R5 ;  /* 0x000000ffff027224 */ /* 0x002fc400078e0005 */
[----:B------:R-:W-:Y:S01]  /*2f930*/  IMAD.MOV.U32 R3, RZ, RZ, R13 ;  /* 0x000000ffff037224 */ /* 0x000fe200078e000d */
[----:B------:R-:W2:Y:S04]  /*2f940*/  LDL.LU R5, [R1+0xc68] ;  /* 0x000c680001057983 */ /* 0x000ea80000300800 */
[----:B------:R-:W2:Y:S04]  /*2f950*/  LDL.LU R13, [R1+0xca8] ;  /* 0x000ca800010d7983 */ /* 0x000ea80000300800 */
[----:B------:R1:W-:Y:S01]  /*2f960*/  LDGSTS.E [R0+0x2480], [R2.64], P0 ;  /* 0x0248000002007fae */ /* 0x0003e2000812184a */
[----:B----4-:R-:W-:-:S05]  /*2f970*/  IADD3 R22, P1, R22, UR9, RZ ;  /* 0x0000000916167c10 */ /* 0x010fca000ff3e0ff */
[----:B------:R4:W-:Y:S01]  /*2f980*/  STL [R1+0xae8], R22 ;  /* 0x000ae81601007387 */ /* 0x0009e20000100800 */
[----:B------:R-:W-:Y:S02]  /*2f990*/  IADD3 R4, P2, R4, UR9, RZ ;  /* 0x0000000904047c10 */ /* 0x000fe4000ff5e0ff */
[----:B---3--:R-:W-:Y:S01]  /*2f9a0*/  IADD3.X R32, R32, UR8, RZ, P1, !PT ;  /* 0x0000000820207c10 */ /* 0x008fe20008ffe4ff */
[----:B-1----:R-:W-:Y:S01]  /*2f9b0*/  IMAD.MOV.U32 R2, RZ, RZ, R22 ;  /* 0x000000ffff027224 */ /* 0x002fe200078e0016 */
[----:B------:R-:W-:-:S03]  /*2f9c0*/  IADD3.X R11, R11, UR8, RZ, P2, !PT ;  /* 0x000000080b0b7c10 */ /* 0x000fc600097fe4ff */
[----:B------:R1:W-:Y:S04]  /*2f9d0*/  STL [R1+0xae4], R32 ;  /* 0x000ae42001007387 */ /* 0x0003e80000100800 */
[----:B------:R3:W-:Y:S04]  /*2f9e0*/  STL [R1+0xb28], R4 ;  /* 0x000b280401007387 */ /* 0x0007e80000100800 */
[----:B----4-:R-:W4:Y:S01]  /*2f9f0*/  LDL.LU R22, [R1+0xc64] ;  /* 0x000c640001167983 */ /* 0x010f220000300800 */
[----:B------:R-:W-:-:S03]  /*2fa00*/  IMAD.MOV.U32 R3, RZ, RZ, R32 ;  /* 0x000000ffff037224 */ /* 0x000fc600078e0020 */
[----:B------:R3:W-:Y:S04]  /*2fa10*/  STL [R1+0xb24], R11 ;  /* 0x000b240b01007387 */ /* 0x0007e80000100800 */
[----:B-1----:R-:W4:Y:S04]  /*2fa20*/  LDL.LU R32, [R1+0xca4] ;  /* 0x000ca40001207983 */ /* 0x002f280000300800 */
[----:B------:R1:W-:Y:S02]  /*2fa30*/  LDGSTS.E [R0+0x2880], [R2.64], P0 ;  /* 0x0288000002007fae */ /* 0x0003e4000812184a */
[----:B-1----:R-:W-:-:S02]  /*2fa40*/  IMAD.MOV.U32 R2, RZ, RZ, R4 ;  /* 0x000000ffff027224 */ /* 0x002fc400078e0004 */
[----:B------:R-:W-:Y:S01]  /*2fa50*/  IMAD.MOV.U32 R3, RZ, RZ, R11 ;  /* 0x000000ffff037224 */ /* 0x000fe200078e000b */
[----:B---3--:R-:W3:Y:S04]  /*2fa60*/  LDL.LU R4, [R1+0xce8] ;  /* 0x000ce80001047983 */ /* 0x008ee80000300800 */
[----:B------:R-:W3:Y:S04]  /*2fa70*/  LDL.LU R11, [R1+0xd28] ;  /* 0x000d2800010b7983 */ /* 0x000ee80000300800 */
[----:B------:R1:W-:Y:S01]  /*2fa80*/  LDGSTS.E [R0+0x2c80], [R2.64], P0 ;  /* 0x02c8000002007fae */ /* 0x0003e2000812184a */
[----:B------:R-:W-:-:S05]  /*2fa90*/  IADD3 R10, P1, R10, UR9, RZ ;  /* 0x000000090a0a7c10 */ /* 0x000fca000ff3e0ff */
[----:B------:R1:W-:Y:S01]  /*2faa0*/  STL [R1+0xb68], R10 ;  /* 0x000b680a01007387 */ /* 0x0003e20000100800 */
[----:B------:R-:W-:Y:S02]  /*2fab0*/  IADD3 R7, P2, R7, UR9, RZ ;  /* 0x0000000907077c10 */ /* 0x000fe4000ff5e0ff */
[----:B--2---:R-:W-:Y:S01]  /*2fac0*/  IADD3.X R21, R21, UR8, RZ, P1, !PT ;  /* 0x0000000815157c10 */ /* 0x004fe20008ffe4ff */
[----:B-1----:R-:W-:Y:S01]  /*2fad0*/  IMAD.MOV.U32 R2, RZ, RZ, R10 ;  /* 0x000000ffff027224 */ /* 0x002fe200078e000a */
[----:B------:R-:W-:-:S03]  /*2fae0*/  IADD3.X R15, R15, UR8, RZ, P2, !PT ;  /* 0x000000080f0f7c10 */ /* 0x000fc600097fe4ff */
[----:B------:R1:W-:Y:S01]  /*2faf0*/  STL [R1+0xb64], R21 ;  /* 0x000b641501007387 */ /* 0x0003e20000100800 */
[----:B------:R-:W-:-:S03]  /*2fb00*/  IMAD.MOV.U32 R3, RZ, RZ, R21 ;  /* 0x000000ffff037224 */ /* 0x000fc600078e0015 */
[----:B------:R-:W-:Y:S04]  /*2fb10*/  STL [R1+0xba8], R7 ;  /* 0x000ba80701007387 */ /* 0x000fe80000100800 */
[----:B------:R-:W3:Y:S04]  /*2fb20*/  LDL.LU R10, [R1+0xce4] ;  /* 0x000ce400010a7983 */ /* 0x000ee80000300800 */
[----:B------:R1:W-:Y:S04]  /*2fb30*/  STL [R1+0xba4], R15 ;  /* 0x000ba40f01007387 */ /* 0x0003e80000100800 */
[----:B-1----:R-:W3:Y:S04]  /*2fb40*/  LDL.LU R21, [R1+0xd24] ;  /* 0x000d240001157983 */ /* 0x002ee80000300800 */
[----:B------:R1:W-:Y:S01]  /*2fb50*/  LDGSTS.E [R0+0x3080], [R2.64], P0 ;  /* 0x0308000002007fae */ /* 0x0003e2000812184a */
[----:B------:R-:W-:Y:S01]  /*2fb60*/  IADD3 R20, P1, R20, UR9, RZ ;  /* 0x0000000914147c10 */ /* 0x000fe2000ff3e0ff */
[----:B-1----:R-:W-:-:S02]  /*2fb70*/  IMAD.MOV.U32 R2, RZ, RZ, R7 ;  /* 0x000000ffff027224 */ /* 0x002fc400078e0007 */
[----:B------:R-:W-:Y:S02]  /*2fb80*/  IMAD.MOV.U32 R3, RZ, RZ, R15 ;  /* 0x000000ffff037224 */ /* 0x000fe400078e000f */
[----:B------:R-:W3:Y:S01]  /*2fb90*/  LDL.LU R15, [R1+0xd68] ;  /* 0x000d6800010f7983 */ /* 0x000ee20000300800 */
[----:B------:R-:W-:-:S03]  /*2fba0*/  IADD3 R33, P2, R33, UR9, RZ ;  /* 0x0000000921217c10 */ /* 0x000fc6000ff5e0ff */
[----:B------:R-:W3:Y:S01]  /*2fbb0*/  LDL.LU R7, [R1+0xda8] ;  /* 0x000da80001077983 */ /* 0x000ee20000300800 */
[----:B------:R-:W-:-:S03]  /*2fbc0*/  IADD3.X R23, R23, UR8, RZ, P1, !PT ;  /* 0x0000000817177c10 */ /* 0x000fc60008ffe4ff */
[----:B------:R-:W-:Y:S01]  /*2fbd0*/  STL [R1+0xbe8], R20 ;  /* 0x000be81401007387 */ /* 0x000fe20000100800 */
[----:B------:R-:W-:-:S03]  /*2fbe0*/  IADD3.X R34, R34, UR8, RZ, P2, !PT ;  /* 0x0000000822227c10 */ /* 0x000fc600097fe4ff */
[----:B------:R1:W-:Y:S04]  /*2fbf0*/  LDGSTS.E [R0+0x3480], [R2.64], P0 ;  /* 0x0348000002007fae */ /* 0x0003e8000812184a */
[----:B------:R1:W-:Y:S04]  /*2fc00*/  STL [R1+0xbe4], R23 ;  /* 0x000be41701007387 */ /* 0x0003e80000100800 */
[----:B------:R-:W-:Y:S01]  /*2fc10*/  STL [R1+0xc28], R33 ;  /* 0x000c282101007387 */ /* 0x000fe20000100800 */
[----:B-1----:R-:W-:-:S03]  /*2fc20*/  IMAD.MOV.U32 R3, RZ, RZ, R23 ;  /* 0x000000ffff037224 */ /* 0x002fc600078e0017 */
[----:B------:R-:W3:Y:S01]  /*2fc30*/  LDL.LU R23, [R1+0xd64] ;  /* 0x000d640001177983 */ /* 0x000ee20000300800 */
[----:B------:R-:W-:-:S03]  /*2fc40*/  IMAD.MOV.U32 R2, RZ, RZ, R20 ;  /* 0x000000ffff027224 */ /* 0x000fc600078e0014 */
[----:B------:R-:W-:Y:S01]  /*2fc50*/  STL [R1+0xc24], R34 ;  /* 0x000c242201007387 */ /* 0x000fe20000100800 */
[----:B------:R-:W-:-:S03]  /*2fc60*/  IADD3 R5, P1, R5, UR9, RZ ;  /* 0x0000000905057c10 */ /* 0x000fc6000ff3e0ff */
[----:B------:R-:W3:Y:S01]  /*2fc70*/  LDL.LU R20, [R1+0xda4] ;  /* 0x000da40001147983 */ /* 0x000ee20000300800 */
[----:B------:R-:W-:-:S03]  /*2fc80*/  IADD3 R13, P2, R13, UR9, RZ ;  /* 0x000000090d0d7c10 */ /* 0x000fc6000ff5e0ff */
[----:B------:R1:W-:Y:S04]  /*2fc90*/  LDGSTS.E [R0+0x3880], [R2.64], P0 ;  /* 0x0388000002007fae */ /* 0x0003e8000812184a */
[----:B------:R-:W-:Y:S01]  /*2fca0*/  STL [R1+0xc68], R5 ;  /* 0x000c680501007387 */ /* 0x000fe20000100800 */
[----:B-1----:R-:W-:Y:S02]  /*2fcb0*/  IMAD.MOV.U32 R2, RZ, RZ, R33 ;  /* 0x000000ffff027224 */ /* 0x002fe400078e0021 */
[----:B------:R-:W-:-:S05]  /*2fcc0*/  IMAD.MOV.U32 R3, RZ, RZ, R34 ;  /* 0x000000ffff037224 */ /* 0x000fca00078e0022 */
[----:B------:R1:W-:Y:S02]  /*2fcd0*/  LDGSTS.E [R0+0x3c80], [R2.64], P0 ;  /* 0x03c8000002007fae */ /* 0x0003e4000812184a */
        /* <DEDUP_REMOVED lines=14> */
[----:B---3--:R-:W-:Y:S02]  /*2fdc0*/  IADD3 R4, P1, R4, UR9, RZ ;  /* 0x0000000904047c10 */ /* 0x008fe4000ff3e0ff */
[----:B------:R-:W-:Y:S01]  /*2fdd0*/  IADD3 R11, P2, R11, UR9, RZ ;  /* 0x000000090b0b7c10 */ /* 0x000fe2000ff5e0ff */
[----:B------:R1:W-:Y:S04]  /*2fde0*/  LDGSTS.E [R0+0x4480], [R2.64], P0 ;  /* 0x0448000002007fae */ /* 0x0003e8000812184a */
[----:B------:R-:W-:Y:S01]  /*2fdf0*/  STL [R1+0xce8], R4 ;  /* 0x000ce80401007387 */ /* 0x000fe20000100800 */
[----:B-1----:R-:W-:Y:S01]  /*2fe00*/  IMAD.MOV.U32 R2, RZ, RZ, R4 ;  /* 0x000000ffff027224 */ /* 0x002fe200078e0004 */
[----:B------:R-:W-:-:S05]  /*2fe10*/  IADD3.X R10, R10, UR8, RZ, P1, !PT ;  /* 0x000000080a0a7c10 */ /* 0x000fca0008ffe4ff */
[----:B------:R-:W-:Y:S01]  /*2fe20*/  IMAD.MOV.U32 R3, RZ, RZ, R10 ;  /* 0x000000ffff037224 */ /* 0x000fe200078e000a */
[----:B------:R1:W-:Y:S01]  /*2fe30*/  STL [R1+0xce4], R10 ;  /* 0x000ce40a01007387 */ /* 0x0003e20000100800 */
[----:B------:R-:W-:-:S03]  /*2fe40*/  IADD3.X R21, R21, UR8, RZ, P2, !PT ;  /* 0x0000000815157c10 */ /* 0x000fc600097fe4ff */
[----:B------:R-:W-:Y:S04]  /*2fe50*/  STL [R1+0xd28], R11 ;  /* 0x000d280b01007387 */ /* 0x000fe80000100800 */
[----:B------:R3:W-:Y:S04]  /*2fe60*/  LDGSTS.E [R0+0x4880], [R2.64], P0 ;  /* 0x0488000002007fae */ /* 0x0007e8000812184a */
[----:B-1----:R-:W4:Y:S04]  /*2fe70*/  LDL.LU R10, [R1+0xe68] ;  /* 0x000e6800010a7983 */ /* 0x002f280000300800 */
[----:B------:R1:W-:Y:S04]  /*2fe80*/  STL [R1+0xd24], R21 ;  /* 0x000d241501007387 */ /* 0x0003e80000100800 */
[----:B------:R-:W4:Y:S01]  /*2fe90*/  LDL.LU R4, [R1+0xea8] ;  /* 0x000ea80001047983 */ /* 0x000f220000300800 */
[----:B---3--:R-:W-:Y:S01]  /*2fea0*/  IMAD.MOV.U32 R3, RZ, RZ, R21 ;  /* 0x000000ffff037224 */ /* 0x008fe200078e0015 */
[----:B------:R-:W-:-:S02]  /*2feb0*/  IADD3 R15, P1, R15, UR9, RZ ;  /* 0x000000090f0f7c10 */ /* 0x000fc4000ff3e0ff */
[----:B-1----:R-:W3:Y:S01]  /*2fec0*/  LDL.LU R21, [R1+0xe64] ;  /* 0x000e640001157983 */ /* 0x002ee20000300800 */
[----:B------:R-:W-:Y:S01]  /*2fed0*/  IADD3 R7, P2, R7, UR9, RZ ;  /* 0x0000000907077c10 */ /* 0x000fe2000ff5e0ff */
[----:B------:R-:W-:Y:S02]  /*2fee0*/  IMAD.MOV.U32 R2, RZ, RZ, R11 ;  /* 0x000000ffff027224 */ /* 0x000fe400078e000b */
[----:B------:R-:W3:Y:S04]  /*2fef0*/  LDL.LU R11, [R1+0xea4] ;  /* 0x000ea400010b7983 */ /* 0x000ee80000300800 */
[----:B------:R1:W-:Y:S04]  /*2ff00*/  STL [R1+0xd68], R15 ;  /* 0x000d680f01007387 */ /* 0x0003e80000100800 */
[----:B------:R1:W-:Y:S01]  /*2ff10*/  LDGSTS.E [R0+0x4c80], [R2.64], P0 ;  /* 0x04c8000002007fae */ /* 0x0003e2000812184a */
[----:B------:R-:W-:Y:S01]  /*2ff20*/  IADD3.X R23, R23, UR8, RZ, P1, !PT ;  /* 0x0000000817177c10 */ /* 0x000fe20008ffe4ff */
[----:B-1----:R-:W-:-:S04]  /*2ff30*/  IMAD.MOV.U32 R2, RZ, RZ, R15 ;  /* 0x000000ffff027224 */ /* 0x002fc800078e000f */
[----:B------:R-:W-:Y:S01]  /*2ff40*/  STL [R1+0xd64], R23 ;  /* 0x000d641701007387 */ /* 0x000fe20000100800 */
[----:B------:R-:W-:-:S03]  /*2ff50*/  IADD3.X R20, R20, UR8, RZ, P2, !PT ;  /* 0x0000000814147c10 */ /* 0x000fc600097fe4ff */
[----:B------:R-:W-:Y:S01]  /*2ff60*/  STL [R1+0xda8], R7 ;  /* 0x000da80701007387 */ /* 0x000fe20000100800 */
[----:B------:R-:W-:-:S03]  /*2ff70*/  IMAD.MOV.U32 R3, RZ, RZ, R23 ;  /* 0x000000ffff037224 */ /* 0x000fc600078e0017 */
[----:B------:R-:W3:Y:S04]  /*2ff80*/  LDL.LU R33, [R1+0xee8] ;  /* 0x000ee80001217983 */ /* 0x000ee80000300800 */
[----:B------:R1:W-:Y:S04]  /*2ff90*/  STL [R1+0xda4], R20 ;  /* 0x000da41401007387 */ /* 0x0003e80000100800 */
[----:B------:R-:W3:Y:S04]  /*2ffa0*/  LDL.LU R15, [R1+0xf28] ;  /* 0x000f2800010f7983 */ /* 0x000ee80000300800 */
[----:B------:R-:W3:Y:S04]  /*2ffb0*/  LDL.LU R34, [R1+0xee4] ;  /* 0x000ee40001227983 */ /* 0x000ee80000300800 */
[----:B------:R1:W-:Y:S02]  /*2ffc0*/  LDGSTS.E [R0+0x5080], [R2.64], P0 ;  /* 0x0508000002007fae */ /* 0x0003e4000812184a */
[----:B-1----:R-:W-:-:S02]  /*2ffd0*/  IMAD.MOV.U32 R3, RZ, RZ, R20 ;  /* 0x000000ffff037224 */ /* 0x002fc400078e0014 */
[----:B------:R-:W3:Y:S01]  /*2ffe0*/  LDL.LU R20, [R1+0xf24] ;  /* 0x000f240001147983 */ /* 0x000ee20000300800 */
[----:B------:R-:W-:-:S03]  /*2fff0*/  IMAD.MOV.U32 R2, RZ, RZ, R7 ;  /* 0x000000ffff027224 */ /* 0x000fc600078e0007 */
[----:B------:R-:W3:Y:S04]  /*30000*/  LDL.LU R23, [R1+0xf68] ;  /* 0x000f680001177983 */ /* 0x000ee80000300800 */
[----:B------:R-:W3:Y:S04]  /*30010*/  LDL.LU R7, [R1+0xfa8] ;  /* 0x000fa80001077983 */ /* 0x000ee80000300800 */
[----:B------:R1:W-:Y:S01]  /*30020*/  LDGSTS.E [R0+0x5480], [R2.64], P0 ;  /* 0x0548000002007fae */ /* 0x0003e2000812184a */
[----:B--2---:R-:W-:-:S05]  /*30030*/  IADD3 R22, P1, R22, UR9, RZ ;  /* 0x0000000916167c10 */ /* 0x004fca000ff3e0ff */
[----:B------:R-:W-:Y:S01]  /*30040*/  STL [R1+0xde8], R22 ;  /* 0x000de81601007387 */ /* 0x000fe20000100800 */
[----:B------:R-:W-:Y:S02]  /*30050*/  IADD3 R5, P2, R5, UR9, RZ ;  /* 0x0000000905057c10 */ /* 0x000fe4000ff5e0ff */
[----:B----4-:R-:W-:-:S05]  /*30060*/  IADD3.X R32, R32, UR8, RZ, P1, !PT ;  /* 0x0000000820207c10 */ /* 0x010fca0008ffe4ff */
[----:B------:R2:W-:Y:S01]  /*30070*/  STL [R1+0xde4], R32 ;  /* 0x000de42001007387 */ /* 0x0005e20000100800 */
[----:B-1----:R-:W-:Y:S01]  /*30080*/  IMAD.MOV.U32 R3, RZ, RZ, R32 ;  /* 0x000000ffff037224 */ /* 0x002fe200078e0020 */
[----:B------:R-:W-:Y:S02]  /*30090*/  IADD3.X R13, R13, UR8, RZ, P2, !PT ;  /* 0x000000080d0d7c10 */ /* 0x000fe400097fe4ff */
[----:B------:R1:W-:Y:S01]  /*300a0*/  STL [R1+0xe28], R5 ;  /* 0x000e280501007387 */ /* 0x0003e20000100800 */
[----:B------:R-:W-:-:S03]  /*300b0*/  IMAD.MOV.U32 R2, RZ, RZ, R22 ;  /* 0x000000ffff027224 */ /* 0x000fc600078e0016 */
[----:B--2---:R-:W2:Y:S04]  /*300c0*/  LDL.LU R32, [R1+0xf64] ;  /* 0x000f640001207983 */ /* 0x004ea80000300800 */
[----:B------:R4:W-:Y:S04]  /*300d0*/  STL [R1+0xe24], R13 ;  /* 0x000e240d01007387 */ /* 0x0009e80000100800 */
[----:B------:R-:W2:Y:S04]  /*300e0*/  LDL.LU R22, [R1+0xfa4] ;  /* 0x000fa40001167983 */ /* 0x000ea80000300800 */
[----:B------:R1:W-:Y:S02]  /*300f0*/  LDGSTS.E [R0+0x5880], [R2.64], P0 ;  /* 0x0588000002007fae */ /* 0x0003e4000812184a */
[----:B-1----:R-:W-:-:S02]  /*30100*/  IMAD.MOV.U32 R2, RZ, RZ, R5 ;  /* 0x000000ffff027224 */ /* 0x002fc400078e0005 */
[----:B------:R-:W-:Y:S01]  /*30110*/  IMAD.MOV.U32 R3, RZ, RZ, R13 ;  /* 0x000000ffff037224 */ /* 0x000fe200078e000d */
[----:B------:R-:W2:Y:S04]  /*30120*/  LDL.LU R5, [R1+0xfe8] ;  /* 0x000fe80001057983 */ /* 0x000ea80000300800 */
[----:B----4-:R-:W4:Y:S04]  /*30130*/  LDL.LU R13, [R1+0x1028] ;  /* 0x00102800010d7983 */ /* 0x010f280000300800 */
[----:B------:R1:W-:Y:S01]  /*30140*/  LDGSTS.E [R0+0x5c80], [R2.64], P0 ;  /* 0x05c8000002007fae */ /* 0x0003e2000812184a */
[----:B------:R-:W-:-:S05]  /*30150*/  IADD3 R10, P1, R10, UR9, RZ ;  /* 0x000000090a0a7c10 */ /* 0x000fca000ff3e0ff */
[----:B------:R1:W-:Y:S01]  /*30160*/  STL [R1+0xe68], R10 ;  /* 0x000e680a01007387 */ /* 0x0003e20000100800 */
[----:B------:R-:W-:Y:S02]  /*30170*/  IADD3 R4, P2, R4, UR9, RZ ;  /* 0x0000000904047c10 */ /* 0x000fe4000ff5e0ff */
[----:B---3--:R-:W-:Y:S01]  /*30180*/  IADD3.X R21, R21, UR8, RZ, P1, !PT ;  /* 0x0000000815157c10 */ /* 0x008fe20008ffe4ff */
[----:B-1----:R-:W-:-:S04]  /*30190*/  IMAD.MOV.U32 R2, RZ, RZ, R10 ;  /* 0x000000ffff027224 */ /* 0x002fc800078e000a */
[----:B------:R1:W-:Y:S01]  /*301a0*/  STL [R1+0xe64], R21 ;  /* 0x000e641501007387 */ /* 0x0003e20000100800 */
[----:B------:R-:W-:Y:S01]  /*301b0*/  IADD3.X R11, R11, UR8, RZ, P2, !PT ;  /* 0x000000080b0b7c10 */ /* 0x000fe200097fe4ff */
[----:B------:R-:W-:Y:S02]  /*301c0*/  IMAD.MOV.U32 R3, RZ, RZ, R21 ;  /* 0x000000ffff037224 */ /* 0x000fe400078e0015 */
        /* <DEDUP_REMOVED lines=10> */
[----:B------:R1:W-:Y:S01]  /*30270*/  LDGSTS.E [R0+0x6480], [R2.64], P0 ;  /* 0x0648000002007fae */ /* 0x0003e2000812184a */
[----:B------:R-:W-:-:S03]  /*30280*/  IADD3.X R34, R34, UR8, RZ, P1, !PT ;  /* 0x0000000822227c10 */ /* 0x000fc60008ffe4ff */
[----:B------:R-:W3:Y:S04]  /*30290*/  LDL.LU R4, [R1+0x8b0] ;  /* 0x0008b00001047983 */ /* 0x000ee80000300800 */
[----:B------:R-:W-:Y:S01]  /*302a0*/  STL [R1+0xee8], R33 ;  /* 0x000ee82101007387 */ /* 0x000fe20000100800 */
[----:B-1----:R-:W-:Y:S02]  /*302b0*/  IMAD.MOV.U32 R2, RZ, RZ, R33 ;  /* 0x000000ffff027224 */ /* 0x002fe400078e0021 */
[----:B------:R-:W-:Y:S01]  /*302c0*/  IMAD.MOV.U32 R3, RZ, RZ, R34 ;  /* 0x000000ffff037224 */ /* 0x000fe200078e0022 */
[----:B------:R-:W-:Y:S01]  /*302d0*/  STL [R1+0xee4], R34 ;  /* 0x000ee42201007387 */ /* 0x000fe20000100800 */
[----:B------:R-:W-:-:S03]  /*302e0*/  IADD3.X R20, R20, UR8, RZ, P2, !PT ;  /* 0x0000000814147c10 */ /* 0x000fc600097fe4ff */
[----:B------:R1:W-:Y:S04]  /*302f0*/  STL [R1+0xf28], R15 ;  /* 0x000f280f01007387 */ /* 0x0003e80000100800 */
[----:B------:R1:W-:Y:S01]  /*30300*/  LDGSTS.E [R0+0x6880], [R2.64], P0 ;  /* 0x0688000002007fae */ /* 0x0003e2000812184a */
[----:B------:R-:W-:-:S03]  /*30310*/  IADD3 R23, P1, R23, UR9, RZ ;  /* 0x0000000917177c10 */ /* 0x000fc6000ff3e0ff */
[----:B------:R1:W-:Y:S01]  /*30320*/  STL [R1+0xf24], R20 ;  /* 0x000f241401007387 */ /* 0x0003e20000100800 */
[----:B------:R-:W-:Y:S01]  /*30330*/  IADD3 R7, P2, R7, UR9, RZ ;  /* 0x0000000907077c10 */ /* 0x000fe2000ff5e0ff */
[----:B-1----:R-:W-:Y:S02]  /*30340*/  IMAD.MOV.U32 R2, RZ, RZ, R15 ;  /* 0x000000ffff027224 */ /* 0x002fe400078e000f */
[----:B------:R-:W3:Y:S01]  /*30350*/  LDL.LU R15, [R1+0x86c] ;  /* 0x00086c00010f7983 */ /* 0x000ee20000300800 */
[----:B------:R-:W-:-:S03]  /*30360*/  IMAD.MOV.U32 R3, RZ, RZ, R20 ;  /* 0x000000ffff037224 */ /* 0x000fc600078e0014 */
[----:B------:R-:W3:Y:S04]  /*30370*/  LDL.LU R20, [R1+0x8ac] ;  /* 0x0008ac0001147983 */ /* 0x000ee80000300800 */
[----:B------:R1:W-:Y:S04]  /*30380*/  LDGSTS.E [R0+0x6c80], [R2.64], P0 ;  /* 0x06c8000002007fae */ /* 0x0003e8000812184a */
[----:B------:R-:W-:Y:S01]  /*30390*/  STL [R1+0xf68], R23 ;  /* 0x000f681701007387 */ /* 0x000fe20000100800 */
[----:B-1----:R-:W-:Y:S01]  /*303a0*/  IMAD.MOV.U32 R2, RZ, RZ, R23 ;  /* 0x000000ffff027224 */ /* 0x002fe200078e0017 */
[----:B--2---:R-:W-:-:S05]  /*303b0*/  IADD3.X R32, R32, UR8, RZ, P1, !PT ;  /* 0x0000000820207c10 */ /* 0x004fca0008ffe4ff */
[----:B------:R-:W-:Y:S01]  /*303c0*/  IMAD.MOV.U32 R3, RZ, RZ, R32 ;  /* 0x000000ffff037224 */ /* 0x000fe200078e0020 */
[----:B------:R-:W-:Y:S01]  /*303d0*/  IADD3.X R22, R22, UR8, RZ, P2, !PT ;  /* 0x0000000816167c10 */ /* 0x000fe200097fe4ff */
[----:B------:R-:W-:Y:S04]  /*303e0*/  STL [R1+0xf64], R32 ;  /* 0x000f642001007387 */ /* 0x000fe80000100800 */
[----:B------:R-:W-:Y:S04]  /*303f0*/  STL [R1+0xfa8], R7 ;  /* 0x000fa80701007387 */ /* 0x000fe80000100800 */
[----:B------:R1:W-:Y:S04]  /*30400*/  LDGSTS.E [R0+0x7080], [R2.64], P0 ;  /* 0x0708000002007fae */ /* 0x0003e8000812184a */
[----:B------:R2:W-:Y:S01]  /*30410*/  STL [R1+0xfa4], R22 ;  /* 0x000fa41601007387 */ /* 0x0005e20000100800 */
[----:B-1----:R-:W-:-:S02]  /*30420*/  IMAD.MOV.U32 R3, RZ, RZ, R22 ;  /* 0x000000ffff037224 */ /* 0x002fc400078e0016 */
[----:B------:R-:W-:Y:S01]  /*30430*/  IMAD.MOV.U32 R2, RZ, RZ, R7 ;  /* 0x000000ffff027224 */ /* 0x000fe200078e0007 */
[----:B--2---:R-:W2:Y:S04]  /*30440*/  LDL.LU R22, [R1+0x8ec] ;  /* 0x0008ec0001167983 */ /* 0x004ea80000300800 */
[----:B------:R-:W2:Y:S04]  /*30450*/  LDL.LU R7, [R1+0x8f0] ;  /* 0x0008f00001077983 */ /* 0x000ea80000300800 */
[----:B------:R-:W2:Y:S04]  /*30460*/  LDL.LU R33, [R1+0x92c] ;  /* 0x00092c0001217983 */ /* 0x000ea80000300800 */
[----:B------:R-:W2:Y:S01]  /*30470*/  LDL.LU R32, [R1+0x930] ;  /* 0x0009300001207983 */ /* 0x000ea20000300800 */
[----:B------:R-:W-:-:S02]  /*30480*/  IADD3 R5, P1, R5, UR9, RZ ;  /* 0x0000000905057c10 */ /* 0x000fc4000ff3e0ff */
[----:B----4-:R-:W-:Y:S01]  /*30490*/  IADD3 R13, P2, R13, UR9, RZ ;  /* 0x000000090d0d7c10 */ /* 0x010fe2000ff5e0ff */
[----:B------:R1:W-:Y:S04]  /*304a0*/  LDGSTS.E [R0+0x7480], [R2.64], P0 ;  /* 0x0748000002007fae */ /* 0x0003e8000812184a */
[----:B------:R4:W-:Y:S01]  /*304b0*/  STL [R1+0xfe8], R5 ;  /* 0x000fe80501007387 */ /* 0x0009e20000100800 */
[----:B-1----:R-:W-:Y:S01]  /*304c0*/  IMAD.MOV.U32 R2, RZ, RZ, R5 ;  /* 0x000000ffff027224 */ /* 0x002fe200078e0005 */
[----:B---3--:R-:W-:-:S05]  /*304d0*/  IADD3.X R10, R10, UR8, RZ, P1, !PT ;  /* 0x000000080a0a7c10 */ /* 0x008fca0008ffe4ff */
[----:B------:R-:W-:Y:S01]  /*304e0*/  IMAD.MOV.U32 R3, RZ, RZ, R10 ;  /* 0x000000ffff037224 */ /* 0x000fe200078e000a */
[----:B------:R1:W-:Y:S01]  /*304f0*/  STL [R1+0xfe4], R10 ;  /* 0x000fe40a01007387 */ /* 0x0003e20000100800 */
[----:B------:R-:W-:-:S03]  /*30500*/  IADD3.X R21, R21, UR8, RZ, P2, !PT ;  /* 0x0000000815157c10 */ /* 0x000fc600097fe4ff */
[----:B------:R-:W-:Y:S04]  /*30510*/  STL [R1+0x1028], R13 ;  /* 0x0010280d01007387 */ /* 0x000fe80000100800 */
[----:B----4-:R-:W3:Y:S04]  /*30520*/  LDL.LU R5, [R1+0x970] ;  /* 0x0009700001057983 */ /* 0x010ee80000300800 */
[----:B------:R4:W-:Y:S04]  /*30530*/  STL [R1+0x1024], R21 ;  /* 0x0010241501007387 */ /* 0x0009e80000100800 */
[----:B------:R4:W-:Y:S04]  /*30540*/  LDGSTS.E [R0+0x7880], [R2.64], P0 ;  /* 0x0788000002007fae */ /* 0x0009e8000812184a */
[----:B-1----:R-:W3:Y:S01]  /*30550*/  LDL.LU R10, [R1+0x9b0] ;  /* 0x0009b000010a7983 */ /* 0x002ee20000300800 */
[----:B------:R-:W-:Y:S01]  /*30560*/  IADD3 R11, P1, R11, UR9, RZ ;  /* 0x000000090b0b7c10 */ /* 0x000fe2000ff3e0ff */
[----:B----4-:R-:W-:-:S02]  /*30570*/  IMAD.MOV.U32 R3, RZ, RZ, R21 ;  /* 0x000000ffff037224 */ /* 0x010fc400078e0015 */
[----:B------:R-:W4:Y:S01]  /*30580*/  LDL.LU R21, [R1+0x96c] ;  /* 0x00096c0001157983 */ /* 0x000f220000300800 */
[----:B------:R-:W-:Y:S01]  /*30590*/  IMAD.MOV.U32 R2, RZ, RZ, R13 ;  /* 0x000000ffff027224 */ /* 0x000fe200078e000d */
[----:B------:R-:W-:Y:S02]  /*305a0*/  IADD3 R4, P2, R4, UR9, RZ ;  /* 0x0000000904047c10 */ /* 0x000fe4000ff5e0ff */
[----:B------:R-:W4:Y:S04]  /*305b0*/  LDL.LU R23, [R1+0x9ac] ;  /* 0x0009ac0001177983 */ /* 0x000f280000300800 */
[----:B------:R1:W-:Y:S04]  /*305c0*/  LDGSTS.E [R0+0x7c80], [R2.64], P0 ;  /* 0x07c8000002007fae */ /* 0x0003e8000812184a */
[----:B------:R1:W-:Y:S04]  /*305d0*/  STL [R1+0x870], R11 ;  /* 0x0008700b01007387 */ /* 0x0003e80000100800 */
[----:B------:R-:W-:Y:S01]  /*305e0*/  STL [R1+0x8b0], R4 ;  /* 0x0008b00401007387 */ /* 0x000fe20000100800 */
[----:B-1----:R-:W-:-:S04]  /*305f0*/  IMAD.U32 R0, RZ, RZ, UR6 ;  /* 0x00000006ff007e24 */ /* 0x002fc8000f8e00ff */
[----:B------:R-:W-:Y:S02]  /*30600*/  IMAD R0, R0, 0x8000, R9 ;  /* 0x0000800000007824 */ /* 0x000fe400078e0209 */
[----:B------:R-:W-:Y:S01]  /*30610*/  IMAD.MOV.U32 R2, RZ, RZ, R11 ;  /* 0x000000ffff027224 */ /* 0x000fe200078e000b */
[----:B------:R-:W-:-:S05]  /*30620*/  IADD3.X R15, R15, UR8, RZ, P1, !PT ;  /* 0x000000080f0f7c10 */ /* 0x000fca0008ffe4ff */
[----:B------:R1:W-:Y:S04]  /*30630*/  STL [R1+0x86c], R15 ;  /* 0x00086c0f01007387 */ /* 0x0003e80000100800 */
[----:B------:R-:W4:Y:S04]  /*30640*/  LDL.LU R9, [R1+0x9f0] ;  /* 0x0009f00001097983 */ /* 0x000f280000300800 */
[----:B------:R-:W4:Y:S04]  /*30650*/  LDL.LU R13, [R1+0xa30] ;  /* 0x000a3000010d7983 */ /* 0x000f280000300800 */
[----:B------:R-:W4:Y:S01]  /*30660*/  LDL.LU R11, [R1+0x9ec] ;  /* 0x0009ec00010b7983 */ /* 0x000f220000300800 */
[----:B------:R-:W-:Y:S01]  /*30670*/  IMAD.MOV.U32 R3, RZ, RZ, R15 ;  /* 0x000000ffff037224 */ /* 0x000fe200078e000f */
[----:B------:R-:W-:-:S02]  /*30680*/  IADD3.X R20, R20, UR8, RZ, P2, !PT ;  /* 0x0000000814147c10 */ /* 0x000fc400097fe4ff */
[----:B-1----:R-:W4:Y:S04]  /*30690*/  LDL.LU R15, [R1+0xa2c] ;  /* 0x000a2c00010f7983 */ /* 0x002f280000300800 */
[----:B------:R1:W-:Y:S04]  /*306a0*/  LDGSTS.E [R0+0x100], [R2.64], P0 ;  /* 0x0010000002007fae */ /* 0x0003e8000812184a */
[----:B------:R1:W-:Y:S02]  /*306b0*/  STL [R1+0x8ac], R20 ;  /* 0x0008ac1401007387 */ /* 0x0003e40000100800 */
[----:B-1----:R-:W-:-:S02]  /*306c0*/  IMAD.MOV.U32 R2, RZ, RZ, R4 ;  /* 0x000000ffff027224 */ /* 0x002fc400078e0004 */
[----:B------:R-:W-:Y:S02]  /*306d0*/  IMAD.MOV.U32 R3, RZ, RZ, R20 ;  /* 0x000000ffff037224 */ /* 0x000fe400078e0014 */
[----:B------:R-:W4:Y:S04]  /*306e0*/  LDL.LU R20, [R1+0xa70] ;  /* 0x000a700001147983 */ /* 0x000f280000300800 */
[----:B------:R-:W4:Y:S04]  /*306f0*/  LDL.LU R4, [R1+0xab0] ;  /* 0x000ab00001047983 */ /* 0x000f280000300800 */
[----:B------:R1:W-:Y:S01]  /*30700*/  LDGSTS.E [R0+0x500], [R2.64], P0 ;  /* 0x0050000002007fae */ /* 0x0003e2000812184a */
[----:B--2---:R-:W-:-:S04]  /*30710*/  IADD3 R7, P1, R7, UR9, RZ ;  /* 0x0000000907077c10 */ /* 0x004fc8000ff3e0ff */
[----:B------:R-:W-:Y:S01]  /*30720*/  IADD3.X R22, R22, UR8, RZ, P1, !PT ;  /* 0x0000000816167c10 */ /* 0x000fe20008ffe4ff */
[----:B------:R-:W-:Y:S01]  /*30730*/  STL [R1+0x8f0], R7 ;  /* 0x0008f00701007387 */ /* 0x000fe20000100800 */
[----:B------:R-:W-:-:S03]  /*30740*/  IADD3 R32, P2, R32, UR9, RZ ;  /* 0x0000000920207c10 */ /* 0x000fc6000ff5e0ff */
[----:B------:R2:W-:Y:S01]  /*30750*/  STL [R1+0x8ec], R22 ;  /* 0x0008ec1601007387 */ /* 0x0005e20000100800 */
[----:B-1----:R-:W-:Y:S01]  /*30760*/  IMAD.MOV.U32 R3, RZ, RZ, R22 ;  /* 0x000000ffff037224 */ /* 0x002fe200078e0016 */
[----:B------:R-:W-:Y:S02]  /*30770*/  IADD3.X R33, R33, UR8, RZ, P2, !PT ;  /* 0x0000000821217c10 */ /* 0x000fe400097fe4ff */
[----:B------:R-:W-:Y:S01]  /*30780*/  STL [R1+0x930], R32 ;  /* 0x0009302001007387 */ /* 0x000fe20000100800 */
[----:B------:R-:W-:-:S03]  /*30790*/  IMAD.MOV.U32 R2, RZ, RZ, R7 ;  /* 0x000000ffff027224 */ /* 0x000fc600078e0007 */
[----:B--2---:R-:W2:Y:S04]  /*307a0*/  LDL.LU R22, [R1+0xa6c] ;  /* 0x000a6c0001167983 */ /* 0x004ea80000300800 */
[----:B------:R-:W-:Y:S04]  /*307b0*/  STL [R1+0x92c], R33 ;  /* 0x00092c2101007387 */ /* 0x000fe80000100800 */
[----:B------:R-:W2:Y:S04]  /*307c0*/  LDL.LU R7, [R1+0xaac] ;  /* 0x000aac0001077983 */ /* 0x000ea80000300800 */
[----:B------:R1:W-:Y:S02]  /*307d0*/  LDGSTS.E [R0+0x900], [R2.64], P0 ;  /* 0x0090000002007fae */ /* 0x0003e4000812184a */
[----:B-1----:R-:W-:-:S02]  /*307e0*/  IMAD.MOV.U32 R2, RZ, RZ, R32 ;  /* 0x000000ffff027224 */ /* 0x002fc400078e0020 */
[----:B------:R-:W-:-:S05]  /*307f0*/  IMAD.MOV.U32 R3, RZ, RZ, R33 ;  /* 0x000000ffff037224 */ /* 0x000fca00078e0021 */
[----:B------:R1:W-:Y:S01]  /*30800*/  LDGSTS.E [R0+0xd00], [R2.64], P0 ;  /* 0x00d0000002007fae */ /* 0x0003e2000812184a */
[----:B---3--:R-:W-:-:S05]  /*30810*/  IADD3 R5, P1, R5, UR9, RZ ;  /* 0x0000000905057c10 */ /* 0x008fca000ff3e0ff */
[----:B------:R-:W-:Y:S01]  /*30820*/  STL [R1+0x970], R5 ;  /* 0x0009700501007387 */ /* 0x000fe20000100800 */
[----:B-1----:R-:W-:Y:S01]  /*30830*/  IMAD.MOV.U32 R2, RZ, RZ, R5 ;  /* 0x000000ffff027224 */ /* 0x002fe200078e0005 */
[----:B------:R-:W-:Y:S02]  /*30840*/  IADD3 R10, P2, R10, UR9, RZ ;  /* 0x000000090a0a7c10 */ /* 0x000fe4000ff5e0ff */
[----:B----4-:R-:W-:Y:S02]  /*30850*/  IADD3.X R21, R21, UR8, RZ, P1, !PT ;  /* 0x0000000815157c10 */ /* 0x010fe40008ffe4ff */
[----:B------:R-:W-:-:S03]  /*30860*/  IADD3.X R23, R23, UR8, RZ, P2, !PT ;  /* 0x0000000817177c10 */ /* 0x000fc600097fe4ff */
        /* <DEDUP_REMOVED lines=8> */
[----:B-1----:R-:W4:Y:S01]  /*308f0*/  LDL.LU R23, [R1+0xaec] ;  /* 0x000aec0001177983 */ /* 0x002f220000300800 */
[----:B------:R-:W-:-:S03]  /*30900*/  IMAD.MOV.U32 R2, RZ, RZ, R10 ;  /* 0x000000ffff027224 */ /* 0x000fc600078e000a */
[----:B------:R-:W4:Y:S04]  /*30910*/  LDL.LU R10, [R1+0xb2c] ;  /* 0x000b2c00010a7983 */ /* 0x000f280000300800 */
[----:B------:R1:W-:Y:S01]  /*30920*/  LDGSTS.E [R0+0x1500], [R2.64], P0 ;  /* 0x0150000002007fae */ /* 0x0003e2000812184a */
[----:B------:R-:W-:Y:S02]  /*30930*/  IADD3 R9, P1, R9, UR9, RZ ;  /* 0x0000000909097c10 */ /* 0x000fe4000ff3e0ff */
[----:B------:R-:W-:Y:S02]  /*30940*/  IADD3 R13, P2, R13, UR9, RZ ;  /* 0x000000090d0d7c10 */ /* 0x000fe4000ff5e0ff */
[----:B------:R-:W-:Y:S01]  /*30950*/  IADD3.X R11, R11, UR8, RZ, P1, !PT ;  /* 0x000000080b0b7c10 */ /* 0x000fe20008ffe4ff */
[----:B------:R1:W-:Y:S02]  /*30960*/  STL [R1+0x9f0], R9 ;  /* 0x0009f00901007387 */ /* 0x0003e40000100800 */
[----:B-1----:R-:W-:Y:S01]  /*30970*/  IMAD.MOV.U32 R2, RZ, RZ, R9 ;  /* 0x000000ffff027224 */ /* 0x002fe200078e0009 */
[----:B------:R-:W-:Y:S01]  /*30980*/  IADD3.X R15, R15, UR8, RZ, P2, !PT ;  /* 0x000000080f0f7c10 */ /* 0x000fe200097fe4ff */
[----:B------:R-:W-:Y:S01]  /*30990*/  IMAD.MOV.U32 R3, RZ, RZ, R11 ;  /* 0x000000ffff037224 */ /* 0x000fe200078e000b */
[----:B------:R1:W-:Y:S04]  /*309a0*/  STL [R1+0x9ec], R11 ;  /* 0x0009ec0b01007387 */ /* 0x0003e80000100800 */
[----:B------:R1:W-:Y:S04]  /*309b0*/  STL [R1+0xa30], R13 ;  /* 0x000a300d01007387 */ /* 0x0003e80000100800 */
[----:B------:R-:W4:Y:S04]  /*309c0*/  LDL.LU R9, [R1+0xb70] ;  /* 0x000b700001097983 */ /* 0x000f280000300800 */
[----:B------:R1:W-:Y:S04]  /*309d0*/  STL [R1+0xa2c], R15 ;  /* 0x000a2c0f01007387 */ /* 0x0003e80000100800 */
[----:B------:R1:W-:Y:S04]  /*309e0*/  LDGSTS.E [R0+0x1900], [R2.64], P0 ;  /* 0x0190000002007fae */ /* 0x0003e8000812184a */
[----:B-1----:R-:W4:Y:S01]  /*309f0*/  LDL.LU R11, [R1+0xbb0] ;  /* 0x000bb000010b7983 */ /* 0x002f220000300800 */
[----:B------:R-:W-:Y:S01]  /*30a00*/  IADD3 R20, P1, R20, UR9, RZ ;  /* 0x0000000914147c10 */ /* 0x000fe2000ff3e0ff */
[----:B------:R-:W-:-:S02]  /*30a10*/  IMAD.MOV.U32 R2, RZ, RZ, R13 ;  /* 0x000000ffff027224 */ /* 0x000fc400078e000d */
        /* <DEDUP_REMOVED lines=14> */
[----:B------:R-:W3:Y:S04]  /*30b00*/  LDL.LU R32, [R1+0xc30] ;  /* 0x000c300001207983 */ /* 0x000ee80000300800 */
[----:B-1----:R-:W3:Y:S04]  /*30b10*/  LDL.LU R22, [R1+0xbec] ;  /* 0x000bec0001167983 */ /* 0x002ee80000300800 */
[----:B------:R-:W3:Y:S04]  /*30b20*/  LDL.LU R33, [R1+0xc2c] ;  /* 0x000c2c0001217983 */ /* 0x000ee80000300800 */
[----:B------:R1:W-:Y:S02]  /*30b30*/  LDGSTS.E [R0+0x2100], [R2.64], P0 ;  /* 0x0210000002007fae */ /* 0x0003e4000812184a */
[----:B-1----:R-:W-:-:S02]  /*30b40*/  IMAD.MOV.U32 R2, RZ, RZ, R4 ;  /* 0x000000ffff027224 */ /* 0x002fc400078e0004 */
[----:B------:R-:W-:Y:S01]  /*30b50*/  IMAD.MOV.U32 R3, RZ, RZ, R7 ;  /* 0x000000ffff037224 */ /* 0x000fe200078e0007 */
[----:B--2---:R-:W2:Y:S04]  /*30b60*/  LDL.LU R4, [R1+0xc70] ;  /* 0x000c700001047983 */ /* 0x004ea80000300800 */
[----:B------:R-:W2:Y:S04]  /*30b70*/  LDL.LU R7, [R1+0xcb0] ;  /* 0x000cb00001077983 */ /* 0x000ea80000300800 */
[----:B------:R1:W-:Y:S01]  /*30b80*/  LDGSTS.E [R0+0x2500], [R2.64], P0 ;  /* 0x0250000002007fae */ /* 0x0003e2000812184a */
[----:B----4-:R-:W-:-:S05]  /*30b90*/  IADD3 R21, P1, R21, UR9, RZ ;  /* 0x0000000915157c10 */ /* 0x010fca000ff3e0ff */
[----:B------:R4:W-:Y:S01]  /*30ba0*/  STL [R1+0xaf0], R21 ;  /* 0x000af01501007387 */ /* 0x0009e20000100800 */
[----:B------:R-:W-:Y:S02]  /*30bb0*/  IADD3 R5, P2, R5, UR9, RZ ;  /* 0x0000000905057c10 */ /* 0x000fe4000ff5e0ff */
[----:B------:R-:W-:Y:S01]  /*30bc0*/  IADD3.X R23, R23, UR8, RZ, P1, !PT ;  /* 0x0000000817177c10 */ /* 0x000fe20008ffe4ff */
        /* <DEDUP_REMOVED lines=8> */
[----:B------:R1:W-:Y:S01]  /*30c50*/  LDGSTS.E [R0+0x2900], [R2.64], P0 ;  /* 0x0290000002007fae */ /* 0x0003e2000812184a */
[----:B------:R-:W-:Y:S01]  /*30c60*/  IADD3 R9, P1, R9, UR9, RZ ;  /* 0x0000000909097c10 */ /* 0x000fe2000ff3e0ff */
[----:B-1----:R-:W-:-:S02]  /*30c70*/  IMAD.MOV.U32 R2, RZ, RZ, R5 ;  /* 0x000000ffff027224 */ /* 0x002fc400078e0005 */
[----:B------:R-:W-:Y:S01]  /*30c80*/  IMAD.MOV.U32 R3, RZ, RZ, R10 ;  /* 0x000000ffff037224 */ /* 0x000fe200078e000a */
[----:B------:R-:W4:Y:S04]  /*30c90*/  LDL.LU R5, [R1+0xcf0] ;  /* 0x000cf00001057983 */ /* 0x000f280000300800 */
[----:B------:R-:W4:Y:S01]  /*30ca0*/  LDL.LU R10, [R1+0xd30] ;  /* 0x000d3000010a7983 */ /* 0x000f220000300800 */
[----:B------:R-:W-:-:S03]  /*30cb0*/  IADD3 R11, P2, R11, UR9, RZ ;  /* 0x000000090b0b7c10 */ /* 0x000fc6000ff5e0ff */
[----:B------:R1:W-:Y:S04]  /*30cc0*/  STL [R1+0xb70], R9 ;  /* 0x000b700901007387 */ /* 0x0003e80000100800 */
[----:B------:R1:W-:Y:S01]  /*30cd0*/  LDGSTS.E [R0+0x2d00], [R2.64], P0 ;  /* 0x02d0000002007fae */ /* 0x0003e2000812184a */
[----:B------:R-:W-:Y:S02]  /*30ce0*/  IADD3.X R13, R13, UR8, RZ, P1, !PT ;  /* 0x000000080d0d7c10 */ /* 0x000fe40008ffe4ff */
[----:B------:R-:W-:-:S03]  /*30cf0*/  IADD3.X R15, R15, UR8, RZ, P2, !PT ;  /* 0x000000080f0f7c10 */ /* 0x000fc600097fe4ff */
[----:B------:R1:W-:Y:S02]  /*30d00*/  STL [R1+0xb6c], R13 ;  /* 0x000b6c0d01007387 */ /* 0x0003e40000100800 */
[----:B-1----:R-:W-:Y:S02]  /*30d10*/  IMAD.MOV.U32 R2, RZ, RZ, R9 ;  /* 0x000000ffff027224 */ /* 0x002fe400078e0009 */
[----:B------:R-:W-:Y:S04]  /*30d20*/  STL [R1+0xbb0], R11 ;  /* 0x000bb00b01007387 */ /* 0x000fe80000100800 */
[----:B------:R-:W4:Y:S01]  /*30d30*/  LDL.LU R9, [R1+0xcec] ;  /* 0x000cec0001097983 */ /* 0x000f220000300800 */
[----:B------:R-:W-:-:S03]  /*30d40*/  IMAD.MOV.U32 R3, RZ, RZ, R13 ;  /* 0x000000ffff037224 */ /* 0x000fc600078e000d */
[----:B------:R1:W-:Y:S04]  /*30d50*/  STL [R1+0xbac], R15 ;  /* 0x000bac0f01007387 */ /* 0x0003e80000100800 */
[----:B------:R-:W4:Y:S04]  /*30d60*/  LDL.LU R13, [R1+0xd2c] ;  /* 0x000d2c00010d7983 */ /* 0x000f280000300800 */
[----:B------:R1:W-:Y:S02]  /*30d70*/  LDGSTS.E [R0+0x3100], [R2.64], P0 ;  /* 0x0310000002007fae */ /* 0x0003e4000812184a */
[----:B-1----:R-:W-:-:S02]  /*30d80*/  IMAD.MOV.U32 R2, RZ, RZ, R11 ;  /* 0x000000ffff027224 */ /* 0x002fc400078e000b */
[----:B------:R-:W-:Y:S02]  /*30d90*/  IMAD.MOV.U32 R3, RZ, RZ, R15 ;  /* 0x000000ffff037224 */ /* 0x000fe400078e000f */
[----:B------:R-:W4:Y:S04]  /*30da0*/  LDL.LU R15, [R1+0xd70] ;  /* 0x000d7000010f7983 */ /* 0x000f280000300800 */
[----:B------:R-:W4:Y:S04]  /*30db0*/  LDL.LU R11, [R1+0xdb0] ;  /* 0x000db000010b7983 */ /* 0x000f280000300800 */
[----:B------:R1:W-:Y:S01]  /*30dc0*/  LDGSTS.E [R0+0x3500], [R2.64], P0 ;  /* 0x0350000002007fae */ /* 0x0003e2000812184a */
[----:B---3--:R-:W-:-:S05]  /*30dd0*/  IADD3 R20, P1, R20, UR9, RZ ;  /* 0x0000000914147c10 */ /* 0x008fca000ff3e0ff */
[----:B------:R-:W-:Y:S01]  /*30de0*/  STL [R1+0xbf0], R20 ;  /* 0x000bf01401007387 */ /* 0x000fe20000100800 */
[----:B------:R-:W-:Y:S02]  /*30df0*/  IADD3 R32, P2, R32, UR9, RZ ;  /* 0x0000000920207c10 */ /* 0x000fe4000ff5e0ff */
[----:B------:R-:W-:Y:S02]  /*30e00*/  IADD3.X R22, R22, UR8, RZ, P1, !PT ;  /* 0x0000000816167c10 */ /* 0x000fe40008ffe4ff */
[----:B------:R-:W-:-:S03]  /*30e10*/  IADD3.X R33, R33, UR8, RZ, P2, !PT ;  /* 0x0000000821217c10 */ /* 0x000fc600097fe4ff */
[----:B------:R3:W-:Y:S01]  /*30e20*/  STL [R1+0xbec], R22 ;  /* 0x000bec1601007387 */ /* 0x0007e20000100800 */
[----:B-1----:R-:W-:-:S03]  /*30e30*/  IMAD.MOV.U32 R3, RZ, RZ, R22 ;  /* 0x000000ffff037224 */ /* 0x002fc600078e0016 */
[----:B------:R-:W-:Y:S01]  /*30e40*/  STL [R1+0xc30], R32 ;  /* 0x000c302001007387 */ /* 0x000fe20000100800 */
[----:B------:R-:W-:-:S03]  /*30e50*/  IMAD.MOV.U32 R2, RZ, RZ, R20 ;  /* 0x000000ffff027224 */ /* 0x000fc600078e0014 */
[----:B---3--:R-:W3:Y:S04]  /*30e60*/  LDL.LU R22, [R1+0xd6c] ;  /* 0x000d6c0001167983 */ /* 0x008ee80000300800 */
[----:B------:R-:W-:Y:S04]  /*30e70*/  STL [R1+0xc2c], R33 ;  /* 0x000c2c2101007387 */ /* 0x000fe80000100800 */
[----:B------:R-:W3:Y:S01]  /*30e80*/  LDL.LU R20, [R1+0xdac] ;  /* 0x000dac0001147983 */ /* 0x000ee20000300800 */
[----:B--2---:R-:W-:-:S03]  /*30e90*/  IADD3 R4, P1, R4, UR9, RZ ;  /* 0x0000000904047c10 */ /* 0x004fc6000ff3e0ff */
[----:B------:R1:W-:Y:S01]  /*30ea0*/  LDGSTS.E [R0+0x3900], [R2.64], P0 ;  /* 0x0390000002007fae */ /* 0x0003e2000812184a */
[----:B------:R-:W-:-:S03]  /*30eb0*/  IADD3 R7, P2, R7, UR9, RZ ;  /* 0x0000000907077c10 */ /* 0x000fc6000ff5e0ff */
        /* <DEDUP_REMOVED lines=14> */
[----:B--2---:R-:W-:Y:S01]  /*30fa0*/  IMAD.MOV.U32 R3, RZ, RZ, R23 ;  /* 0x000000ffff037224 */ /* 0x004fe200078e0017 */
[----:B------:R-:W-:-:S02]  /*30fb0*/  IADD3 R5, P1, R5, UR9, RZ ;  /* 0x0000000905057c10 */ /* 0x000fc4000ff3e0ff */
[----:B-1----:R-:W2:Y:S01]  /*30fc0*/  LDL.LU R23, [R1+0xdec] ;  /* 0x000dec0001177983 */ /* 0x002ea20000300800 */
[----:B------:R-:W-:Y:S01]  /*30fd0*/  IMAD.MOV.U32 R2, RZ, RZ, R7 ;  /* 0x000000ffff027224 */ /* 0x000fe200078e0007 */
[----:B------:R-:W-:Y:S02]  /*30fe0*/  IADD3 R10, P2, R10, UR9, RZ ;  /* 0x000000090a0a7c10 */ /* 0x000fe4000ff5e0ff */
[----:B------:R-:W2:Y:S04]  /*30ff0*/  LDL.LU R7, [R1+0xe2c] ;  /* 0x000e2c0001077983 */ /* 0x000ea80000300800 */
        /* <DEDUP_REMOVED lines=12> */
[----:B------:R-:W-:Y:S01]  /*310c0*/  IMAD.MOV.U32 R3, RZ, RZ, R13 ;  /* 0x000000ffff037224 */ /* 0x000fe200078e000d */
[----:B------:R-:W-:-:S02]  /*310d0*/  IADD3 R15, P1, R15, UR9, RZ ;  /* 0x000000090f0f7c10 */ /* 0x000fc4000ff3e0ff */
[----:B-1----:R-:W2:Y:S01]  /*310e0*/  LDL.LU R13, [R1+0xe6c] ;  /* 0x000e6c00010d7983 */ /* 0x002ea20000300800 */
[----:B------:R-:W-:Y:S01]  /*310f0*/  IMAD.MOV.U32 R2, RZ, RZ, R10 ;  /* 0x000000ffff027224 */ /* 0x000fe200078e000a */
[----:B------:R-:W-:Y:S02]  /*31100*/  IADD3 R11, P2, R11, UR9, RZ ;  /* 0x000000090b0b7c10 */ /* 0x000fe4000ff5e0ff */
[----:B------:R-:W2:Y:S04]  /*31110*/  LDL.LU R10, [R1+0xeac] ;  /* 0x000eac00010a7983 */ /* 0x000ea80000300800 */
[----:B------:R1:W-:Y:S04]  /*31120*/  STL [R1+0xd70], R15 ;  /* 0x000d700f01007387 */ /* 0x0003e80000100800 */
[----:B------:R1:W-:Y:S02]  /*31130*/  LDGSTS.E [R0+0x4d00], [R2.64], P0 ;  /* 0x04d0000002007fae */ /* 0x0003e4000812184a */
[----:B-1----:R-:W-:Y:S01]  /*31140*/  IMAD.MOV.U32 R2, RZ, RZ, R15 ;  /* 0x000000ffff027224 */ /* 0x002fe200078e000f */
[----:B---3--:R-:W-:-:S05]  /*31150*/  IADD3.X R22, R22, UR8, RZ, P1, !PT ;  /* 0x0000000816167c10 */ /* 0x008fca0008ffe4ff */
        /* <DEDUP_REMOVED lines=15> */
[----:B----4-:R-:W-:-:S05]  /*31250*/  IADD3 R21, P1, R21, UR9, RZ ;  /* 0x0000000915157c10 */ /* 0x010fca000ff3e0ff */
[----:B------:R-:W-:Y:S01]  /*31260*/  STL [R1+0xdf0], R21 ;  /* 0x000df01501007387 */ /* 0x000fe20000100800 */
[----:B------:R-:W-:Y:S02]  /*31270*/  IADD3 R4, P2, R4, UR9, RZ ;  /* 0x0000000904047c10 */ /* 0x000fe4000ff5e0ff */
[----:B--2---:R-:W-:Y:S02]  /*31280*/  IADD3.X R23, R23, UR8, RZ, P1, !PT ;  /* 0x0000000817177c10 */ /* 0x004fe40008ffe4ff */
[----:B------:R-:W-:-:S03]  /*31290*/  IADD3.X R7, R7, UR8, RZ, P2, !PT ;  /* 0x0000000807077c10 */ /* 0x000fc600097fe4ff */
[----:B------:R2:W-:Y:S01]  /*312a0*/  STL [R1+0xdec], R23 ;  /* 0x000dec1701007387 */ /* 0x0005e20000100800 */
[----:B-1----:R-:W-:-:S03]  /*312b0*/  IMAD.MOV.U32 R3, RZ, RZ, R23 ;  /* 0x000000ffff037224 */ /* 0x002fc600078e0017 */
[----:B------:R1:W-:Y:S01]  /*312c0*/  STL [R1+0xe30], R4 ;  /* 0x000e300401007387 */ /* 0x0003e20000100800 */
[----:B------:R-:W-:-:S03]  /*312d0*/  IMAD.MOV.U32 R2, RZ, RZ, R21 ;  /* 0x000000ffff027224 */ /* 0x000fc600078e0015 */
[----:B--2---:R-:W2:Y:S04]  /*312e0*/  LDL.LU R23, [R1+0xf6c] ;  /* 0x000f6c0001177983 */ /* 0x004ea80000300800 */
[----:B------:R4:W-:Y:S04]  /*312f0*/  STL [R1+0xe2c], R7 ;  /* 0x000e2c0701007387 */ /* 0x0009e80000100800 */
[----:B------:R-:W2:Y:S04]  /*31300*/  LDL.LU R21, [R1+0xfac] ;  /* 0x000fac0001157983 */ /* 0x000ea80000300800 */
[----:B------:R1:W-:Y:S02]  /*31310*/  LDGSTS.E [R0+0x5900], [R2.64], P0 ;  /* 0x0590000002007fae */ /* 0x0003e4000812184a */
[----:B-1----:R-:W-:Y:S01]  /*31320*/  IMAD.MOV.U32 R2, RZ, RZ, R4 ;  /* 0x000000ffff027224 */ /* 0x002fe200078e0004 */
[----:B------:R-:W-:Y:S01]  /*31330*/  IADD3 R9, P1, R9, UR9, RZ ;  /* 0x0000000909097c10 */ /* 0x000fe2000ff3e0ff */
[----:B------:R-:W-:Y:S01]  /*31340*/  IMAD.MOV.U32 R3, RZ, RZ, R7 ;  /* 0x000000ffff037224 */ /* 0x000fe200078e0007 */
[----:B------:R-:W2:Y:S04]  /*31350*/  LDL.LU R4, [R1+0xff0] ;  /* 0x000ff00001047983 */ /* 0x000ea80000300800 */
[----:B----4-:R-:W4:Y:S01]  /*31360*/  LDL.LU R7, [R1+0x1030] ;  /* 0x0010300001077983 */ /* 0x010f220000300800 */
[----:B------:R-:W-:-:S03]  /*31370*/  IADD3 R5, P2, R5, UR9, RZ ;  /* 0x0000000905057c10 */ /* 0x000fc6000ff5e0ff */
[----:B------:R1:W-:Y:S01]  /*31380*/  STL [R1+0xe70], R9 ;  /* 0x000e700901007387 */ /* 0x0003e20000100800 */
[----:B------:R-:W-:-:S03]  /*31390*/  IADD3.X R13, R13, UR8, RZ, P1, !PT ;  /* 0x000000080d0d7c10 */ /* 0x000fc60008ffe4ff */
[----:B------:R1:W-:Y:S01]  /*313a0*/  LDGSTS.E [R0+0x5d00], [R2.64], P0 ;  /* 0x05d0000002007fae */ /* 0x0003e2000812184a */
[----:B------:R-:W-:-:S03]  /*313b0*/  IADD3.X R10, R10, UR8, RZ, P2, !PT ;  /* 0x000000080a0a7c10 */ /* 0x000fc600097fe4ff */
[----:B------:R1:W-:Y:S04]  /*313c0*/  STL [R1+0xe6c], R13 ;  /* 0x000e6c0d01007387 */ /* 0x0003e80000100800 */
[----:B------:R-:W-:Y:S01]  /*313d0*/  STL [R1+0xeb0], R5 ;  /* 0x000eb00501007387 */ /* 0x000fe20000100800 */
[----:B-1----:R-:W-:-:S03]  /*313e0*/  IMAD.MOV.U32 R2, RZ, RZ, R9 ;  /* 0x000000ffff027224 */ /* 0x002fc600078e0009 */
        /* <DEDUP_REMOVED lines=8> */
[----:B------:R1:W-:Y:S04]  /*31470*/  LDGSTS.E [R0+0x6500], [R2.64], P0 ;  /* 0x0650000002007fae */ /* 0x0003e8000812184a */
[----:B------:R-:W4:Y:S01]  /*31480*/  LDL.LU R5, [R1+0x8b8] ;  /* 0x0008b80001057983 */ /* 0x000f220000300800 */
[----:B---3--:R-:W-:-:S05]  /*31490*/  IADD3 R32, P1, R32, UR9, RZ ;  /* 0x0000000920207c10 */ /* 0x008fca000ff3e0ff */
[----:B-1----:R-:W-:Y:S01]  /*314a0*/  IMAD.MOV.U32 R2, RZ, RZ, R32 ;  /* 0x000000ffff027224 */ /* 0x002fe200078e0020 */
[----:B------:R-:W-:Y:S02]  /*314b0*/  IADD3 R15, P2, R15, UR9, RZ ;  /* 0x000000090f0f7c10 */ /* 0x000fe4000ff5e0ff */
[----:B------:R-:W-:Y:S01]  /*314c0*/  IADD3.X R33, R33, UR8, RZ, P1, !PT ;  /* 0x0000000821217c10 */ /* 0x000fe20008ffe4ff */
[----:B------:R-:W-:Y:S04]  /*314d0*/  STL [R1+0xef0], R32 ;  /* 0x000ef02001007387 */ /* 0x000fe80000100800 */
[----:B------:R-:W-:Y:S01]  /*314e0*/  IMAD.MOV.U32 R3, RZ, RZ, R33 ;  /* 0x000000ffff037224 */ /* 0x000fe200078e0021 */
[----:B------:R-:W-:Y:S04]  /*314f0*/  STL [R1+0xeec], R33 ;  /* 0x000eec2101007387 */ /* 0x000fe80000100800 */
[----:B------:R1:W-:Y:S04]  /*31500*/  STL [R1+0xf30], R15 ;  /* 0x000f300f01007387 */ /* 0x0003e80000100800 */
[----:B------:R3:W-:Y:S01]  /*31510*/  LDGSTS.E [R0+0x6900], [R2.64], P0 ;  /* 0x0690000002007fae */ /* 0x0007e2000812184a */
[----:B------:R-:W-:-:S05]  /*31520*/  IADD3.X R20, R20, UR8, RZ, P2, !PT ;  /* 0x0000000814147c10 */ /* 0x000fca00097fe4ff */
[----:B------:R1:W-:Y:S01]  /*31530*/  STL [R1+0xf2c], R20 ;  /* 0x000f2c1401007387 */ /* 0x0003e20000100800 */
[----:B---3--:R-:W-:-:S03]  /*31540*/  IMAD.MOV.U32 R2, RZ, RZ, R15 ;  /* 0x000000ffff027224 */ /* 0x008fc600078e000f */
[----:B-1----:R-:W3:Y:S01]  /*31550*/  LDL.LU R15, [R1+0x874] ;  /* 0x00087400010f7983 */ /* 0x002ee20000300800 */
[----:B------:R-:W-:Y:S01]  /*31560*/  IADD3 R22, P1, R22, UR9, RZ ;  /* 0x0000000916167c10 */ /* 0x000fe2000ff3e0ff */
[----:B------:R-:W-:Y:S01]  /*31570*/  IMAD.MOV.U32 R3, RZ, RZ, R20 ;  /* 0x000000ffff037224 */ /* 0x000fe200078e0014 */
[----:B------:R-:W-:Y:S01]  /*31580*/  IADD3 R11, P2, R11, UR9, RZ ;  /* 0x000000090b0b7c10 */ /* 0x000fe2000ff5e0ff */
[----:B------:R-:W3:Y:S04]  /*31590*/  LDL.LU R20, [R1+0x8b4] ;  /* 0x0008b40001147983 */ /* 0x000ee80000300800 */
[----:B------:R1:W-:Y:S04]  /*315a0*/  LDGSTS.E [R0+0x6d00], [R2.64], P0 ;  /* 0x06d0000002007fae */ /* 0x0003e8000812184a */
[----:B------:R2:W-:Y:S01]  /*315b0*/  STL [R1+0xf70], R22 ;  /* 0x000f701601007387 */ /* 0x0005e20000100800 */
[----:B-1----:R-:W-:Y:S01]  /*315c0*/  IMAD.MOV.U32 R2, RZ, RZ, R22 ;  /* 0x000000ffff027224 */ /* 0x002fe200078e0016 */
[----:B--2---:R-:W-:-:S05]  /*315d0*/  IADD3.X R23, R23, UR8, RZ, P1, !PT ;  /* 0x0000000817177c10 */ /* 0x004fca0008ffe4ff */
[----:B------:R-:W-:Y:S01]  /*315e0*/  IMAD.MOV.U32 R3, RZ, RZ, R23 ;  /* 0x000000ffff037224 */ /* 0x000fe200078e0017 */
[----:B------:R-:W-:Y:S01]  /*315f0*/  IADD3.X R21, R21, UR8, RZ, P2, !PT ;  /* 0x0000000815157c10 */ /* 0x000fe200097fe4ff */
[----:B------:R-:W-:Y:S04]  /*31600*/  STL [R1+0xf6c], R23 ;  /* 0x000f6c1701007387 */ /* 0x000fe80000100800 */
[----:B------:R1:W-:Y:S04]  /*31610*/  STL [R1+0xfb0], R11 ;  /* 0x000fb00b01007387 */ /* 0x0003e80000100800 */
[----:B------:R2:W-:Y:S04]  /*31620*/  LDGSTS.E [R0+0x7100], [R2.64], P0 ;  /* 0x0710000002007fae */ /* 0x0005e8000812184a */
[----:B------:R-:W-:Y:S04]  /*31630*/  STL [R1+0xfac], R21 ;  /* 0x000fac1501007387 */ /* 0x000fe80000100800 */
[----:B------:R-:W3:Y:S01]  /*31640*/  LDL.LU R22, [R1+0x8f4] ;  /* 0x0008f40001167983 */ /* 0x000ee20000300800 */
[----:B--2---:R-:W-:-:S03]  /*31650*/  IMAD.MOV.U32 R2, RZ, RZ, R11 ;  /* 0x000000ffff027224 */ /* 0x004fc600078e000b */
[----:B-1----:R-:W2:Y:S01]  /*31660*/  LDL.LU R11, [R1+0x8f8] ;  /* 0x0008f800010b7983 */ /* 0x002ea20000300800 */
[----:B------:R-:W-:Y:S01]  /*31670*/  IADD3 R4, P1, R4, UR9, RZ ;  /* 0x0000000904047c10 */ /* 0x000fe2000ff3e0ff */
[----:B------:R-:W-:Y:S02]  /*31680*/  IMAD.MOV.U32 R3, RZ, RZ, R21 ;  /* 0x000000ffff037224 */ /* 0x000fe400078e0015 */
[----:B------:R-:W2:Y:S01]  /*31690*/  LDL.LU R33, [R1+0x934] ;  /* 0x0009340001217983 */ /* 0x000ea20000300800 */
[----:B----4-:R-:W-:-:S03]  /*316a0*/  IADD3 R7, P2, R7, UR9, RZ ;  /* 0x0000000907077c10 */ /* 0x010fc6000ff5e0ff */
[----:B------:R-:W4:Y:S04]  /*316b0*/  LDL.LU R32, [R1+0x938] ;  /* 0x0009380001207983 */ /* 0x000f280000300800 */
        /* <DEDUP_REMOVED lines=8> */
[----:B------:R-:W4:Y:S04]  /*31740*/  LDL.LU R4, [R1+0x978] ;  /* 0x0009780001047983 */ /* 0x000f280000300800 */
[----:B------:R3:W-:Y:S04]  /*31750*/  STL [R1+0x102c], R13 ;  /* 0x00102c0d01007387 */ /* 0x0007e80000100800 */
[----:B-1----:R-:W4:Y:S04]  /*31760*/  LDL.LU R9, [R1+0x9b8] ;  /* 0x0009b80001097983 */ /* 0x002f280000300800 */
[----:B------:R-:W4:Y:S04]  /*31770*/  LDL.LU R21, [R1+0x974] ;  /* 0x0009740001157983 */ /* 0x000f280000300800 */
[----:B------:R1:W-:Y:S01]  /*31780*/  LDGSTS.E [R0+0x7900], [R2.64], P0 ;  /* 0x0790000002007fae */ /* 0x0003e2000812184a */
[----:B------:R-:W-:-:S03]  /*31790*/  IADD3 R10, P1, R10, UR9, RZ ;  /* 0x000000090a0a7c10 */ /* 0x000fc6000ff3e0ff */
[----:B------:R-:W4:Y:S01]  /*317a0*/  LDL.LU R23, [R1+0x9b4] ;  /* 0x0009b40001177983 */ /* 0x000f220000300800 */
[----:B------:R-:W-:Y:S01]  /*317b0*/  IADD3 R5, P2, R5, UR9, RZ ;  /* 0x0000000905057c10 */ /* 0x000fe2000ff5e0ff */
[----:B-1----:R-:W-:Y:S02]  /*317c0*/  IMAD.MOV.U32 R2, RZ, RZ, R7 ;  /* 0x000000ffff027224 */ /* 0x002fe400078e0007 */
[----:B------:R-:W-:Y:S01]  /*317d0*/  IMAD.MOV.U32 R3, RZ, RZ, R13 ;  /* 0x000000ffff037224 */ /* 0x000fe200078e000d */
[----:B------:R-:W-:Y:S01]  /*317e0*/  LOP3.LUT R7, R235, 0x30, RZ, 0x3c, !PT ;  /* 0x00000030eb077812 */ /* 0x000fe200078e3cff */
[----:B------:R1:W-:Y:S04]  /*317f0*/  STL [R1+0x878], R10 ;  /* 0x0008780a01007387 */ /* 0x0003e80000100800 */
[----:B------:R1:W-:Y:S04]  /*31800*/  LDGSTS.E [R0+0x7d00], [R2.64], P0 ;  /* 0x07d0000002007fae */ /* 0x0003e8000812184a */
[----:B------:R-:W-:Y:S01]  /*31810*/  STL [R1+0x8b8], R5 ;  /* 0x0008b80501007387 */ /* 0x000fe20000100800 */
[----:B-1----:R-:W-:-:S04]  /*31820*/  IMAD.U32 R0, RZ, RZ, UR6 ;  /* 0x00000006ff007e24 */ /* 0x002fc8000f8e00ff */
[----:B------:R-:W-:Y:S02]  /*31830*/  IMAD R0, R0, 0x8000, R7 ;  /* 0x0000800000007824 */ /* 0x000fe400078e0207 */
[----:B------:R-:W-:Y:S01]  /*31840*/  IMAD.MOV.U32 R2, RZ, RZ, R10 ;  /* 0x000000ffff027224 */ /* 0x000fe200078e000a */
[----:B---3--:R-:W-:-:S05]  /*31850*/  IADD3.X R15, R15, UR8, RZ, P1, !PT ;  /* 0x000000080f0f7c10 */ /* 0x008fca0008ffe4ff */
[----:B------:R1:W-:Y:S04]  /*31860*/  STL [R1+0x874], R15 ;  /* 0x0008740f01007387 */ /* 0x0003e80000100800 */
[----:B------:R-:W3:Y:S04]  /*31870*/  LDL.LU R7, [R1+0x9f8] ;  /* 0x0009f80001077983 */ /* 0x000ee80000300800 */
[----:B------:R-:W3:Y:S04]  /*31880*/  LDL.LU R13, [R1+0xa38] ;  /* 0x000a3800010d7983 */ /* 0x000ee80000300800 */
[----:B------:R-:W3:Y:S01]  /*31890*/  LDL.LU R10, [R1+0x9f4] ;  /* 0x0009f400010a7983 */ /* 0x000ee20000300800 */
[----:B------:R-:W-:-:S03]  /*318a0*/  IMAD.MOV.U32 R3, RZ, RZ, R15 ;  /* 0x000000ffff037224 */ /* 0x000fc600078e000f */
[----:B-1----:R-:W3:Y:S01]  /*318b0*/  LDL.LU R15, [R1+0xa34] ;  /* 0x000a3400010f7983 */ /* 0x002ee20000300800 */
[----:B------:R-:W-:-:S03]  /*318c0*/  IADD3.X R20, R20, UR8, RZ, P2, !PT ;  /* 0x0000000814147c10 */ /* 0x000fc600097fe4ff */
[----:B------:R1:W-:Y:S04]  /*318d0*/  LDGSTS.E [R0+0x180], [R2.64], P0 ;  /* 0x0018000002007fae */ /* 0x0003e8000812184a */
[----:B------:R1:W-:Y:S02]  /*318e0*/  STL [R1+0x8b4], R20 ;  /* 0x0008b41401007387 */ /* 0x0003e40000100800 */
[----:B-1----:R-:W-:Y:S02]  /*318f0*/  IMAD.MOV.U32 R2, RZ, RZ, R5 ;  /* 0x000000ffff027224 */ /* 0x002fe400078e0005 */
[----:B------:R-:W-:Y:S02]  /*31900*/  IMAD.MOV.U32 R3, RZ, RZ, R20 ;  /* 0x000000ffff037224 */ /* 0x000fe400078e0014 */
[----:B------:R-:W3:Y:S04]  /*31910*/  LDL.LU R20, [R1+0xa78] ;  /* 0x000a780001147983 */ /* 0x000ee80000300800 */
[----:B------:R-:W3:Y:S04]  /*31920*/  LDL.LU R5, [R1+0xab8] ;  /* 0x000ab80001057983 */ /* 0x000ee80000300800 */
[----:B------:R1:W-:Y:S01]  /*31930*/  LDGSTS.E [R0+0x580], [R2.64], P0 ;  /* 0x0058000002007fae */ /* 0x0003e2000812184a */
[----:B--2---:R-:W-:-:S04]  /*31940*/  IADD3 R11, P1, R11, UR9, RZ ;  /* 0x000000090b0b7c10 */ /* 0x004fc8000ff3e0ff */
[----:B------:R-:W-:Y:S01]  /*31950*/  IADD3.X R22, R22, UR8, RZ, P1, !PT ;  /* 0x0000000816167c10 */ /* 0x000fe20008ffe4ff */
[----:B------:R-:W-:Y:S01]  /*31960*/  STL [R1+0x8f8], R11 ;  /* 0x0008f80b01007387 */ /* 0x000fe20000100800 */
[----:B----4-:R-:W-:Y:S01]  /*31970*/  IADD3 R32, P2, R32, UR9, RZ ;  /* 0x0000000920207c10 */ /* 0x010fe2000ff5e0ff */
[----:B-1----:R-:W-:Y:S02]  /*31980*/  IMAD.MOV.U32 R2, RZ, RZ, R11 ;  /* 0x000000ffff027224 */ /* 0x002fe400078e000b */
[----:B------:R1:W-:Y:S01]  /*31990*/  STL [R1+0x8f4], R22 ;  /* 0x0008f41601007387 */ /* 0x0003e20000100800 */
[----:B------:R-:W-:Y:S01]  /*319a0*/  IMAD.MOV.U32 R3, RZ, RZ, R22 ;  /* 0x000000ffff037224 */ /* 0x000fe200078e0016 */
[----:B------:R-:W-:Y:S02]  /*319b0*/  IADD3.X R33, R33, UR8, RZ, P2, !PT ;  /* 0x0000000821217c10 */ /* 0x000fe400097fe4ff */
[----:B------:R-:W-:Y:S04]  /*319c0*/  STL [R1+0x938], R32 ;  /* 0x0009382001007387 */ /* 0x000fe80000100800 */
[----:B------:R2:W-:Y:S04]  /*319d0*/  LDGSTS.E [R0+0x980], [R2.64], P0 ;  /* 0x0098000002007fae */ /* 0x0005e8000812184a */
[----:B-1----:R-:W4:Y:S04]  /*319e0*/  LDL.LU R22, [R1+0xa74] ;  /* 0x000a740001167983 */ /* 0x002f280000300800 */
[----:B------:R-:W-:Y:S01]  /*319f0*/  STL [R1+0x934], R33 ;  /* 0x0009342101007387 */ /* 0x000fe20000100800 */
[----:B--2---:R-:W-:-:S03]  /*31a00*/  IMAD.MOV.U32 R2, RZ, RZ, R32 ;  /* 0x000000ffff027224 */ /* 0x004fc600078e0020 */
[----:B------:R-:W4:Y:S01]  /*31a10*/  LDL.LU R11, [R1+0xab4] ;  /* 0x000ab400010b7983 */ /* 0x000f220000300800 */
[----:B------:R-:W-:-:S05]  /*31a20*/  IMAD.MOV.U32 R3, RZ, RZ, R33 ;  /* 0x000000ffff037224 */ /* 0x000fca00078e0021 */
[----:B------:R1:W-:Y:S01]  /*31a30*/  LDGSTS.E [R0+0xd80], [R2.64], P0 ;  /* 0x00d8000002007fae */ /* 0x0003e2000812184a */
[----:B------:R-:W-:Y:S02]  /*31a40*/  IADD3 R4, P1, R4, UR9, RZ ;  /* 0x0000000904047c10 */ /* 0x000fe4000ff3e0ff */
[----:B------:R-:W-:Y:S02]  /*31a50*/  IADD3 R9, P2, R9, UR9, RZ ;  /* 0x0000000909097c10 */ /* 0x000fe4000ff5e0ff */
[----:B------:R-:W-:Y:S01]  /*31a60*/  IADD3.X R21, R21, UR8, RZ, P1, !PT ;  /* 0x0000000815157c10 */ /* 0x000fe20008ffe4ff */
[----:B------:R-:W-:Y:S01]  /*31a70*/  STL [R1+0x978], R4 ;  /* 0x0009780401007387 */ /* 0x000fe20000100800 */
[----:B-1----:R-:W-:-:S03]  /*31a80*/  IMAD.MOV.U32 R2, RZ, RZ, R4 ;  /* 0x000000ffff027224 */ /* 0x002fc600078e0004 */
        /* <DEDUP_REMOVED lines=8> */
[----:B------:R-:W-:-:S03]  /*31b10*/  IMAD.MOV.U32 R3, RZ, RZ, R23 ;  /* 0x000000ffff037224 */ /* 0x000fc600078e0017 */
[----:B-1----:R-:W4:Y:S01]  /*31b20*/  LDL.LU R23, [R1+0xaf4] ;  /* 0x000af40001177983 */ /* 0x002f220000300800 */
[----:B------:R-:W-:-:S03]  /*31b30*/  IMAD.MOV.U32 R2, RZ, RZ, R9 ;  /* 0x000000ffff027224 */ /* 0x000fc600078e0009 */
[----:B------:R-:W4:Y:S04]  /*31b40*/  LDL.LU R9, [R1+0xb34] ;  /* 0x000b340001097983 */ /* 0x000f280000300800 */
[----:B------:R1:W-:Y:S01]  /*31b50*/  LDGSTS.E [R0+0x1580], [R2.64], P0 ;  /* 0x0158000002007fae */ /* 0x0003e2000812184a */
[----:B---3--:R-:W-:Y:S02]  /*31b60*/  IADD3 R7, P1, R7, UR9, RZ ;  /* 0x0000000907077c10 */ /* 0x008fe4000ff3e0ff */
        /* <DEDUP_REMOVED lines=9> */
[----:B-1----:R-:W2:Y:S04]  /*31c00*/  LDL.LU R10, [R1+0xb78] ;  /* 0x000b7800010a7983 */ /* 0x002ea80000300800 */
[----:B------:R1:W-:Y:S04]  /*31c10*/  STL [R1+0xa34], R15 ;  /* 0x000a340f01007387 */ /* 0x0003e80000100800 */
[----:B------:R-:W2:Y:S01]  /*31c20*/  LDL.LU R7, [R1+0xbb8] ;  /* 0x000bb80001077983 */ /* 0x000ea20000300800 */
[----:B---3--:R-:W-:-:S03]  /*31c30*/  IMAD.MOV.U32 R3, RZ, RZ, R15 ;  /* 0x000000ffff037224 */ /* 0x008fc600078e000f */
[----:B-1----:R-:W3:Y:S01]  /*31c40*/  LDL.LU R15, [R1+0xb74] ;  /* 0x000b7400010f7983 */ /* 0x002ee20000300800 */
[----:B------:R-:W-:-:S03]  /*31c50*/  IMAD.MOV.U32 R2, RZ, RZ, R13 ;  /* 0x000000ffff027224 */ /* 0x000fc600078e000d */
[----:B------:R-:W3:Y:S01]  /*31c60*/  LDL.LU R13, [R1+0xbb4] ;  /* 0x000bb400010d7983 */ /* 0x000ee20000300800 */
[----:B------:R-:W-:Y:S02]  /*31c70*/  IADD3 R20, P1, R20, UR9, RZ ;  /* 0x0000000914147c10 */ /* 0x000fe4000ff3e0ff */
[----:B------:R-:W-:Y:S01]  /*31c80*/  IADD3 R5, P2, R5, UR9, RZ ;  /* 0x0000000905057c10 */ /* 0x000fe2000ff5e0ff */
[----:B------:R1:W-:Y:S04]  /*31c90*/  LDGSTS.E [R0+0x1d80], [R2.64], P0 ;  /* 0x01d8000002007fae */ /* 0x0003e8000812184a */
[----:B------:R4:W-:Y:S01]  /*31ca0*/  STL [R1+0xa78], R20 ;  /* 0x000a781401007387 */ /* 0x0009e20000100800 */
[----:B-1----:R-:W-:Y:S01]  /*31cb0*/  IMAD.MOV.U32 R2, RZ, RZ, R20 ;  /* 0x000000ffff027224 */ /* 0x002fe200078e0014 */
[----:B----4-:R-:W-:-:S05]  /*31cc0*/  IADD3.X R22, R22, UR8, RZ, P1, !PT ;  /* 0x0000000816167c10 */ /* 0x010fca0008ffe4ff */
        /* <DEDUP_REMOVED lines=8> */
[----:B------:R1:W-:Y:S04]  /*31d50*/  LDGSTS.E [R0+0x2180], [R2.64], P0 ;  /* 0x0218000002007fae */ /* 0x0003e8000812184a */
[----:B------:R-:W3:Y:S01]  /*31d60*/  LDL.LU R33, [R1+0xc34] ;  /* 0x000c340001217983 */ /* 0x000ee20000300800 */
[----:B-1----:R-:W-:-:S02]  /*31d70*/  IMAD.MOV.U32 R2, RZ, RZ, R5 ;  /* 0x000000ffff027224 */ /* 0x002fc400078e0005 */
[----:B------:R-:W-:Y:S01]  /*31d80*/  IMAD.MOV.U32 R3, RZ, RZ, R11 ;  /* 0x000000ffff037224 */ /* 0x000fe200078e000b */
[----:B----4-:R-:W4:Y:S01]  /*31d90*/  LDL.LU R5, [R1+0xc78] ;  /* 0x000c780001057983 */ /* 0x010f220000300800 */
[----:B------:R-:W-:-:S03]  /*31da0*/  IADD3 R21, P1, R21, UR9, RZ ;  /* 0x0000000915157c10 */ /* 0x000fc6000ff3e0ff */
[----:B------:R-:W4:Y:S04]  /*31db0*/  LDL.LU R11, [R1+0xcb8] ;  /* 0x000cb800010b7983 */ /* 0x000f280000300800 */
[----:B------:R1:W-:Y:S01]  /*31dc0*/  STL [R1+0xaf8], R21 ;  /* 0x000af81501007387 */ /* 0x0003e20000100800 */
[----:B------:R-:W-:-:S03]  /*31dd0*/  IADD3 R4, P2, R4, UR9, RZ ;  /* 0x0000000904047c10 */ /* 0x000fc6000ff5e0ff */
[----:B------:R1:W-:Y:S01]  /*31de0*/  LDGSTS.E [R0+0x2580], [R2.64], P0 ;  /* 0x0258000002007fae */ /* 0x0003e2000812184a */
[----:B------:R-:W-:Y:S02]  /*31df0*/  IADD3.X R23, R23, UR8, RZ, P1, !PT ;  /* 0x0000000817177c10 */ /* 0x000fe40008ffe4ff */
[----:B------:R-:W-:-:S03]  /*31e00*/  IADD3.X R9, R9, UR8, RZ, P2, !PT ;  /* 0x0000000809097c10 */ /* 0x000fc600097fe4ff */
[----:B------:R1:W-:Y:S02]  /*31e10*/  STL [R1+0xaf4], R23 ;  /* 0x000af41701007387 */ /* 0x0003e40000100800 */
[----:B-1----:R-:W-:Y:S02]  /*31e20*/  IMAD.MOV.U32 R2, RZ, RZ, R21 ;  /* 0x000000ffff027224 */ /* 0x002fe400078e0015 */
[----:B------:R1:W-:Y:S04]  /*31e30*/  STL [R1+0xb38], R4 ;  /* 0x000b380401007387 */ /* 0x0003e80000100800 */
[----:B------:R-:W4:Y:S01]  /*31e40*/  LDL.LU R21, [R1+0xc74] ;  /* 0x000c740001157983 */ /* 0x000f220000300800 */
[----:B------:R-:W-:-:S03]  /*31e50*/  IMAD.MOV.U32 R3, RZ, RZ, R23 ;  /* 0x000000ffff037224 */ /* 0x000fc600078e0017 */
[----:B------:R1:W-:Y:S04]  /*31e60*/  STL [R1+0xb34], R9 ;  /* 0x000b340901007387 */ /* 0x0003e80000100800 */
[----:B------:R-:W4:Y:S04]  /*31e70*/  LDL.LU R23, [R1+0xcb4] ;  /* 0x000cb40001177983 */ /* 0x000f280000300800 */
[----:B------:R1:W-:Y:S02]  /*31e80*/  LDGSTS.E [R0+0x2980], [R2.64], P0 ;  /* 0x0298000002007fae */ /* 0x0003e4000812184a */
[----:B-1----:R-:W-:-:S02]  /*31e90*/  IMAD.MOV.U32 R2, RZ, RZ, R4 ;  /* 0x000000ffff027224 */ /* 0x002fc400078e0004 */
[----:B------:R-:W-:Y:S01]  /*31ea0*/  IMAD.MOV.U32 R3, RZ, RZ, R9 ;  /* 0x000000ffff037224 */ /* 0x000fe200078e0009 */
[----:B------:R-:W4:Y:S04]  /*31eb0*/  LDL.LU R4, [R1+0xcf8] ;  /* 0x000cf80001047983 */ /* 0x000f280000300800 */
[----:B------:R-:W4:Y:S04]  /*31ec0*/  LDL.LU R9, [R1+0xd38] ;  /* 0x000d380001097983 */ /* 0x000f280000300800 */
[----:B------:R1:W-:Y:S01]  /*31ed0*/  LDGSTS.E [R0+0x2d80], [R2.64], P0 ;  /* 0x02d8000002007fae */ /* 0x0003e2000812184a */
[----:B--2---:R-:W-:-:S05]  /*31ee0*/  IADD3 R10, P1, R10, UR9, RZ ;  /* 0x000000090a0a7c10 */ /* 0x004fca000ff3e0ff */
[----:B------:R2:W-:Y:S01]  /*31ef0*/  STL [R1+0xb78], R10 ;  /* 0x000b780a01007387 */ /* 0x0005e20000100800 */
[----:B------:R-:W-:Y:S02]  /*31f00*/  IADD3 R7, P2, R7, UR9, RZ ;  /* 0x0000000907077c10 */ /* 0x000fe4000ff5e0ff */
[----:B---3--:R-:W-:Y:S01]  /*31f10*/  IADD3.X R15, R15, UR8, RZ, P1, !PT ;  /* 0x000000080f0f7c10 */ /* 0x008fe20008ffe4ff */
[----:B-1----:R-:W-:Y:S01]  /*31f20*/  IMAD.MOV.U32 R2, RZ, RZ, R10 ;  /* 0x000000ffff027224 */ /* 0x002fe200078e000a */
[----:B------:R-:W-:-:S03]  /*31f30*/  IADD3.X R13, R13, UR8, RZ, P2, !PT ;  /* 0x000000080d0d7c10 */ /* 0x000fc600097fe4ff */
[----:B------:R1:W-:Y:S04]  /*31f40*/  STL [R1+0xb74], R15 ;  /* 0x000b740f01007387 */ /* 0x0003e80000100800 */
[----:B------:R-:W-:Y:S04]  /*31f50*/  STL [R1+0xbb8], R7 ;  /* 0x000bb80701007387 */ /* 0x000fe80000100800 */
[----:B--2---:R-:W2:Y:S01]  /*31f60*/  LDL.LU R10, [R1+0xcf4] ;  /* 0x000cf400010a7983 */ /* 0x004ea20000300800 */
[----:B------:R-:W-:-:S03]  /*31f70*/  IMAD.MOV.U32 R3, RZ, RZ, R15 ;  /* 0x000000ffff037224 */ /* 0x000fc600078e000f */
[----:B------:R3:W-:Y:S04]  /*31f80*/  STL [R1+0xbb4], R13 ;  /* 0x000bb40d01007387 */ /* 0x0007e80000100800 */
[----:B-1----:R-:W2:Y:S04]  /*31f90*/  LDL.LU R15, [R1+0xd34] ;  /* 0x000d3400010f7983 */ /* 0x002ea80000300800 */
[----:B------:R1:W-:Y:S02]  /*31fa0*/  LDGSTS.E [R0+0x3180], [R2.64], P0 ;  /* 0x0318000002007fae */ /* 0x0003e4000812184a */
[----:B-1----:R-:W-:-:S02]  /*31fb0*/  IMAD.MOV.U32 R2, RZ, RZ, R7 ;  /* 0x000000ffff027224 */ /* 0x002fc400078e0007 */
[----:B------:R-:W-:Y:S02]  /*31fc0*/  IMAD.MOV.U32 R3, RZ, RZ, R13 ;  /* 0x000000ffff037224 */ /* 0x000fe400078e000d */
[----:B---3--:R-:W3:Y:S04]  /*31fd0*/  LDL.LU R13, [R1+0xd78] ;  /* 0x000d7800010d7983 */ /* 0x008ee80000300800 */
[----:B------:R-:W3:Y:S04]  /*31fe0*/  LDL.LU R7, [R1+0xdb8] ;  /* 0x000db80001077983 */ /* 0x000ee80000300800 */
[----:B------:R1:W-:Y:S01]  /*31ff0*/  LDGSTS.E [R0+0x3580], [R2.64], P0 ;  /* 0x0358000002007fae */ /* 0x0003e2000812184a */
[----:B------:R-:W-:-:S05]  /*32000*/  IADD3 R20, P1, R20, UR9, RZ ;  /* 0x0000000914147c10 */ /* 0x000fca000ff3e0ff */
        /* <DEDUP_REMOVED lines=9> */
[----:B-1----:R-:W3:Y:S01]  /*320a0*/  LDL.LU R22, [R1+0xd74] ;  /* 0x000d740001167983 */ /* 0x002ee20000300800 */
[----:B----4-:R-:W-:-:S03]  /*320b0*/  IADD3 R5, P1, R5, UR9, RZ ;  /* 0x0000000905057c10 */ /* 0x010fc6000ff3e0ff */
[----:B------:R-:W-:Y:S01]  /*320c0*/  STL [R1+0xc34], R33 ;  /* 0x000c342101007387 */ /* 0x000fe20000100800 */
[----:B------:R-:W-:-:S03]  /*320d0*/  IADD3 R11, P2, R11, UR9, RZ ;  /* 0x000000090b0b7c10 */ /* 0x000fc6000ff5e0ff */
[----:B------:R-:W3:Y:S01]  /*320e0*/  LDL.LU R20, [R1+0xdb4] ;  /* 0x000db40001147983 */ /* 0x000ee20000300800 */
[----:B------:R-:W-:Y:S02]  /*320f0*/  IMAD.MOV.U32 R2, RZ, RZ, R32 ;  /* 0x000000ffff027224 */ /* 0x000fe400078e0020 */
[----:B------:R-:W-:Y:S01]  /*32100*/  IMAD.MOV.U32 R3, RZ, RZ, R33 ;  /* 0x000000ffff037224 */ /* 0x000fe200078e0021 */
[----:B------:R-:W-:Y:S04]  /*32110*/  STL [R1+0xc78], R5 ;  /* 0x000c780501007387 */ /* 0x000fe80000100800 */
[----:B------:R1:W-:Y:S01]  /*32120*/  LDGSTS.E [R0+0x3d80], [R2.64], P0 ;  /* 0x03d8000002007fae */ /* 0x0003e2000812184a */
[----:B------:R-:W-:Y:S01]  /*32130*/  IADD3.X R21, R21, UR8, RZ, P1, !PT ;  /* 0x0000000815157c10 */ /* 0x000fe20008ffe4ff */
[----:B-1----:R-:W-:-:S04]  /*32140*/  IMAD.MOV.U32 R2, RZ, RZ, R5 ;  /* 0x000000ffff027224 */ /* 0x002fc800078e0005 */
[----:B------:R-:W-:Y:S01]  /*32150*/  IMAD.MOV.U32 R3, RZ, RZ, R21 ;  /* 0x000000ffff037224 */ /* 0x000fe200078e0015 */
[----:B------:R1:W-:Y:S01]  /*32160*/  STL [R1+0xc74], R21 ;  /* 0x000c741501007387 */ /* 0x0003e20000100800 */
[----:B------:R-:W-:-:S03]  /*32170*/  IADD3.X R23, R23, UR8, RZ, P2, !PT ;  /* 0x0000000817177c10 */ /* 0x000fc600097fe4ff */
[----:B------:R-:W-:Y:S04]  /*32180*/  STL [R1+0xcb8], R11 ;  /* 0x000cb80b01007387 */ /* 0x000fe80000100800 */
[----:B------:R1:W-:Y:S04]  /*32190*/  LDGSTS.E [R0+0x4180], [R2.64], P0 ;  /* 0x0418000002007fae */ /* 0x0003e8000812184a */
[----:B-1----:R-:W3:Y:S04]  /*321a0*/  LDL.LU R21, [R1+0xdf8] ;  /* 0x000df80001157983 */ /* 0x002ee80000300800 */
[----:B------:R1:W-:Y:S04]  /*321b0*/  STL [R1+0xcb4], R23 ;  /* 0x000cb41701007387 */ /* 0x0003e80000100800 */
[----:B------:R-:W3:Y:S01]  /*321c0*/  LDL.LU R5, [R1+0xe38] ;  /* 0x000e380001057983 */ /* 0x000ee20000300800 */
[----:B------:R-:W-:Y:S01]  /*321d0*/  IMAD.MOV.U32 R3, RZ, RZ, R23 ;  /* 0x000000ffff037224 */ /* 0x000fe200078e0017 */
        /* <DEDUP_REMOVED lines=8> */
[----:B--2---:R-:W-:-:S05]  /*32260*/  IADD3.X R10, R10, UR8, RZ, P1, !PT ;  /* 0x000000080a0a7c10 */ /* 0x004fca0008ffe4ff */
        /* <DEDUP_REMOVED lines=8> */
[----:B--2---:R-:W-:-:S03]  /*322f0*/  IMAD.MOV.U32 R3, RZ, RZ, R15 ;  /* 0x000000ffff037224 */ /* 0x004fc600078e000f */
[----:B-1----:R-:W2:Y:S01]  /*32300*/  LDL.LU R15, [R1+0xe74] ;  /* 0x000e7400010f7983 */ /* 0x002ea20000300800 */
[----:B------:R-:W-:-:S03]  /*32310*/  IMAD.MOV.U32 R2, RZ, RZ, R9 ;  /* 0x000000ffff027224 */ /* 0x000fc600078e0009 */
[----:B------:R-:W2:Y:S01]  /*32320*/  LDL.LU R9, [R1+0xeb4] ;  /* 0x000eb40001097983 */ /* 0x000ea20000300800 */
[----:B---3--:R-:W-:Y:S02]  /*32330*/  IADD3 R13, P1, R13, UR9, RZ ;  /* 0x000000090d0d7c10 */ /* 0x008fe4000ff3e0ff */
[----:B------:R-:W-:Y:S01]  /*32340*/  IADD3 R7, P2, R7, UR9, RZ ;  /* 0x0000000907077c10 */ /* 0x000fe2000ff5e0ff */
[----:B------:R1:W-:Y:S04]  /*32350*/  LDGSTS.E [R0+0x4d80], [R2.64], P0 ;  /* 0x04d8000002007fae */ /* 0x0003e8000812184a */
[----:B------:R3:W-:Y:S01]  /*32360*/  STL [R1+0xd78], R13 ;  /* 0x000d780d01007387 */ /* 0x0007e20000100800 */
[----:B-1----:R-:W-:Y:S01]  /*32370*/  IMAD.MOV.U32 R2, RZ, RZ, R13 ;  /* 0x000000ffff027224 */ /* 0x002fe200078e000d */
[----:B------:R-:W-:-:S05]  /*32380*/  IADD3.X R22, R22, UR8, RZ, P1, !PT ;  /* 0x0000000816167c10 */ /* 0x000fca0008ffe4ff */
[----:B------:R-:W-:Y:S01]  /*32390*/  STL [R1+0xd74], R22 ;  /* 0x000d741601007387 */ /* 0x000fe20000100800 */
[----:B------:R-:W-:-:S03]  /*323a0*/  IADD3.X R20, R20, UR8, RZ, P2, !PT ;  /* 0x0000000814147c10 */ /* 0x000fc600097fe4ff */
[----:B------:R-:W-:Y:S01]  /*323b0*/  STL [R1+0xdb8], R7 ;  /* 0x000db80701007387 */ /* 0x000fe20000100800 */
[----:B------:R-:W-:-:S03]  /*323c0*/  IMAD.MOV.U32 R3, RZ, RZ, R22 ;  /* 0x000000ffff037224 */ /* 0x000fc600078e0016 */
[----:B------:R-:W2:Y:S04]  /*323d0*/  LDL.LU R32, [R1+0xef8] ;  /* 0x000ef80001207983 */ /* 0x000ea80000300800 */
[----:B------:R1:W-:Y:S04]  /*323e0*/  STL [R1+0xdb4], R20 ;  /* 0x000db41401007387 */ /* 0x0003e80000100800 */
[----:B---3--:R-:W3:Y:S04]  /*323f0*/  LDL.LU R13, [R1+0xf38] ;  /* 0x000f3800010d7983 */ /* 0x008ee80000300800 */
[----:B------:R-:W3:Y:S04]  /*32400*/  LDL.LU R33, [R1+0xef4] ;  /* 0x000ef40001217983 */ /* 0x000ee80000300800 */
[----:B------:R1:W-:Y:S02]  /*32410*/  LDGSTS.E [R0+0x5180], [R2.64], P0 ;  /* 0x0518000002007fae */ /* 0x0003e4000812184a */
[----:B-1----:R-:W-:-:S02]  /*32420*/  IMAD.MOV.U32 R3, RZ, RZ, R20 ;  /* 0x000000ffff037224 */ /* 0x002fc400078e0014 */
[----:B------:R-:W-:Y:S01]  /*32430*/  IMAD.MOV.U32 R2, RZ, RZ, R7 ;  /* 0x000000ffff027224 */ /* 0x000fe200078e0007 */
[----:B------:R-:W3:Y:S04]  /*32440*/  LDL.LU R20, [R1+0xf34] ;  /* 0x000f340001147983 */ /* 0x000ee80000300800 */
[----:B------:R-:W3:Y:S01]  /*32450*/  LDL.LU R22, [R1+0xf78] ;  /* 0x000f780001167983 */ /* 0x000ee20000300800 */
[----:B------:R-:W-:-:S03]  /*32460*/  IADD3 R21, P1, R21, UR9, RZ ;  /* 0x0000000915157c10 */ /* 0x000fc6000ff3e0ff */
[----:B------:R-:W3:Y:S01]  /*32470*/  LDL.LU R7, [R1+0xfb8] ;  /* 0x000fb80001077983 */ /* 0x000ee20000300800 */
[----:B------:R-:W-:-:S03]  /*32480*/  IADD3 R5, P2, R5, UR9, RZ ;  /* 0x0000000905057c10 */ /* 0x000fc6000ff5e0ff */
[----:B------:R-:W-:Y:S04]  /*32490*/  STL [R1+0xdf8], R21 ;  /* 0x000df81501007387 */ /* 0x000fe80000100800 */
[----:B------:R1:W-:Y:S01]  /*324a0*/  LDGSTS.E [R0+0x5580], [R2.64], P0 ;  /* 0x0558000002007fae */ /* 0x0003e2000812184a */
[----:B------:R-:W-:-:S05]  /*324b0*/  IADD3.X R23, R23, UR8, RZ, P1, !PT ;  /* 0x0000000817177c10 */ /* 0x000fca0008ffe4ff */
[----:B------:R1:W-:Y:S01]  /*324c0*/  STL [R1+0xdf4], R23 ;  /* 0x000df41701007387 */ /* 0x0003e20000100800 */
[----:B------:R-:W-:-:S03]  /*324d0*/  IADD3.X R11, R11, UR8, RZ, P2, !PT ;  /* 0x000000080b0b7c10 */ /* 0x000fc600097fe4ff */
[----:B------:R1:W-:Y:S02]  /*324e0*/  STL [R1+0xe38], R5 ;  /* 0x000e380501007387 */ /* 0x0003e40000100800 */
[----:B-1----:R-:W-:Y:S02]  /*324f0*/  IMAD.MOV.U32 R3, RZ, RZ, R23 ;  /* 0x000000ffff037224 */ /* 0x002fe400078e0017 */
[----:B------:R-:W3:Y:S01]  /*32500*/  LDL.LU R23, [R1+0xf74] ;  /* 0x000f740001177983 */ /* 0x000ee20000300800 */
[----:B------:R-:W-:-:S03]  /*32510*/  IMAD.MOV.U32 R2, RZ, RZ, R21 ;  /* 0x000000ffff027224 */ /* 0x000fc600078e0015 */
        /* <DEDUP_REMOVED lines=8> */
[----:B----4-:R-:W-:-:S05]  /*325a0*/  IADD3 R10, P1, R10, UR9, RZ ;  /* 0x000000090a0a7c10 */ /* 0x010fca000ff3e0ff */
[----:B------:R4:W-:Y:S01]  /*325b0*/  STL [R1+0xe78], R10 ;  /* 0x000e780a01007387 */ /* 0x0009e20000100800 */
[----:B------:R-:W-:Y:S02]  /*325c0*/  IADD3 R4, P2, R4, UR9, RZ ;  /* 0x0000000904047c10 */ /* 0x000fe4000ff5e0ff */
[----:B--2---:R-:W-:Y:S01]  /*325d0*/  IADD3.X R15, R15, UR8, RZ, P1, !PT ;  /* 0x000000080f0f7c10 */ /* 0x004fe20008ffe4ff */
[----:B-1----:R-:W-:Y:S01]  /*325e0*/  IMAD.MOV.U32 R2, RZ, RZ, R10 ;  /* 0x000000ffff027224 */ /* 0x002fe200078e000a */
[----:B------:R-:W-:-:S03]  /*325f0*/  IADD3.X R9, R9, UR8, RZ, P2, !PT ;  /* 0x0000000809097c10 */ /* 0x000fc600097fe4ff */
[----:B------:R1:W-:Y:S04]  /*32600*/  STL [R1+0xe74], R15 ;  /* 0x000e740f01007387 */ /* 0x0003e80000100800 */
[----:B------:R-:W-:Y:S04]  /*32610*/  STL [R1+0xeb8], R4 ;  /* 0x000eb80401007387 */ /* 0x000fe80000100800 */
[----:B----4-:R-:W2:Y:S01]  /*32620*/  LDL.LU R10, [R1+0xff4] ;  /* 0x000ff400010a7983 */ /* 0x010ea20000300800 */
[----:B------:R-:W-:-:S03]  /*32630*/  IMAD.MOV.U32 R3, RZ, RZ, R15 ;  /* 0x000000ffff037224 */ /* 0x000fc600078e000f */
        /* <DEDUP_REMOVED lines=10> */
[----:B---3--:R-:W-:Y:S02]  /*326e0*/  IADD3 R13, P2, R13, UR9, RZ ;  /* 0x000000090d0d7c10 */ /* 0x008fe4000ff5e0ff */
[----:B------:R-:W-:Y:S01]  /*326f0*/  IADD3.X R33, R33, UR8, RZ, P1, !PT ;  /* 0x0000000821217c10 */ /* 0x000fe20008ffe4ff */
[----:B------:R-:W-:Y:S04]  /*32700*/  STL [R1+0xef8], R32 ;  /* 0x000ef82001007387 */ /* 0x000fe80000100800 */
[----:B------:R-:W-:Y:S01]  /*32710*/  IMAD.MOV.U32 R3, RZ, RZ, R33 ;  /* 0x000000ffff037224 */ /* 0x000fe200078e0021 */
[----:B------:R-:W-:Y:S04]  /*32720*/  STL [R1+0xef4], R33 ;  /* 0x000ef42101007387 */ /* 0x000fe80000100800 */
[----:B------:R1:W-:Y:S04]  /*32730*/  STL [R1+0xf38], R13 ;  /* 0x000f380d01007387 */ /* 0x0003e80000100800 */
[----:B------:R3:W-:Y:S01]  /*32740*/  LDGSTS.E [R0+0x6980], [R2.64], P0 ;  /* 0x0698000002007fae */ /* 0x0007e2000812184a */
[----:B------:R-:W-:-:S02]  /*32750*/  IADD3.X R20, R20, UR8, RZ, P2, !PT ;  /* 0x0000000814147c10 */ /* 0x000fc400097fe4ff */
[----:B------:R-:W-:-:S03]  /*32760*/  IADD3 R22, P1, R22, UR9, RZ ;  /* 0x0000000916167c10 */ /* 0x000fc6000ff3e0ff */
[----:B------:R3:W-:Y:S02]  /*32770*/  STL [R1+0xf34], R20 ;  /* 0x000f341401007387 */ /* 0x0007e40000100800 */
[----:B---3--:R-:W-:Y:S02]  /*32780*/  IMAD.MOV.U32 R2, RZ, RZ, R13 ;  /* 0x000000ffff027224 */ /* 0x008fe400078e000d */
[----:B------:R-:W-:Y:S01]  /*32790*/  IMAD.MOV.U32 R3, RZ, RZ, R20 ;  /* 0x000000ffff037224 */ /* 0x000fe200078e0014 */
[----:B-1----:R-:W3:Y:S01]  /*327a0*/  LDL.LU R13, [R1+0x87c] ;  /* 0x00087c00010d7983 */ /* 0x002ee20000300800 */
[----:B------:R-:W-:-:S03]  /*327b0*/  IADD3 R7, P2, R7, UR9, RZ ;  /* 0x0000000907077c10 */ /* 0x000fc6000ff5e0ff */
[----:B------:R1:W-:Y:S04]  /*327c0*/  LDGSTS.E [R0+0x6d80], [R2.64], P0 ;  /* 0x06d8000002007fae */ /* 0x0003e8000812184a */
[----:B------:R-:W3:Y:S04]  /*327d0*/  LDL.LU R20, [R1+0x8bc] ;  /* 0x0008bc0001147983 */ /* 0x000ee80000300800 */
[----:B------:R-:W-:Y:S01]  /*327e0*/  STL [R1+0xf78], R22 ;  /* 0x000f781601007387 */ /* 0x000fe20000100800 */
[----:B-1----:R-:W-:Y:S01]  /*327f0*/  IMAD.MOV.U32 R2, RZ, RZ, R22 ;  /* 0x000000ffff027224 */ /* 0x002fe200078e0016 */
[----:B------:R-:W-:-:S05]  /*32800*/  IADD3.X R23, R23, UR8, RZ, P1, !PT ;  /* 0x0000000817177c10 */ /* 0x000fca0008ffe4ff */
[----:B------:R-:W-:Y:S01]  /*32810*/  IMAD.MOV.U32 R3, RZ, RZ, R23 ;  /* 0x000000ffff037224 */ /* 0x000fe200078e0017 */
[----:B------:R-:W-:Y:S01]  /*32820*/  IADD3.X R21, R21, UR8, RZ, P2, !PT ;  /* 0x0000000815157c10 */ /* 0x000fe200097fe4ff */
[----:B------:R-:W-:Y:S04]  /*32830*/  STL [R1+0xf74], R23 ;  /* 0x000f741701007387 */ /* 0x000fe80000100800 */
[----:B------:R-:W-:Y:S04]  /*32840*/  STL [R1+0xfb8], R7 ;  /* 0x000fb80701007387 */ /* 0x000fe80000100800 */
[----:B------:R1:W-:Y:S04]  /*32850*/  LDGSTS.E [R0+0x7180], [R2.64], P0 ;  /* 0x0718000002007fae */ /* 0x0003e8000812184a */
[----:B------:R1:W-:Y:S02]  /*32860*/  STL [R1+0xfb4], R21 ;  /* 0x000fb41501007387 */ /* 0x0003e40000100800 */
[----:B-1----:R-:W-:-:S02]  /*32870*/  IMAD.MOV.U32 R3, RZ, RZ, R21 ;  /* 0x000000ffff037224 */ /* 0x002fc400078e0015 */
[----:B------:R-:W-:Y:S01]  /*32880*/  IMAD.MOV.U32 R2, RZ, RZ, R7 ;  /* 0x000000ffff027224 */ /* 0x000fe200078e0007 */
[----:B------:R-:W3:Y:S01]  /*32890*/  LDL.LU R21, [R1+0x8fc] ;  /* 0x0008fc0001157983 */ /* 0x000ee20000300800 */
[----:B------:R-:W-:-:S03]  /*328a0*/  IADD3 R5, P1, R5, UR9, RZ ;  /* 0x0000000905057c10 */ /* 0x000fc6000ff3e0ff */
[----:B------:R-:W3:Y:S04]  /*328b0*/  LDL.LU R7, [R1+0x900] ;  /* 0x0009000001077983 */ /* 0x000ee80000300800 */
[----:B------:R-:W3:Y:S01]  /*328c0*/  LDL.LU R32, [R1+0x93c] ;  /* 0x00093c0001207983 */ /* 0x000ee20000300800 */
[----:B------:R-:W-:-:S03]  /*328d0*/  IADD3 R11, P2, R11, UR9, RZ ;  /* 0x000000090b0b7c10 */ /* 0x000fc6000ff5e0ff */
[----:B------:R-:W3:Y:S04]  /*328e0*/  LDL.LU R23, [R1+0x940] ;  /* 0x0009400001177983 */ /* 0x000ee80000300800 */
[----:B------:R1:W-:Y:S04]  /*328f0*/  LDGSTS.E [R0+0x7580], [R2.64], P0 ;  /* 0x0758000002007fae */ /* 0x0003e8000812184a */
[----:B------:R2:W-:Y:S01]  /*32900*/  STL [R1+0xff8], R5 ;  /* 0x000ff80501007387 */ /* 0x0005e20000100800 */
[----:B-1----:R-:W-:Y:S01]  /*32910*/  IMAD.MOV.U32 R2, RZ, RZ, R5 ;  /* 0x000000ffff027224 */ /* 0x002fe200078e0005 */
[----:B--2---:R-:W-:-:S05]  /*32920*/  IADD3.X R10, R10, UR8, RZ, P1, !PT ;  /* 0x000000080a0a7c10 */ /* 0x004fca0008ffe4ff */
[----:B------:R-:W-:Y:S01]  /*32930*/  IMAD.MOV.U32 R3, RZ, RZ, R10 ;  /* 0x000000ffff037224 */ /* 0x000fe200078e000a */
[----:B------:R1:W-:Y:S01]  /*32940*/  STL [R1+0xff4], R10 ;  /* 0x000ff40a01007387 */ /* 0x0003e20000100800 */
[----:B------:R-:W-:-:S03]  /*32950*/  IADD3.X R15, R15, UR8, RZ, P2, !PT ;  /* 0x000000080f0f7c10 */ /* 0x000fc600097fe4ff */
[----:B------:R-:W-:Y:S04]  /*32960*/  STL [R1+0x1038], R11 ;  /* 0x0010380b01007387 */ /* 0x000fe80000100800 */
[----:B------:R-:W2:Y:S04]  /*32970*/  LDL.LU R5, [R1+0x980] ;  /* 0x0009800001057983 */ /* 0x000ea80000300800 */
[----:B------:R4:W-:Y:S04]  /*32980*/  STL [R1+0x1034], R15 ;  /* 0x0010340f01007387 */ /* 0x0009e80000100800 */
[----:B------:R4:W-:Y:S04]  /*32990*/  LDGSTS.E [R0+0x7980], [R2.64], P0 ;  /* 0x0798000002007fae */ /* 0x0009e8000812184a */
[----:B-1----:R-:W2:Y:S01]  /*329a0*/  LDL.LU R10, [R1+0x9c0] ;  /* 0x0009c000010a7983 */ /* 0x002ea20000300800 */
[----:B----4-:R-:W-:-:S03]  /*329b0*/  IMAD.MOV.U32 R3, RZ, RZ, R15 ;  /* 0x000000ffff037224 */ /* 0x010fc600078e000f */
[----:B------:R-:W4:Y:S04]  /*329c0*/  LDL.LU R15, [R1+0x97c] ;  /* 0x00097c00010f7983 */ /* 0x000f280000300800 */
[----:B------:R-:W4:Y:S01]  /*329d0*/  LDL.LU R22, [R1+0x9bc] ;  /* 0x0009bc0001167983 */ /* 0x000f220000300800 */
[----:B------:R-:W-:Y:S01]  /*329e0*/  IMAD.MOV.U32 R2, RZ, RZ, R11 ;  /* 0x000000ffff027224 */ /* 0x000fe200078e000b */
[----:B------:R-:W-:Y:S02]  /*329f0*/  IADD3 R9, P1, R9, UR9, RZ ;  /* 0x0000000909097c10 */ /* 0x000fe4000ff3e0ff */
[----:B------:R-:W-:Y:S02]  /*32a00*/  IADD3 R4, P2, R4, UR9, RZ ;  /* 0x0000000904047c10 */ /* 0x000fe4000ff5e0ff */
[----:B------:R1:W-:Y:S04]  /*32a10*/  LDGSTS.E [R0+0x7d80], [R2.64], P0 ;  /* 0x07d8000002007fae */ /* 0x0003e8000812184a */
[----:B------:R3:W-:Y:S04]  /*32a20*/  STL [R1+0x880], R9 ;  /* 0x0008800901007387 */ /* 0x0007e80000100800 */
[----:B------:R-:W-:Y:S01]  /*32a30*/  STL [R1+0x8c0], R4 ;  /* 0x0008c00401007387 */ /* 0x000fe20000100800 */
[----:B-1----:R-:W-:-:S04]  /*32a40*/  IMAD.U32 R0, RZ, RZ, UR6 ;  /* 0x00000006ff007e24 */ /* 0x002fc8000f8e00ff */
[----:B------:R-:W-:Y:S02]  /*32a50*/  IMAD R0, R0, 0x8000, R6 ;  /* 0x0000800000007824 */ /* 0x000fe400078e0206 */
[----:B------:R-:W-:Y:S01]  /*32a60*/  IMAD.MOV.U32 R2, RZ, RZ, R9 ;  /* 0x000000ffff027224 */ /* 0x000fe200078e0009 */
[----:B---3--:R-:W-:-:S05]  /*32a70*/  IADD3.X R13, R13, UR8, RZ, P1, !PT ;  /* 0x000000080d0d7c10 */ /* 0x008fca0008ffe4ff */
[----:B------:R1:W-:Y:S04]  /*32a80*/  STL [R1+0x87c], R13 ;  /* 0x00087c0d01007387 */ /* 0x0003e80000100800 */
[----:B------:R-:W3:Y:S01]  /*32a90*/  LDL.LU R6, [R1+0xa00] ;  /* 0x000a000001067983 */ /* 0x000ee20000300800 */
[----:B------:R-:W-:-:S03]  /*32aa0*/  IMAD.MOV.U32 R3, RZ, RZ, R13 ;  /* 0x000000ffff037224 */ /* 0x000fc600078e000d */
[----:B------:R-:W3:Y:S01]  /*32ab0*/  LDL.LU R11, [R1+0xa40] ;  /* 0x000a4000010b7983 */ /* 0x000ee20000300800 */
[----:B------:R-:W-:-:S03]  /*32ac0*/  IADD3.X R20, R20, UR8, RZ, P2, !PT ;  /* 0x0000000814147c10 */ /* 0x000fc600097fe4ff */
[----:B------:R-:W3:Y:S04]  /*32ad0*/  LDL.LU R9, [R1+0x9fc] ;  /* 0x0009fc0001097983 */ /* 0x000ee80000300800 */
[----:B-1----:R-:W3:Y:S04]  /*32ae0*/  LDL.LU R13, [R1+0xa3c] ;  /* 0x000a3c00010d7983 */ /* 0x002ee80000300800 */
[----:B------:R1:W-:Y:S04]  /*32af0*/  LDGSTS.E [R0+0x200], [R2.64], P0 ;  /* 0x0020000002007fae */ /* 0x0003e8000812184a */
[----:B------:R1:W-:Y:S02]  /*32b00*/  STL [R1+0x8bc], R20 ;  /* 0x0008bc1401007387 */ /* 0x0003e40000100800 */
[----:B-1----:R-:W-:-:S02]  /*32b10*/  IMAD.MOV.U32 R2, RZ, RZ, R4 ;  /* 0x000000ffff027224 */ /* 0x002fc400078e0004 */
[----:B------:R-:W-:Y:S02]  /*32b20*/  IMAD.MOV.U32 R3, RZ, RZ, R20 ;  /* 0x000000ffff037224 */ /* 0x000fe400078e0014 */
[----:B------:R-:W3:Y:S04]  /*32b30*/  LDL.LU R20, [R1+0xa80] ;  /* 0x000a800001147983 */ /* 0x000ee80000300800 */
[----:B------:R-:W3:Y:S04]  /*32b40*/  LDL.LU R4, [R1+0xac0] ;  /* 0x000ac00001047983 */ /* 0x000ee80000300800 */
        /* <DEDUP_REMOVED lines=10> */
[----:B------:R-:W3:Y:S04]  /*32bf0*/  LDL.LU R21, [R1+0xa7c] ;  /* 0x000a7c0001157983 */ /* 0x000ee80000300800 */
[----:B------:R-:W-:Y:S04]  /*32c00*/  STL [R1+0x93c], R32 ;  /* 0x00093c2001007387 */ /* 0x000fe80000100800 */
[----:B------:R-:W3:Y:S04]  /*32c10*/  LDL.LU R7, [R1+0xabc] ;  /* 0x000abc0001077983 */ /* 0x000ee80000300800 */
[----:B------:R1:W-:Y:S02]  /*32c20*/  LDGSTS.E [R0+0xa00], [R2.64], P0 ;  /* 0x00a0000002007fae */ /* 0x0003e4000812184a */
[----:B-1----:R-:W-:-:S02]  /*32c30*/  IMAD.MOV.U32 R2, RZ, RZ, R23 ;  /* 0x000000ffff027224 */ /* 0x002fc400078e0017 */
[----:B------:R-:W-:-:S05]  /*32c40*/  IMAD.MOV.U32 R3, RZ, RZ, R32 ;  /* 0x000000ffff037224 */ /* 0x000fca00078e0020 */
[----:B------:R1:W-:Y:S01]  /*32c50*/  LDGSTS.E [R0+0xe00], [R2.64], P0 ;  /* 0x00e0000002007fae */ /* 0x0003e2000812184a */
[----:B--2---:R-:W-:-:S05]  /*32c60*/  IADD3 R5, P1, R5, UR9, RZ ;  /* 0x0000000905057c10 */ /* 0x004fca000ff3e0ff */
        /* <DEDUP_REMOVED lines=15> */
[----:B------:R-:W2:Y:S04]  /*32d60*/  LDL.LU R10, [R1+0xb3c] ;  /* 0x000b3c00010a7983 */ /* 0x000ea80000300800 */
        /* <DEDUP_REMOVED lines=9> */
[----:B------:R3:W-:Y:S04]  /*32e00*/  STL [R1+0xa40], R11 ;  /* 0x000a400b01007387 */ /* 0x0007e80000100800 */
[----:B------:R3:W-:Y:S04]  /*32e10*/  LDGSTS.E [R0+0x1a00], [R2.64], P0 ;  /* 0x01a0000002007fae */ /* 0x0007e8000812184a */
[----:B-1----:R-:W2:Y:S04]  /*32e20*/  LDL.LU R9, [R1+0xb80] ;  /* 0x000b800001097983 */ /* 0x002ea80000300800 */
[----:B------:R1:W-:Y:S01]  /*32e30*/  STL [R1+0xa3c], R13 ;  /* 0x000a3c0d01007387 */ /* 0x0003e20000100800 */
[----:B------:R-:W-:-:S03]  /*32e40*/  IADD3 R20, P1, R20, UR9, RZ ;  /* 0x0000000914147c10 */ /* 0x000fc6000ff3e0ff */
[----:B------:R-:W2:Y:S01]  /*32e50*/  LDL.LU R6, [R1+0xbc0] ;  /* 0x000bc00001067983 */ /* 0x000ea20000300800 */
[----:B---3--:R-:W-:-:S03]  /*32e60*/  IMAD.MOV.U32 R2, RZ, RZ, R11 ;  /* 0x000000ffff027224 */ /* 0x008fc600078e000b */
[----:B------:R-:W3:Y:S01]  /*32e70*/  LDL.LU R11, [R1+0xb7c] ;  /* 0x000b7c00010b7983 */ /* 0x000ee20000300800 */
[----:B------:R-:W-:Y:S01]  /*32e80*/  IMAD.MOV.U32 R3, RZ, RZ, R13 ;  /* 0x000000ffff037224 */ /* 0x000fe200078e000d */
[----:B------:R-:W-:Y:S02]  /*32e90*/  IADD3 R4, P2, R4, UR9, RZ ;  /* 0x0000000904047c10 */ /* 0x000fe4000ff5e0ff */
[----:B-1----:R-:W3:Y:S04]  /*32ea0*/  LDL.LU R13, [R1+0xbbc] ;  /* 0x000bbc00010d7983 */ /* 0x002ee80000300800 */
[----:B------:R1:W-:Y:S04]  /*32eb0*/  STL [R1+0xa80], R20 ;  /* 0x000a801401007387 */ /* 0x0003e80000100800 */
[----:B------:R1:W-:Y:S02]  /*32ec0*/  LDGSTS.E [R0+0x1e00], [R2.64], P0 ;  /* 0x01e0000002007fae */ /* 0x0003e4000812184a */
[----:B-1----:R-:W-:Y:S01]  /*32ed0*/  IMAD.MOV.U32 R2, RZ, RZ, R20 ;  /* 0x000000ffff027224 */ /* 0x002fe200078e0014 */
[----:B------:R-:W-:-:S05]  /*32ee0*/  IADD3.X R21, R21, UR8, RZ, P1, !PT ;  /* 0x0000000815157c10 */ /* 0x000fca0008ffe4ff */
        /* <DEDUP_REMOVED lines=30> */
[----:B--2---:R-:W2:Y:S04]  /*330d0*/  LDL.LU R5, [R1+0xd00] ;  /* 0x000d000001057983 */ /* 0x004ea80000300800 */
[----:B------:R-:W2:Y:S04]  /*330e0*/  LDL.LU R10, [R1+0xd40] ;  /* 0x000d4000010a7983 */ /* 0x000ea80000300800 */
[----:B------:R1:W-:Y:S01]  /*330f0*/  LDGSTS.E [R0+0x2e00], [R2.64], P0 ;  /* 0x02e0000002007fae */ /* 0x0003e2000812184a */
[----:B------:R-:W-:-:S05]  /*33100*/  IADD3 R9, P1, R9, UR9, RZ ;  /* 0x0000000909097c10 */ /* 0x000fca000ff3e0ff */
[----:B------:R3:W-:Y:S01]  /*33110*/  STL [R1+0xb80], R9 ;  /* 0x000b800901007387 */ /* 0x0007e20000100800 */
[----:B------:R-:W-:Y:S02]  /*33120*/  IADD3 R6, P2, R6, UR9, RZ ;  /* 0x0000000906067c10 */ /* 0x000fe4000ff5e0ff */
[----:B---3--:R-:W-:Y:S01]  /*33130*/  IADD3.X R11, R11, UR8, RZ, P1, !PT ;  /* 0x000000080b0b7c10 */ /* 0x008fe20008ffe4ff */
[----:B-1----:R-:W-:Y:S01]  /*33140*/  IMAD.MOV.U32 R2, RZ, RZ, R9 ;  /* 0x000000ffff027224 */ /* 0x002fe200078e0009 */
[----:B------:R-:W-:-:S03]  /*33150*/  IADD3.X R13, R13, UR8, RZ, P2, !PT ;  /* 0x000000080d0d7c10 */ /* 0x000fc600097fe4ff */
[----:B------:R1:W-:Y:S01]  /*33160*/  STL [R1+0xb7c], R11 ;  /* 0x000b7c0b01007387 */ /* 0x0003e20000100800 */
[----:B------:R-:W-:-:S03]  /*33170*/  IMAD.MOV.U32 R3, RZ, RZ, R11 ;  /* 0x000000ffff037224 */ /* 0x000fc600078e000b */
[----:B------:R-:W-:Y:S04]  /*33180*/  STL [R1+0xbc0], R6 ;  /* 0x000bc00601007387 */ /* 0x000fe80000100800 */
[----:B------:R-:W2:Y:S04]  /*33190*/  LDL.LU R9, [R1+0xcfc] ;  /* 0x000cfc0001097983 */ /* 0x000ea80000300800 */
[----:B------:R1:W-:Y:S04]  /*331a0*/  STL [R1+0xbbc], R13 ;  /* 0x000bbc0d01007387 */ /* 0x0003e80000100800 */
[----:B-1----:R-:W2:Y:S04]  /*331b0*/  LDL.LU R11, [R1+0xd3c] ;  /* 0x000d3c00010b7983 */ /* 0x002ea80000300800 */
[----:B------:R1:W-:Y:S02]  /*331c0*/  LDGSTS.E [R0+0x3200], [R2.64], P0 ;  /* 0x0320000002007fae */ /* 0x0003e4000812184a */
[----:B-1----:R-:W-:-:S02]  /*331d0*/  IMAD.MOV.U32 R2, RZ, RZ, R6 ;  /* 0x000000ffff027224 */ /* 0x002fc400078e0006 */
[----:B------:R-:W-:Y:S02]  /*331e0*/  IMAD.MOV.U32 R3, RZ, RZ, R13 ;  /* 0x000000ffff037224 */ /* 0x000fe400078e000d */
[----:B------:R-:W2:Y:S04]  /*331f0*/  LDL.LU R13, [R1+0xd80] ;  /* 0x000d8000010d7983 */ /* 0x000ea80000300800 */
[----:B------:R-:W2:Y:S01]  /*33200*/  LDL.LU R6, [R1+0xdc0] ;  /* 0x000dc00001067983 */ /* 0x000ea20000300800 */
[----:B------:R-:W-:-:S03]  /*33210*/  IADD3 R20, P1, R20, UR9, RZ ;  /* 0x0000000914147c10 */ /* 0x000fc6000ff3e0ff */
[----:B------:R1:W-:Y:S01]  /*33220*/  LDGSTS.E [R0+0x3600], [R2.64], P0 ;  /* 0x0360000002007fae */ /* 0x0003e2000812184a */
[----:B------:R-:W-:Y:S02]  /*33230*/  IADD3 R23, P2, R23, UR9, RZ ;  /* 0x0000000917177c10 */ /* 0x000fe4000ff5e0ff */
[----:B------:R-:W-:Y:S01]  /*33240*/  IADD3.X R21, R21, UR8, RZ, P1, !PT ;  /* 0x0000000815157c10 */ /* 0x000fe20008ffe4ff */
[----:B------:R-:W-:Y:S01]  /*33250*/  STL [R1+0xc00], R20 ;  /* 0x000c001401007387 */ /* 0x000fe20000100800 */
[----:B------:R-:W-:-:S03]  /*33260*/  IADD3.X R32, R32, UR8, RZ, P2, !PT ;  /* 0x0000000820207c10 */ /* 0x000fc600097fe4ff */
[----:B------:R1:W-:Y:S02]  /*33270*/  STL [R1+0xbfc], R21 ;  /* 0x000bfc1501007387 */ /* 0x0003e40000100800 */
[----:B-1----:R-:W-:Y:S02]  /*33280*/  IMAD.MOV.U32 R3, RZ, RZ, R21 ;  /* 0x000000ffff037224 */ /* 0x002fe400078e0015 */
[----:B------:R-:W-:Y:S01]  /*33290*/  STL [R1+0xc40], R23 ;  /* 0x000c401701007387 */ /* 0x000fe20000100800 */
[----:B------:R-:W-:-:S03]  /*332a0*/  IMAD.MOV.U32 R2, RZ, RZ, R20 ;  /* 0x000000ffff027224 */ /* 0x000fc600078e0014 */
[----:B------:R-:W2:Y:S04]  /*332b0*/  LDL.LU R21, [R1+0xd7c] ;  /* 0x000d7c0001157983 */ /* 0x000ea80000300800 */
[----:B------:R-:W-:Y:S04]  /*332c0*/  STL [R1+0xc3c], R32 ;  /* 0x000c3c2001007387 */ /* 0x000fe80000100800 */
[----:B------:R-:W2:Y:S01]  /*332d0*/  LDL.LU R20, [R1+0xdbc] ;  /* 0x000dbc0001147983 */ /* 0x000ea20000300800 */
[----:B------:R-:W-:-:S03]  /*332e0*/  IADD3 R4, P1, R4, UR9, RZ ;  /* 0x0000000904047c10 */ /* 0x000fc6000ff3e0ff */
        /* <DEDUP_REMOVED lines=16> */
[----:B----4-:R-:W-:-:S03]  /*333f0*/  IMAD.MOV.U32 R3, RZ, RZ, R22 ;  /* 0x000000ffff037224 */ /* 0x010fc600078e0016 */
[----:B-1----:R-:W4:Y:S01]  /*33400*/  LDL.LU R22, [R1+0xdfc] ;  /* 0x000dfc0001167983 */ /* 0x002f220000300800 */
[----:B------:R-:W-:-:S03]  /*33410*/  IMAD.MOV.U32 R2, RZ, RZ, R7 ;  /* 0x000000ffff027224 */ /* 0x000fc600078e0007 */
[----:B------:R-:W4:Y:S01]  /*33420*/  LDL.LU R7, [R1+0xe3c] ;  /* 0x000e3c0001077983 */ /* 0x000f220000300800 */
[----:B--2---:R-:W-:Y:S02]  /*33430*/  IADD3 R5, P1, R5, UR9, RZ ;  /* 0x0000000905057c10 */ /* 0x004fe4000ff3e0ff */
        /* <DEDUP_REMOVED lines=16> */
[----:B------:R-:W-:Y:S01]  /*33540*/  IADD3 R6, P2, R6, UR9, RZ ;  /* 0x0000000906067c10 */ /* 0x000fe2000ff5e0ff */
[----:B------:R-:W-:Y:S02]  /*33550*/  IMAD.MOV.U32 R2, RZ, RZ, R10 ;  /* 0x000000ffff027224 */ /* 0x000fe400078e000a */
[----:B------:R-:W2:Y:S04]  /*33560*/  LDL.LU R10, [R1+0xebc] ;  /* 0x000ebc00010a7983 */ /* 0x000ea80000300800 */
        /* <DEDUP_REMOVED lines=8> */
[----:B------:R-:W2:Y:S04]  /*335f0*/  LDL.LU R23, [R1+0xf00] ;  /* 0x000f000001177983 */ /* 0x000ea80000300800 */
[----:B------:R1:W-:Y:S04]  /*33600*/  STL [R1+0xdbc], R20 ;  /* 0x000dbc1401007387 */ /* 0x0003e80000100800 */
[----:B------:R-:W2:Y:S04]  /*33610*/  LDL.LU R13, [R1+0xf40] ;  /* 0x000f4000010d7983 */ /* 0x000ea80000300800 */
[----:B------:R-:W2:Y:S04]  /*33620*/  LDL.LU R32, [R1+0xefc] ;  /* 0x000efc0001207983 */ /* 0x000ea80000300800 */
[----:B------:R1:W-:Y:S02]  /*33630*/  LDGSTS.E [R0+0x5200], [R2.64], P0 ;  /* 0x0520000002007fae */ /* 0x0003e4000812184a */
[----:B-1----:R-:W-:-:S02]  /*33640*/  IMAD.MOV.U32 R3, RZ, RZ, R20 ;  /* 0x000000ffff037224 */ /* 0x002fc400078e0014 */
[----:B------:R-:W2:Y:S01]  /*33650*/  LDL.LU R20, [R1+0xf3c] ;  /* 0x000f3c0001147983 */ /* 0x000ea20000300800 */
[----:B------:R-:W-:-:S03]  /*33660*/  IMAD.MOV.U32 R2, RZ, RZ, R6 ;  /* 0x000000ffff027224 */ /* 0x000fc600078e0006 */
[----:B------:R-:W2:Y:S04]  /*33670*/  LDL.LU R21, [R1+0xf80] ;  /* 0x000f800001157983 */ /* 0x000ea80000300800 */
[----:B------:R-:W2:Y:S04]  /*33680*/  LDL.LU R6, [R1+0xfc0] ;  /* 0x000fc00001067983 */ /* 0x000ea80000300800 */
[----:B------:R1:W-:Y:S01]  /*33690*/  LDGSTS.E [R0+0x5600], [R2.64], P0 ;  /* 0x0560000002007fae */ /* 0x0003e2000812184a */
[----:B---3--:R-:W-:-:S05]  /*336a0*/  IADD3 R15, P1, R15, UR9, RZ ;  /* 0x000000090f0f7c10 */ /* 0x008fca000ff3e0ff */
[----:B------:R-:W-:Y:S01]  /*336b0*/  STL [R1+0xe00], R15 ;  /* 0x000e000f01007387 */ /* 0x000fe20000100800 */
[----:B------:R-:W-:Y:S02]  /*336c0*/  IADD3 R4, P2, R4, UR9, RZ ;  /* 0x0000000904047c10 */ /* 0x000fe4000ff5e0ff */
[----:B----4-:R-:W-:Y:S02]  /*336d0*/  IADD3.X R22, R22, UR8, RZ, P1, !PT ;  /* 0x0000000816167c10 */ /* 0x010fe40008ffe4ff */
        /* <DEDUP_REMOVED lines=12> */
[----:B----4-:R-:W4:Y:S04]  /*337a0*/  LDL.LU R7, [R1+0x1040] ;  /* 0x0010400001077983 */ /* 0x010f280000300800 */
[----:B------:R1:W-:Y:S01]  /*337b0*/  LDGSTS.E [R0+0x5e00], [R2.64], P0 ;  /* 0x05e0000002007fae */ /* 0x0003e2000812184a */
[----:B------:R-:W-:-:S05]  /*337c0*/  IADD3 R9, P1, R9, UR9, RZ ;  /* 0x0000000909097c10 */ /* 0x000fca000ff3e0ff */
[----:B------:R-:W-:Y:S01]  /*337d0*/  STL [R1+0xe80], R9 ;  /* 0x000e800901007387 */ /* 0x000fe20000100800 */
[----:B------:R-:W-:Y:S02]  /*337e0*/  IADD3 R5, P2, R5, UR9, RZ ;  /* 0x0000000905057c10 */ /* 0x000fe4000ff5e0ff */
[----:B--2---:R-:W-:Y:S01]  /*337f0*/  IADD3.X R11, R11, UR8, RZ, P1, !PT ;  /* 0x000000080b0b7c10 */ /* 0x004fe20008ffe4ff */
[----:B-1----:R-:W-:Y:S01]  /*33800*/  IMAD.MOV.U32 R2, RZ, RZ, R9 ;  /* 0x000000ffff027224 */ /* 0x002fe200078e0009 */
[----:B------:R-:W-:-:S03]  /*33810*/  IADD3.X R10, R10, UR8, RZ, P2, !PT ;  /* 0x000000080a0a7c10 */ /* 0x000fc600097fe4ff */
[----:B------:R1:W-:Y:S01]  /*33820*/  STL [R1+0xe7c], R11 ;  /* 0x000e7c0b01007387 */ /* 0x0003e20000100800 */
[----:B------:R-:W-:-:S03]  /*33830*/  IMAD.MOV.U32 R3, RZ, RZ, R11 ;  /* 0x000000ffff037224 */ /* 0x000fc600078e000b */
[----:B------:R-:W-:Y:S04]  /*33840*/  STL [R1+0xec0], R5 ;  /* 0x000ec00501007387 */ /* 0x000fe80000100800 */
[----:B------:R2:W-:Y:S04]  /*33850*/  LDGSTS.E [R0+0x6200], [R2.64], P0 ;  /* 0x0620000002007fae */ /* 0x0005e8000812184a */
[----:B-1----:R-:W4:Y:S04]  /*33860*/  LDL.LU R11, [R1+0xffc] ;  /* 0x000ffc00010b7983 */ /* 0x002f280000300800 */
[----:B------:R1:W-:Y:S04]  /*33870*/  STL [R1+0xebc], R10 ;  /* 0x000ebc0a01007387 */ /* 0x0003e80000100800 */
[----:B------:R-:W4:Y:S01]  /*33880*/  LDL.LU R9, [R1+0x103c] ;  /* 0x00103c0001097983 */ /* 0x000f220000300800 */
[----:B--2---:R-:W-:-:S02]  /*33890*/  IMAD.MOV.U32 R2, RZ, RZ, R5 ;  /* 0x000000ffff027224 */ /* 0x004fc400078e0005 */
[----:B------:R-:W-:Y:S02]  /*338a0*/  IMAD.MOV.U32 R3, RZ, RZ, R10 ;  /* 0x000000ffff037224 */ /* 0x000fe400078e000a */
[----:B-1----:R-:W4:Y:S04]  /*338b0*/  LDL.LU R10, [R1+0x888] ;  /* 0x00088800010a7983 */ /* 0x002f280000300800 */
[----:B------:R1:W-:Y:S04]  /*338c0*/  LDGSTS.E [R0+0x6600], [R2.64], P0 ;  /* 0x0660000002007fae */ /* 0x0003e8000812184a */
[----:B------:R-:W4:Y:S01]  /*338d0*/  LDL.LU R5, [R1+0x8c8] ;  /* 0x0008c80001057983 */ /* 0x000f220000300800 */
[----:B------:R-:W-:-:S02]  /*338e0*/  IADD3 R23, P1, R23, UR9, RZ ;  /* 0x0000000917177c10 */ /* 0x000fc4000ff3e0ff */
[----:B------:R-:W-:Y:S02]  /*338f0*/  IADD3 R13, P2, R13, UR9, RZ ;  /* 0x000000090d0d7c10 */ /* 0x000fe4000ff5e0ff */
[----:B------:R-:W-:Y:S01]  /*33900*/  IADD3.X R32, R32, UR8, RZ, P1, !PT ;  /* 0x0000000820207c10 */ /* 0x000fe20008ffe4ff */
[----:B-1----:R-:W-:Y:S01]  /*33910*/  IMAD.MOV.U32 R2, RZ, RZ, R23 ;  /* 0x000000ffff027224 */ /* 0x002fe200078e0017 */
[----:B------:R-:W-:Y:S03]  /*33920*/  STL [R1+0xf00], R23 ;  /* 0x000f001701007387 */ /* 0x000fe60000100800 */
[----:B------:R-:W-:Y:S01]  /*33930*/  IMAD.MOV.U32 R3, RZ, RZ, R32 ;  /* 0x000000ffff037224 */ /* 0x000fe200078e0020 */
[----:B------:R-:W-:Y:S04]  /*33940*/  STL [R1+0xefc], R32 ;  /* 0x000efc2001007387 */ /* 0x000fe80000100800 */
[----:B------:R1:W-:Y:S04]  /*33950*/  STL [R1+0xf40], R13 ;  /* 0x000f400d01007387 */ /* 0x0003e80000100800 */
[----:B------:R1:W-:Y:S01]  /*33960*/  LDGSTS.E [R0+0x6a00], [R2.64], P0 ;  /* 0x06a0000002007fae */ /* 0x0003e2000812184a */
[----:B------:R-:W-:-:S05]  /*33970*/  IADD3.X R20, R20, UR8, RZ, P2, !PT ;  /* 0x0000000814147c10 */ /* 0x000fca00097fe4ff */
[----:B------:R1:W-:Y:S01]  /*33980*/  STL [R1+0xf3c], R20 ;  /* 0x000f3c1401007387 */ /* 0x0003e20000100800 */
[----:B------:R-:W-:Y:S01]  /*33990*/  IADD3 R21, P1, R21, UR9, RZ ;  /* 0x0000000915157c10 */ /* 0x000fe2000ff3e0ff */
[----:B-1----:R-:W-:Y:S02]  /*339a0*/  IMAD.MOV.U32 R2, RZ, RZ, R13 ;  /* 0x000000ffff027224 */ /* 0x002fe400078e000d */
[----:B------:R-:W4:Y:S01]  /*339b0*/  LDL.LU R13, [R1+0x884] ;  /* 0x00088400010d7983 */ /* 0x000f220000300800 */
[----:B------:R-:W-:Y:S01]  /*339c0*/  IMAD.MOV.U32 R3, RZ, RZ, R20 ;  /* 0x000000ffff037224 */ /* 0x000fe200078e0014 */
[----:B------:R-:W-:Y:S02]  /*339d0*/  IADD3 R6, P2, R6, UR9, RZ ;  /* 0x0000000906067c10 */ /* 0x000fe4000ff5e0ff */
[----:B------:R-:W4:Y:S04]  /*339e0*/  LDL.LU R20, [R1+0x8c4] ;  /* 0x0008c40001147983 */ /* 0x000f280000300800 */
[----:B------:R1:W-:Y:S04]  /*339f0*/  LDGSTS.E [R0+0x6e00], [R2.64], P0 ;  /* 0x06e0000002007fae */ /* 0x0003e8000812184a */
        /* <DEDUP_REMOVED lines=9> */
[----:B------:R-:W2:Y:S01]  /*33a90*/  LDL.LU R21, [R1+0x904] ;  /* 0x0009040001157983 */ /* 0x000ea20000300800 */
[----:B---3--:R-:W-:-:S03]  /*33aa0*/  IMAD.MOV.U32 R2, RZ, RZ, R6 ;  /* 0x000000ffff027224 */ /* 0x008fc600078e0006 */
[----:B-1----:R-:W3:Y:S04]  /*33ab0*/  LDL.LU R6, [R1+0x908] ;  /* 0x0009080001067983 */ /* 0x002ee80000300800 */
[----:B------:R-:W2:Y:S04]  /*33ac0*/  LDL.LU R32, [R1+0x944] ;  /* 0x0009440001207983 */ /* 0x000ea80000300800 */
[----:B------:R-:W2:Y:S01]  /*33ad0*/  LDL.LU R23, [R1+0x948] ;  /* 0x0009480001177983 */ /* 0x000ea20000300800 */
[----:B------:R-:W-:Y:S01]  /*33ae0*/  IADD3 R4, P1, R4, UR9, RZ ;  /* 0x0000000904047c10 */ /* 0x000fe2000ff3e0ff */
[----:B------:R-:W-:Y:S01]  /*33af0*/  IMAD.MOV.U32 R3, RZ, RZ, R15 ;  /* 0x000000ffff037224 */ /* 0x000fe200078e000f */
[----:B----4-:R-:W-:-:S03]  /*33b00*/  IADD3 R7, P2, R7, UR9, RZ ;  /* 0x0000000907077c10 */ /* 0x010fc6000ff5e0ff */
[----:B------:R1:W-:Y:S04]  /*33b10*/  STL [R1+0x1000], R4 ;  /* 0x0010000401007387 */ /* 0x0003e80000100800 */
[----:B------:R4:W-:Y:S02]  /*33b20*/  LDGSTS.E [R0+0x7600], [R2.64], P0 ;  /* 0x0760000002007fae */ /* 0x0009e4000812184a */
[----:B----4-:R-:W-:Y:S01]  /*33b30*/  IMAD.MOV.U32 R2, RZ, RZ, R4 ;  /* 0x000000ffff027224 */ /* 0x010fe200078e0004 */
[----:B------:R-:W-:-:S05]  /*33b40*/  IADD3.X R11, R11, UR8, RZ, P1, !PT ;  /* 0x000000080b0b7c10 */ /* 0x000fca0008ffe4ff */
[----:B------:R4:W-:Y:S01]  /*33b50*/  STL [R1+0xffc], R11 ;  /* 0x000ffc0b01007387 */ /* 0x0009e20000100800 */
[----:B------:R-:W-:-:S03]  /*33b60*/  IADD3.X R9, R9, UR8, RZ, P2, !PT ;  /* 0x0000000809097c10 */ /* 0x000fc600097fe4ff */
[----:B------:R4:W-:Y:S01]  /*33b70*/  STL [R1+0x1040], R7 ;  /* 0x0010400701007387 */ /* 0x0009e20000100800 */
[----:B------:R-:W-:-:S03]  /*33b80*/  IMAD.MOV.U32 R3, RZ, RZ, R11 ;  /* 0x000000ffff037224 */ /* 0x000fc600078e000b */
[----:B-1----:R-:W2:Y:S04]  /*33b90*/  LDL.LU R4, [R1+0x988] ;  /* 0x0009880001047983 */ /* 0x002ea80000300800 */
[----:B------:R1:W-:Y:S04]  /*33ba0*/  STL [R1+0x103c], R9 ;  /* 0x00103c0901007387 */ /* 0x0003e80000100800 */
[----:B----4-:R-:W4:Y:S01]  /*33bb0*/  LDL.LU R11, [R1+0x9c8] ;  /* 0x0009c800010b7983 */ /* 0x010f220000300800 */
[----:B------:R-:W-:-:S03]  /*33bc0*/  IADD3 R10, P1, R10, UR9, RZ ;  /* 0x000000090a0a7c10 */ /* 0x000fc6000ff3e0ff */
[----:B------:R-:W4:Y:S04]  /*33bd0*/  LDL.LU R15, [R1+0x984] ;  /* 0x00098400010f7983 */ /* 0x000f280000300800 */
[----:B------:R1:W-:Y:S01]  /*33be0*/  LDGSTS.E [R0+0x7a00], [R2.64], P0 ;  /* 0x07a0000002007fae */ /* 0x0003e2000812184a */
[----:B------:R-:W-:-:S03]  /*33bf0*/  IADD3 R5, P2, R5, UR9, RZ ;  /* 0x0000000905057c10 */ /* 0x000fc6000ff5e0ff */
[----:B------:R-:W4:Y:S01]  /*33c00*/  LDL.LU R22, [R1+0x9c4] ;  /* 0x0009c40001167983 */ /* 0x000f220000300800 */
[----:B-1----:R-:W-:Y:S02]  /*33c10*/  IMAD.MOV.U32 R2, RZ, RZ, R7 ;  /* 0x000000ffff027224 */ /* 0x002fe400078e0007 */
[----:B------:R-:W-:Y:S01]  /*33c20*/  IMAD.MOV.U32 R3, RZ, RZ, R9 ;  /* 0x000000ffff037224 */ /* 0x000fe200078e0009 */
[----:B------:R-:W-:Y:S01]  /*33c30*/  LOP3.LUT R7, R252, 0x50, RZ, 0x3c, !PT ;  /* 0x00000050fc077812 */ /* 0x000fe200078e3cff */
[----:B------:R1:W-:Y:S04]  /*33c40*/  STL [R1+0x888], R10 ;  /* 0x0008880a01007387 */ /* 0x0003e80000100800 */
[----:B------:R1:W-:Y:S04]  /*33c50*/  LDGSTS.E [R0+0x7e00], [R2.64], P0 ;  /* 0x07e0000002007fae */ /* 0x0003e8000812184a */
[----:B------:R-:W-:Y:S01]  /*33c60*/  STL [R1+0x8c8], R5 ;  /* 0x0008c80501007387 */ /* 0x000fe20000100800 */
[----:B-1----:R-:W-:Y:S01]  /*33c70*/  IMAD.U32 R0, RZ, RZ, UR6 ;  /* 0x00000006ff007e24 */ /* 0x002fe2000f8e00ff */
[----:B------:R-:W-:-:S03]  /*33c80*/  IADD3.X R13, R13, UR8, RZ, P1, !PT ;  /* 0x000000080d0d7c10 */ /* 0x000fc60008ffe4ff */
[----:B------:R-:W-:Y:S02]  /*33c90*/  IMAD R0, R0, 0x8000, R7 ;  /* 0x0000800000007824 */ /* 0x000fe400078e0207 */
[----:B------:R1:W-:Y:S01]  /*33ca0*/  STL [R1+0x884], R13 ;  /* 0x0008840d01007387 */ /* 0x0003e20000100800 */
[----:B------:R-:W-:-:S03]  /*33cb0*/  IMAD.MOV.U32 R2, RZ, RZ, R10 ;  /* 0x000000ffff027224 */ /* 0x000fc600078e000a */
        /* <DEDUP_REMOVED lines=13> */
[----:B---3--:R-:W-:-:S04]  /*33d90*/  IADD3 R6, P1, R6, UR9, RZ ;  /* 0x0000000906067c10 */ /* 0x008fc8000ff3e0ff */
[----:B--2---:R-:W-:Y:S01]  /*33da0*/  IADD3.X R21, R21, UR8, RZ, P1, !PT ;  /* 0x0000000815157c10 */ /* 0x004fe20008ffe4ff */
        /* <DEDUP_REMOVED lines=9> */
[----:B------:R-:W3:Y:S04]  /*33e40*/  LDL.LU R6, [R1+0xac4] ;  /* 0x000ac40001067983 */ /* 0x000ee80000300800 */
[----:B------:R1:W-:Y:S02]  /*33e50*/  LDGSTS.E [R0+0xa80], [R2.64], P0 ;  /* 0x00a8000002007fae */ /* 0x0003e4000812184a */
[----:B-1----:R-:W-:-:S02]  /*33e60*/  IMAD.MOV.U32 R2, RZ, RZ, R23 ;  /* 0x000000ffff027224 */ /* 0x002fc400078e0017 */
[----:B------:R-:W-:-:S05]  /*33e70*/  IMAD.MOV.U32 R3, RZ, RZ, R32 ;  /* 0x000000ffff037224 */ /* 0x000fca00078e0020 */
[----:B------:R1:W-:Y:S01]  /*33e80*/  LDGSTS.E [R0+0xe80], [R2.64], P0 ;  /* 0x00e8000002007fae */ /* 0x0003e2000812184a */
[----:B------:R-:W-:Y:S02]  /*33e90*/  IADD3 R4, P1, R4, UR9, RZ ;  /* 0x0000000904047c10 */ /* 0x000fe4000ff3e0ff */
[----:B----4-:R-:W-:Y:S02]  /*33ea0*/  IADD3 R11, P2, R11, UR9, RZ ;  /* 0x000000090b0b7c10 */ /* 0x010fe4000ff5e0ff */
        /* <DEDUP_REMOVED lines=14> */
[----:B------:R-:W4:Y:S04]  /*33f90*/  LDL.LU R11, [R1+0xb44] ;  /* 0x000b4400010b7983 */ /* 0x000f280000300800 */
[----:B------:R1:W-:Y:S01]  /*33fa0*/  LDGSTS.E [R0+0x1680], [R2.64], P0 ;  /* 0x0168000002007fae */ /* 0x0003e2000812184a */
[----:B------:R-:W-:Y:S02]  /*33fb0*/  IADD3 R7, P1, R7, UR9, RZ ;  /* 0x0000000907077c10 */ /* 0x000fe4000ff3e0ff */
        /* <DEDUP_REMOVED lines=9> */
[----:B-1----:R-:W4:Y:S04]  /*34050*/  LDL.LU R10, [R1+0xb88] ;  /* 0x000b8800010a7983 */ /* 0x002f280000300800 */
[----:B------:R1:W-:Y:S04]  /*34060*/  STL [R1+0xa44], R13 ;  /* 0x000a440d01007387 */ /* 0x0003e80000100800 */
[----:B------:R-:W4:Y:S01]  /*34070*/  LDL.LU R7, [R1+0xbc8] ;  /* 0x000bc80001077983 */ /* 0x000f220000300800 */
[----:B------:R-:W-:Y:S01]  /*34080*/  IMAD.MOV.U32 R3, RZ, RZ, R13 ;  /* 0x000000ffff037224 */ /* 0x000fe200078e000d */
[----:B------:R-:W-:-:S02]  /*34090*/  IADD3 R20, P1, R20, UR9, RZ ;  /* 0x0000000914147c10 */ /* 0x000fc4000ff3e0ff */
[----:B-1----:R-:W4:Y:S01]  /*340a0*/  LDL.LU R13, [R1+0xb84] ;  /* 0x000b8400010d7983 */ /* 0x002f220000300800 */
        /* <DEDUP_REMOVED lines=8> */
[----:B---3--:R-:W-:-:S03]  /*34130*/  IADD3.X R6, R6, UR8, RZ, P2, !PT ;  /* 0x0000000806067c10 */ /* 0x008fc600097fe4ff */
        /* <DEDUP_REMOVED lines=16> */
[----:B----4-:R-:W-:Y:S01]  /*34240*/  IADD3.X R22, R22, UR8, RZ, P1, !PT ;  /* 0x0000000816167c10 */ /* 0x010fe20008ffe4ff */
[----:B-1----:R-:W-:Y:S01]  /*34250*/  IMAD.MOV.U32 R2, RZ, RZ, R15 ;  /* 0x000000ffff027224 */ /* 0x002fe200078e000f */
[----:B------:R-:W-:-:S03]  /*34260*/  IADD3.X R11, R11, UR8, RZ, P2, !PT ;  /* 0x000000080b0b7c10 */ /* 0x000fc600097fe4ff */
[----:B------:R1:W-:Y:S04]  /*34270*/  STL [R1+0xb04], R22 ;  /* 0x000b041601007387 */ /* 0x0003e80000100800 */
[----:B------:R4:W-:Y:S04]  /*34280*/  STL [R1+0xb48], R4 ;  /* 0x000b480401007387 */ /* 0x0009e80000100800 */
[----:B------:R-:W2:Y:S01]  /*34290*/  LDL.LU R15, [R1+0xc84] ;  /* 0x000c8400010f7983 */ /* 0x000ea20000300800 */
[----:B------:R-:W-:-:S03]  /*342a0*/  IMAD.MOV.U32 R3, RZ, RZ, R22 ;  /* 0x000000ffff037224 */ /* 0x000fc600078e0016 */
[----:B------:R4:W-:Y:S04]  /*342b0*/  STL [R1+0xb44], R11 ;  /* 0x000b440b01007387 */ /* 0x0009e80000100800 */
[----:B-1----:R-:W2:Y:S04]  /*342c0*/  LDL.LU R22, [R1+0xcc4] ;  /* 0x000cc40001167983 */ /* 0x002ea80000300800 */
[----:B------:R1:W-:Y:S02]  /*342d0*/  LDGSTS.E [R0+0x2a80], [R2.64], P0 ;  /* 0x02a8000002007fae */ /* 0x0003e4000812184a */
[----:B-1----:R-:W-:Y:S01]  /*342e0*/  IMAD.MOV.U32 R2, RZ, RZ, R4 ;  /* 0x000000ffff027224 */ /* 0x002fe200078e0004 */
[----:B------:R-:W-:Y:S01]  /*342f0*/  IADD3 R10, P1, R10, UR9, RZ ;  /* 0x000000090a0a7c10 */ /* 0x000fe2000ff3e0ff */
[----:B------:R-:W-:Y:S01]  /*34300*/  IMAD.MOV.U32 R3, RZ, RZ, R11 ;  /* 0x000000ffff037224 */ /* 0x000fe200078e000b */
[----:B----4-:R-:W4:Y:S04]  /*34310*/  LDL.LU R4, [R1+0xd08] ;  /* 0x000d080001047983 */ /* 0x010f280000300800 */
[----:B------:R-:W4:Y:S01]  /*34320*/  LDL.LU R11, [R1+0xd48] ;  /* 0x000d4800010b7983 */ /* 0x000f220000300800 */
        /* <DEDUP_REMOVED lines=38> */
[----:B------:R-:W-:-:S05]  /*34590*/  IADD3.X R15, R15, UR8, RZ, P1, !PT ;  /* 0x000000080f0f7c10 */ /* 0x000fca0008ffe4ff */
        /* <DEDUP_REMOVED lines=8> */
[----:B--2---:R-:W-:Y:S01]  /*34620*/  IMAD.MOV.U32 R3, RZ, RZ, R22 ;  /* 0x000000ffff037224 */ /* 0x004fe200078e0016 */
[----:B----4-:R-:W-:-:S02]  /*34630*/  IADD3 R4, P1, R4, UR9, RZ ;  /* 0x0000000904047c10 */ /* 0x010fc4000ff3e0ff */
[----:B-1----:R-:W2:Y:S01]  /*34640*/  LDL.LU R22, [R1+0xe04] ;  /* 0x000e040001167983 */ /* 0x002ea20000300800 */
[----:B------:R-:W-:Y:S01]  /*34650*/  IMAD.MOV.U32 R2, RZ, RZ, R6 ;  /* 0x000000ffff027224 */ /* 0x000fe200078e0006 */
[----:B------:R-:W-:Y:S02]  /*34660*/  IADD3 R11, P2, R11, UR9, RZ ;  /* 0x000000090b0b7c10 */ /* 0x000fe4000ff5e0ff */
[----:B------:R-:W4:Y:S04]  /*34670*/  LDL.LU R6, [R1+0xe44] ;  /* 0x000e440001067983 */ /* 0x000f280000300800 */
        /* <DEDUP_REMOVED lines=21> */
[----:B---3--:R-:W-:-:S05]  /*347d0*/  IADD3.X R21, R21, UR8, RZ, P1, !PT ;  /* 0x0000000815157c10 */ /* 0x008fca0008ffe4ff */
[----:B------:R1:W-:Y:S01]  /*347e0*/  STL [R1+0xd84], R21 ;  /* 0x000d841501007387 */ /* 0x0003e20000100800 */
[----:B------:R-:W-:-:S03]  /*347f0*/  IADD3.X R20, R20, UR8, RZ, P2, !PT ;  /* 0x0000000814147c10 */ /* 0x000fc600097fe4ff */
[----:B------:R-:W-:Y:S04]  /*34800*/  STL [R1+0xdc8], R7 ;  /* 0x000dc80701007387 */ /* 0x000fe80000100800 */
[----:B------:R-:W3:Y:S04]  /*34810*/  LDL.LU R23, [R1+0xf08] ;  /* 0x000f080001177983 */ /* 0x000ee80000300800 */
[----:B------:R1:W-:Y:S04]  /*34820*/  STL [R1+0xdc4], R20 ;  /* 0x000dc41401007387 */ /* 0x0003e80000100800 */
[----:B------:R-:W3:Y:S04]  /*34830*/  LDL.LU R9, [R1+0xf48] ;  /* 0x000f480001097983 */ /* 0x000ee80000300800 */
[----:B------:R-:W3:Y:S01]  /*34840*/  LDL.LU R32, [R1+0xf04] ;  /* 0x000f040001207983 */ /* 0x000ee20000300800 */
[----:B------:R-:W-:-:S03]  /*34850*/  IMAD.MOV.U32 R3, RZ, RZ, R21 ;  /* 0x000000ffff037224 */ /* 0x000fc600078e0015 */
[----:B-1----:R-:W3:Y:S04]  /*34860*/  LDL.LU R21, [R1+0xf44] ;  /* 0x000f440001157983 */ /* 0x002ee80000300800 */
[----:B------:R1:W-:Y:S02]  /*34870*/  LDGSTS.E [R0+0x5280], [R2.64], P0 ;  /* 0x0528000002007fae */ /* 0x0003e4000812184a */
[----:B-1----:R-:W-:Y:S02]  /*34880*/  IMAD.MOV.U32 R2, RZ, RZ, R7 ;  /* 0x000000ffff027224 */ /* 0x002fe400078e0007 */
[----:B------:R-:W-:Y:S02]  /*34890*/  IMAD.MOV.U32 R3, RZ, RZ, R20 ;  /* 0x000000ffff037224 */ /* 0x000fe400078e0014 */
[----:B------:R-:W3:Y:S04]  /*348a0*/  LDL.LU R20, [R1+0xf88] ;  /* 0x000f880001147983 */ /* 0x000ee80000300800 */
[----:B------:R-:W3:Y:S04]  /*348b0*/  LDL.LU R7, [R1+0xfc8] ;  /* 0x000fc80001077983 */ /* 0x000ee80000300800 */
[----:B------:R1:W-:Y:S01]  /*348c0*/  LDGSTS.E [R0+0x5680], [R2.64], P0 ;  /* 0x0568000002007fae */ /* 0x0003e2000812184a */
[----:B------:R-:W-:-:S05]  /*348d0*/  IADD3 R15, P1, R15, UR9, RZ ;  /* 0x000000090f0f7c10 */ /* 0x000fca000ff3e0ff */
[----:B------:R-:W-:Y:S01]  /*348e0*/  STL [R1+0xe08], R15 ;  /* 0x000e080f01007387 */ /* 0x000fe20000100800 */
[----:B------:R-:W-:Y:S02]  /*348f0*/  IADD3 R5, P2, R5, UR9, RZ ;  /* 0x0000000905057c10 */ /* 0x000fe4000ff5e0ff */
[----:B--2---:R-:W-:Y:S02]  /*34900*/  IADD3.X R22, R22, UR8, RZ, P1, !PT ;  /* 0x0000000816167c10 */ /* 0x004fe40008ffe4ff */
[----:B----4-:R-:W-:-:S03]  /*34910*/  IADD3.X R6, R6, UR8, RZ, P2, !PT ;  /* 0x0000000806067c10 */ /* 0x010fc600097fe4ff */
[----:B------:R2:W-:Y:S01]  /*34920*/  STL [R1+0xe04], R22 ;  /* 0x000e041601007387 */ /* 0x0005e20000100800 */
[----:B-1----:R-:W-:-:S03]  /*34930*/  IMAD.MOV.U32 R3, RZ, RZ, R22 ;  /* 0x000000ffff037224 */ /* 0x002fc600078e0016 */
[----:B------:R-:W-:Y:S01]  /*34940*/  STL [R1+0xe48], R5 ;  /* 0x000e480501007387 */ /* 0x000fe20000100800 */
[----:B------:R-:W-:-:S03]  /*34950*/  IMAD.MOV.U32 R2, RZ, RZ, R15 ;  /* 0x000000ffff027224 */ /* 0x000fc600078e000f */
[----:B--2---:R-:W2:Y:S04]  /*34960*/  LDL.LU R22, [R1+0xf84] ;  /* 0x000f840001167983 */ /* 0x004ea80000300800 */
[----:B------:R1:W-:Y:S04]  /*34970*/  STL [R1+0xe44], R6 ;  /* 0x000e440601007387 */ /* 0x0003e80000100800 */
[----:B------:R-:W4:Y:S04]  /*34980*/  LDL.LU R15, [R1+0xfc4] ;  /* 0x000fc400010f7983 */ /* 0x000f280000300800 */
[----:B------:R1:W-:Y:S02]  /*34990*/  LDGSTS.E [R0+0x5a80], [R2.64], P0 ;  /* 0x05a8000002007fae */ /* 0x0003e4000812184a */
[----:B-1----:R-:W-:Y:S01]  /*349a0*/  IMAD.MOV.U32 R2, RZ, RZ, R5 ;  /* 0x000000ffff027224 */ /* 0x002fe200078e0005 */
[----:B------:R-:W-:Y:S01]  /*349b0*/  IADD3 R10, P1, R10, UR9, RZ ;  /* 0x000000090a0a7c10 */ /* 0x000fe2000ff3e0ff */
[----:B------:R-:W-:-:S02]  /*349c0*/  IMAD.MOV.U32 R3, RZ, RZ, R6 ;  /* 0x000000ffff037224 */ /* 0x000fc400078e0006 */
[----:B------:R-:W4:Y:S04]  /*349d0*/  LDL.LU R6, [R1+0x1008] ;  /* 0x0010080001067983 */ /* 0x000f280000300800 */
[----:B------:R-:W4:Y:S01]  /*349e0*/  LDL.LU R5, [R1+0x1048] ;  /* 0x0010480001057983 */ /* 0x000f220000300800 */
[----:B------:R-:W-:Y:S02]  /*349f0*/  IADD3 R4, P2, R4, UR9, RZ ;  /* 0x0000000904047c10 */ /* 0x000fe4000ff5e0ff */
[----:B------:R-:W-:Y:S01]  /*34a00*/  IADD3.X R13, R13, UR8, RZ, P1, !PT ;  /* 0x000000080d0d7c10 */ /* 0x000fe20008ffe4ff */
[----:B------:R-:W-:Y:S01]  /*34a10*/  STL [R1+0xe88], R10 ;  /* 0x000e880a01007387 */ /* 0x000fe20000100800 */
[----:B------:R-:W-:-:S03]  /*34a20*/  IADD3.X R11, R11, UR8, RZ, P2, !PT ;  /* 0x000000080b0b7c10 */ /* 0x000fc600097fe4ff */
[----:B------:R1:W-:Y:S04]  /*34a30*/  LDGSTS.E [R0+0x5e80], [R2.64], P0 ;  /* 0x05e8000002007fae */ /* 0x0003e8000812184a */
        /* <DEDUP_REMOVED lines=17> */
[----:B------:R-:W-:Y:S01]  /*34b50*/  STL [R1+0xf08], R23 ;  /* 0x000f081701007387 */ /* 0x000fe20000100800 */
[----:B------:R-:W-:-:S03]  /*34b60*/  IADD3.X R21, R21, UR8, RZ, P2, !PT ;  /* 0x0000000815157c10 */ /* 0x000fc600097fe4ff */
[----:B------:R-:W-:Y:S01]  /*34b70*/  IMAD.MOV.U32 R3, RZ, RZ, R32 ;  /* 0x000000ffff037224 */ /* 0x000fe200078e0020 */
[----:B------:R-:W-:Y:S04]  /*34b80*/  STL [R1+0xf04], R32 ;  /* 0x000f042001007387 */ /* 0x000fe80000100800 */
[----:B------:R-:W-:Y:S04]  /*34b90*/  STL [R1+0xf48], R9 ;  /* 0x000f480901007387 */ /* 0x000fe80000100800 */
[----:B------:R1:W-:Y:S04]  /*34ba0*/  LDGSTS.E [R0+0x6a80], [R2.64], P0 ;  /* 0x06a8000002007fae */ /* 0x0003e8000812184a */
[----:B------:R3:W-:Y:S01]  /*34bb0*/  STL [R1+0xf44], R21 ;  /* 0x000f441501007387 */ /* 0x0007e20000100800 */
[----:B-1----:R-:W-:-:S03]  /*34bc0*/  IMAD.MOV.U32 R3, RZ, RZ, R21 ;  /* 0x000000ffff037224 */ /* 0x002fc600078e0015 */
[----:B---3--:R-:W3:Y:S01]  /*34bd0*/  LDL.LU R21, [R1+0x88c] ;  /* 0x00088c0001157983 */ /* 0x008ee20000300800 */
        /* <DEDUP_REMOVED lines=9> */
[----:B----4-:R-:W-:Y:S01]  /*34c70*/  IADD3.X R15, R15, UR8, RZ, P2, !PT ;  /* 0x000000080f0f7c10 */ /* 0x010fe200097fe4ff */
[----:B------:R-:W-:Y:S04]  /*34c80*/  STL [R1+0xf84], R22 ;  /* 0x000f841601007387 */ /* 0x000fe80000100800 */
[----:B------:R1:W-:Y:S04]  /*34c90*/  STL [R1+0xfc8], R7 ;  /* 0x000fc80701007387 */ /* 0x0003e80000100800 */
[----:B------:R2:W-:Y:S04]  /*34ca0*/  LDGSTS.E [R0+0x7280], [R2.64], P0 ;  /* 0x0728000002007fae */ /* 0x0005e8000812184a */
[----:B------:R-:W-:Y:S04]  /*34cb0*/  STL [R1+0xfc4], R15 ;  /* 0x000fc40f01007387 */ /* 0x000fe80000100800 */
[----:B------:R-:W4:Y:S01]  /*34cc0*/  LDL.LU R20, [R1+0x90c] ;  /* 0x00090c0001147983 */ /* 0x000f220000300800 */
[----:B--2---:R-:W-:-:S03]  /*34cd0*/  IMAD.MOV.U32 R2, RZ, RZ, R7 ;  /* 0x000000ffff027224 */ /* 0x004fc600078e0007 */
[----:B-1----:R-:W2:Y:S01]  /*34ce0*/  LDL.LU R7, [R1+0x910] ;  /* 0x0009100001077983 */ /* 0x002ea20000300800 */
[----:B------:R-:W-:Y:S01]  /*34cf0*/  IADD3 R6, P1, R6, UR9, RZ ;  /* 0x0000000906067c10 */ /* 0x000fe2000ff3e0ff */
[----:B------:R-:W-:Y:S02]  /*34d00*/  IMAD.MOV.U32 R3, RZ, RZ, R15 ;  /* 0x000000ffff037224 */ /* 0x000fe400078e000f */
[----:B------:R-:W4:Y:S01]  /*34d10*/  LDL.LU R23, [R1+0x94c] ;  /* 0x00094c0001177983 */ /* 0x000f220000300800 */
[----:B------:R-:W-:-:S03]  /*34d20*/  IADD3 R5, P2, R5, UR9, RZ ;  /* 0x0000000905057c10 */ /* 0x000fc6000ff5e0ff */
[----:B------:R-:W4:Y:S04]  /*34d30*/  LDL.LU R22, [R1+0x950] ;  /* 0x0009500001167983 */ /* 0x000f280000300800 */
[----:B------:R1:W-:Y:S04]  /*34d40*/  LDGSTS.E [R0+0x7680], [R2.64], P0 ;  /* 0x0768000002007fae */ /* 0x0003e8000812184a */
[----:B------:R1:W-:Y:S02]  /*34d50*/  STL [R1+0x1008], R6 ;  /* 0x0010080601007387 */ /* 0x0003e40000100800 */
[----:B-1----:R-:W-:Y:S01]  /*34d60*/  IMAD.MOV.U32 R2, RZ, RZ, R6 ;  /* 0x000000ffff027224 */ /* 0x002fe200078e0006 */
[----:B------:R-:W-:-:S05]  /*34d70*/  IADD3.X R13, R13, UR8, RZ, P1, !PT ;  /* 0x000000080d0d7c10 */ /* 0x000fca0008ffe4ff */
[----:B------:R-:W-:Y:S01]  /*34d80*/  IMAD.MOV.U32 R3, RZ, RZ, R13 ;  /* 0x000000ffff037224 */ /* 0x000fe200078e000d */
[----:B------:R1:W-:Y:S01]  /*34d90*/  STL [R1+0x1004], R13 ;  /* 0x0010040d01007387 */ /* 0x0003e20000100800 */
[----:B------:R-:W-:-:S03]  /*34da0*/  IADD3.X R10, R10, UR8, RZ, P2, !PT ;  /* 0x000000080a0a7c10 */ /* 0x000fc600097fe4ff */
[----:B------:R-:W-:Y:S04]  /*34db0*/  STL [R1+0x1048], R5 ;  /* 0x0010480501007387 */ /* 0x000fe80000100800 */
[----:B------:R-:W4:Y:S04]  /*34dc0*/  LDL.LU R6, [R1+0x990] ;  /* 0x0009900001067983 */ /* 0x000f280000300800 */
[----:B------:R1:W-:Y:S04]  /*34dd0*/  STL [R1+0x1044], R10 ;  /* 0x0010440a01007387 */ /* 0x0003e80000100800 */
[----:B------:R1:W-:Y:S04]  /*34de0*/  LDGSTS.E [R0+0x7a80], [R2.64], P0 ;  /* 0x07a8000002007fae */ /* 0x0003e8000812184a */
[----:B-1----:R-:W4:Y:S01]  /*34df0*/  LDL.LU R13, [R1+0x9d0] ;  /* 0x0009d000010d7983 */ /* 0x002f220000300800 */
[----:B------:R-:W-:Y:S01]  /*34e00*/  IADD3 R11, P1, R11, UR9, RZ ;  /* 0x000000090b0b7c10 */ /* 0x000fe2000ff3e0ff */
[----:B------:R-:W-:-:S02]  /*34e10*/  IMAD.MOV.U32 R3, RZ, RZ, R10 ;  /* 0x000000ffff037224 */ /* 0x000fc400078e000a */
[----:B------:R-:W4:Y:S01]  /*34e20*/  LDL.LU R10, [R1+0x98c] ;  /* 0x00098c00010a7983 */ /* 0x000f220000300800 */
[----:B------:R-:W-:-:S03]  /*34e30*/  IMAD.MOV.U32 R2, RZ, RZ, R5 ;  /* 0x000000ffff027224 */ /* 0x000fc600078e0005 */
[----:B------:R-:W4:Y:S01]  /*34e40*/  LDL.LU R15, [R1+0x9cc] ;  /* 0x0009cc00010f7983 */ /* 0x000f220000300800 */
[----:B------:R-:W-:-:S03]  /*34e50*/  IADD3 R4, P2, R4, UR9, RZ ;  /* 0x0000000904047c10 */ /* 0x000fc6000ff5e0ff */
[----:B------:R1:W-:Y:S04]  /*34e60*/  LDGSTS.E [R0+0x7e80], [R2.64], P0 ;  /* 0x07e8000002007fae */ /* 0x0003e8000812184a */
[----:B------:R3:W-:Y:S04]  /*34e70*/  STL [R1+0x890], R11 ;  /* 0x0008900b01007387 */ /* 0x0007e80000100800 */
[----:B------:R-:W-:Y:S01]  /*34e80*/  STL [R1+0x8d0], R4 ;  /* 0x0008d00401007387 */ /* 0x000fe20000100800 */
[----:B-1----:R-:W-:Y:S02]  /*34e90*/  IMAD.U32 R0, RZ, RZ, UR6 ;  /* 0x00000006ff007e24 */ /* 0x002fe4000f8e00ff */
[----:B------:R-:W-:-:S02]  /*34ea0*/  IMAD.MOV.U32 R2, RZ, RZ, R11 ;  /* 0x000000ffff027224 */ /* 0x000fc400078e000b */
[----:B------:R-:W-:Y:S01]  /*34eb0*/  IMAD R0, R0, 0x8000, R14 ;  /* 0x0000800000007824 */ /* 0x000fe200078e020e */
        /* <DEDUP_REMOVED lines=16> */
[----:B----4-:R-:W-:Y:S01]  /*34fc0*/  IADD3.X R20, R20, UR8, RZ, P1, !PT ;  /* 0x0000000814147c10 */ /* 0x010fe20008ffe4ff */
[----:B------:R-:W-:Y:S01]  /*34fd0*/  STL [R1+0x910], R7 ;  /* 0x0009100701007387 */ /* 0x000fe20000100800 */
[----:B------:R-:W-:-:S03]  /*34fe0*/  IADD3 R22, P2, R22, UR9, RZ ;  /* 0x0000000916167c10 */ /* 0x000fc6000ff5e0ff */
[----:B------:R2:W-:Y:S01]  /*34ff0*/  STL [R1+0x90c], R20 ;  /* 0x00090c1401007387 */ /* 0x0005e20000100800 */
[----:B-1----:R-:W-:Y:S01]  /*35000*/  IMAD.MOV.U32 R2, RZ, RZ, R7 ;  /* 0x000000ffff027224 */ /* 0x002fe200078e0007 */
[----:B------:R-:W-:Y:S01]  /*35010*/  IADD3.X R23, R23, UR8, RZ, P2, !PT ;  /* 0x0000000817177c10 */ /* 0x000fe200097fe4ff */
[----:B------:R-:W-:Y:S01]  /*35020*/  IMAD.MOV.U32 R3, RZ, RZ, R20 ;  /* 0x000000ffff037224 */ /* 0x000fe200078e0014 */
[----:B------:R-:W-:Y:S04]  /*35030*/  STL [R1+0x950], R22 ;  /* 0x0009501601007387 */ /* 0x000fe80000100800 */
[----:B------:R1:W-:Y:S04]  /*35040*/  LDGSTS.E [R0+0xb00], [R2.64], P0 ;  /* 0x00b0000002007fae */ /* 0x0003e8000812184a */
[----:B--2---:R-:W2:Y:S04]  /*35050*/  LDL.LU R20, [R1+0xa8c] ;  /* 0x000a8c0001147983 */ /* 0x004ea80000300800 */
[----:B------:R-:W-:Y:S04]  /*35060*/  STL [R1+0x94c], R23 ;  /* 0x00094c1701007387 */ /* 0x000fe80000100800 */
[----:B------:R-:W2:Y:S01]  /*35070*/  LDL.LU R7, [R1+0xacc] ;  /* 0x000acc0001077983 */ /* 0x000ea20000300800 */
[----:B-1----:R-:W-:-:S02]  /*35080*/  IMAD.MOV.U32 R2, RZ, RZ, R22 ;  /* 0x000000ffff027224 */ /* 0x002fc400078e0016 */
[----:B------:R-:W-:-:S05]  /*35090*/  IMAD.MOV.U32 R3, RZ, RZ, R23 ;  /* 0x000000ffff037224 */ /* 0x000fca00078e0017 */
[----:B------:R1:W-:Y:S01]  /*350a0*/  LDGSTS.E [R0+0xf00], [R2.64], P0 ;  /* 0x00f0000002007fae */ /* 0x0003e2000812184a */
[----:B------:R-:W-:-:S05]  /*350b0*/  IADD3 R6, P1, R6, UR9, RZ ;  /* 0x0000000906067c10 */ /* 0x000fca000ff3e0ff */
[----:B------:R-:W-:Y:S01]  /*350c0*/  STL [R1+0x990], R6 ;  /* 0x0009900601007387 */ /* 0x000fe20000100800 */
[----:B-1----:R-:W-:Y:S01]  /*350d0*/  IMAD.MOV.U32 R2, RZ, RZ, R6 ;  /* 0x000000ffff027224 */ /* 0x002fe200078e0006 */
[----:B------:R-:W-:Y:S02]  /*350e0*/  IADD3 R13, P2, R13, UR9, RZ ;  /* 0x000000090d0d7c10 */ /* 0x000fe4000ff5e0ff */
[----:B------:R-:W-:Y:S02]  /*350f0*/  IADD3.X R10, R10, UR8, RZ, P1, !PT ;  /* 0x000000080a0a7c10 */ /* 0x000fe40008ffe4ff */
[----:B------:R-:W-:-:S03]  /*35100*/  IADD3.X R15, R15, UR8, RZ, P2, !PT ;  /* 0x000000080f0f7c10 */ /* 0x000fc600097fe4ff */
[----:B------:R-:W-:Y:S01]  /*35110*/  IMAD.MOV.U32 R3, RZ, RZ, R10 ;  /* 0x000000ffff037224 */ /* 0x000fe200078e000a */
[----:B------:R1:W-:Y:S04]  /*35120*/  STL [R1+0x98c], R10 ;  /* 0x00098c0a01007387 */ /* 0x0003e80000100800 */
[----:B------:R-:W-:Y:S04]  /*35130*/  STL [R1+0x9d0], R13 ;  /* 0x0009d00d01007387 */ /* 0x000fe80000100800 */
[----:B------:R1:W-:Y:S04]  /*35140*/  LDGSTS.E [R0+0x1300], [R2.64], P0 ;  /* 0x0130000002007fae */ /* 0x0003e8000812184a */
[----:B-1----:R-:W2:Y:S04]  /*35150*/  LDL.LU R10, [R1+0xb10] ;  /* 0x000b1000010a7983 */ /* 0x002ea80000300800 */
[----:B------:R1:W-:Y:S04]  /*35160*/  STL [R1+0x9cc], R15 ;  /* 0x0009cc0f01007387 */ /* 0x0003e80000100800 */
[----:B------:R-:W2:Y:S01]  /*35170*/  LDL.LU R6, [R1+0xb50] ;  /* 0x000b500001067983 */ /* 0x000ea20000300800 */
[----:B------:R-:W-:-:S03]  /*35180*/  IMAD.MOV.U32 R3, RZ, RZ, R15 ;  /* 0x000000ffff037224 */ /* 0x000fc600078e000f */
        /* <DEDUP_REMOVED lines=45> */
[----:B------:R-:W-:Y:S01]  /*35460*/  IADD3.X R15, R15, UR8, RZ, P1, !PT ;  /* 0x000000080f0f7c10 */ /* 0x000fe20008ffe4ff */
        /* <DEDUP_REMOVED lines=21> */
[----:B------:R-:W-:Y:S04]  /*355c0*/  STL [R1+0xbd0], R5 ;  /* 0x000bd00501007387 */ /* 0x000fe80000100800 */
[----:B----4-:R-:W3:Y:S01]  /*355d0*/  LDL.LU R11, [R1+0xd0c] ;  /* 0x000d0c00010b7983 */ /* 0x010ee20000300800 */
[----:B------:R-:W-:-:S03]  /*355e0*/  IMAD.MOV.U32 R3, RZ, RZ, R21 ;  /* 0x000000ffff037224 */ /* 0x000fc600078e0015 */
[----:B------:R4:W-:Y:S04]  /*355f0*/  STL [R1+0xbcc], R14 ;  /* 0x000bcc0e01007387 */ /* 0x0009e80000100800 */
[----:B-1----:R-:W3:Y:S04]  /*35600*/  LDL.LU R21, [R1+0xd4c] ;  /* 0x000d4c0001157983 */ /* 0x002ee80000300800 */
[----:B------:R1:W-:Y:S02]  /*35610*/  LDGSTS.E [R0+0x3300], [R2.64], P0 ;  /* 0x0330000002007fae */ /* 0x0003e4000812184a */
[----:B-1----:R-:W-:-:S02]  /*35620*/  IMAD.MOV.U32 R2, RZ, RZ, R5 ;  /* 0x000000ffff027224 */ /* 0x002fc400078e0005 */
[----:B------:R-:W-:Y:S02]  /*35630*/  IMAD.MOV.U32 R3, RZ, RZ, R14 ;  /* 0x000000ffff037224 */ /* 0x000fe400078e000e */
[----:B----4-:R-:W4:Y:S04]  /*35640*/  LDL.LU R14, [R1+0xd90] ;  /* 0x000d9000010e7983 */ /* 0x010f280000300800 */
        /* <DEDUP_REMOVED lines=14> */
[----:B--2---:R-:W-:-:S03]  /*35730*/  IADD3 R4, P1, R4, UR9, RZ ;  /* 0x0000000904047c10 */ /* 0x004fc6000ff3e0ff */
[----:B------:R-:W4:Y:S01]  /*35740*/  LDL.LU R9, [R1+0xdcc] ;  /* 0x000dcc0001097983 */ /* 0x000f220000300800 */
[----:B------:R-:W-:Y:S02]  /*35750*/  IMAD.MOV.U32 R2, RZ, RZ, R22 ;  /* 0x000000ffff027224 */ /* 0x000fe400078e0016 */
[----:B------:R-:W-:Y:S01]  /*35760*/  IMAD.MOV.U32 R3, RZ, RZ, R23 ;  /* 0x000000ffff037224 */ /* 0x000fe200078e0017 */
[----:B------:R-:W-:Y:S01]  /*35770*/  IADD3 R7, P2, R7, UR9, RZ ;  /* 0x0000000907077c10 */ /* 0x000fe2000ff5e0ff */
[----:B------:R-:W-:Y:S04]  /*35780*/  STL [R1+0xc90], R4 ;  /* 0x000c900401007387 */ /* 0x000fe80000100800 */
        /* <DEDUP_REMOVED lines=17> */
[----:B------:R1:W-:Y:S04]  /*358a0*/  LDGSTS.E [R0+0x4700], [R2.64], P0 ;  /* 0x0470000002007fae */ /* 0x0003e8000812184a */
[----:B------:R-:W-:Y:S01]  /*358b0*/  STL [R1+0xd10], R6 ;  /* 0x000d100601007387 */ /* 0x000fe20000100800 */
[----:B-1----:R-:W-:Y:S01]  /*358c0*/  IMAD.MOV.U32 R2, RZ, RZ, R6 ;  /* 0x000000ffff027224 */ /* 0x002fe200078e0006 */
[----:B---3--:R-:W-:-:S05]  /*358d0*/  IADD3.X R11, R11, UR8, RZ, P1, !PT ;  /* 0x000000080b0b7c10 */ /* 0x008fca0008ffe4ff */
[----:B------:R-:W-:Y:S01]  /*358e0*/  IMAD.MOV.U32 R3, RZ, RZ, R11 ;  /* 0x000000ffff037224 */ /* 0x000fe200078e000b */
[----:B------:R1:W-:Y:S01]  /*358f0*/  STL [R1+0xd0c], R11 ;  /* 0x000d0c0b01007387 */ /* 0x0003e20000100800 */
[----:B------:R-:W-:-:S03]  /*35900*/  IADD3.X R21, R21, UR8, RZ, P2, !PT ;  /* 0x0000000815157c10 */ /* 0x000fc600097fe4ff */
[----:B------:R3:W-:Y:S04]  /*35910*/  STL [R1+0xd50], R13 ;  /* 0x000d500d01007387 */ /* 0x0007e80000100800 */
[----:B------:R3:W-:Y:S04]  /*35920*/  LDGSTS.E [R0+0x4b00], [R2.64], P0 ;  /* 0x04b0000002007fae */ /* 0x0007e8000812184a */
[----:B-1----:R-:W2:Y:S04]  /*35930*/  LDL.LU R11, [R1+0xe90] ;  /* 0x000e9000010b7983 */ /* 0x002ea80000300800 */
[----:B------:R1:W-:Y:S04]  /*35940*/  STL [R1+0xd4c], R21 ;  /* 0x000d4c1501007387 */ /* 0x0003e80000100800 */
[----:B------:R-:W2:Y:S01]  /*35950*/  LDL.LU R6, [R1+0xed0] ;  /* 0x000ed00001067983 */ /* 0x000ea20000300800 */
[----:B---3--:R-:W-:-:S03]  /*35960*/  IMAD.MOV.U32 R2, RZ, RZ, R13 ;  /* 0x000000ffff027224 */ /* 0x008fc600078e000d */
[----:B------:R-:W3:Y:S01]  /*35970*/  LDL.LU R13, [R1+0xe8c] ;  /* 0x000e8c00010d7983 */ /* 0x000ee20000300800 */
[----:B------:R-:W-:-:S03]  /*35980*/  IMAD.MOV.U32 R3, RZ, RZ, R21 ;  /* 0x000000ffff037224 */ /* 0x000fc600078e0015 */
[----:B-1----:R-:W3:Y:S01]  /*35990*/  LDL.LU R21, [R1+0xecc] ;  /* 0x000ecc0001157983 */ /* 0x002ee20000300800 */
[----:B----4-:R-:W-:Y:S02]  /*359a0*/  IADD3 R14, P1, R14, UR9, RZ ;  /* 0x000000090e0e7c10 */ /* 0x010fe4000ff3e0ff */
[----:B------:R-:W-:Y:S01]  /*359b0*/  IADD3 R5, P2, R5, UR9, RZ ;  /* 0x0000000905057c10 */ /* 0x000fe2000ff5e0ff */
[----:B------:R1:W-:Y:S04]  /*359c0*/  LDGSTS.E [R0+0x4f00], [R2.64], P0 ;  /* 0x04f0000002007fae */ /* 0x0003e8000812184a */
[----:B------:R4:W-:Y:S01]  /*359d0*/  STL [R1+0xd90], R14 ;  /* 0x000d900e01007387 */ /* 0x0009e20000100800 */
[----:B-1----:R-:W-:Y:S01]  /*359e0*/  IMAD.MOV.U32 R2, RZ, RZ, R14 ;  /* 0x000000ffff027224 */ /* 0x002fe200078e000e */
[----:B------:R-:W-:-:S05]  /*359f0*/  IADD3.X R20, R20, UR8, RZ, P1, !PT ;  /* 0x0000000814147c10 */ /* 0x000fca0008ffe4ff */
[----:B------:R1:W-:Y:S01]  /*35a00*/  STL [R1+0xd8c], R20 ;  /* 0x000d8c1401007387 */ /* 0x0003e20000100800 */
[----:B------:R-:W-:-:S03]  /*35a10*/  IADD3.X R9, R9, UR8, RZ, P2, !PT ;  /* 0x0000000809097c10 */ /* 0x000fc600097fe4ff */
[----:B------:R1:W-:Y:S04]  /*35a20*/  STL [R1+0xdd0], R5 ;  /* 0x000dd00501007387 */ /* 0x0003e80000100800 */
[----:B------:R-:W3:Y:S04]  /*35a30*/  LDL.LU R22, [R1+0xf10] ;  /* 0x000f100001167983 */ /* 0x000ee80000300800 */
[----:B------:R1:W-:Y:S01]  /*35a40*/  STL [R1+0xdcc], R9 ;  /* 0x000dcc0901007387 */ /* 0x0003e20000100800 */
[----:B------:R-:W-:-:S03]  /*35a50*/  IMAD.MOV.U32 R3, RZ, RZ, R20 ;  /* 0x000000ffff037224 */ /* 0x000fc600078e0014 */
[----:B----4-:R-:W4:Y:S04]  /*35a60*/  LDL.LU R14, [R1+0xf50] ;  /* 0x000f5000010e7983 */ /* 0x010f280000300800 */
[----:B------:R-:W4:Y:S04]  /*35a70*/  LDL.LU R23, [R1+0xf0c] ;  /* 0x000f0c0001177983 */ /* 0x000f280000300800 */
[----:B-1----:R-:W4:Y:S04]  /*35a80*/  LDL.LU R20, [R1+0xf4c] ;  /* 0x000f4c0001147983 */ /* 0x002f280000300800 */
[----:B------:R1:W-:Y:S02]  /*35a90*/  LDGSTS.E [R0+0x5300], [R2.64], P0 ;  /* 0x0530000002007fae */ /* 0x0003e4000812184a */
[----:B-1----:R-:W-:-:S02]  /*35aa0*/  IMAD.MOV.U32 R2, RZ, RZ, R5 ;  /* 0x000000ffff027224 */ /* 0x002fc400078e0005 */
[----:B------:R-:W-:Y:S01]  /*35ab0*/  IMAD.MOV.U32 R3, RZ, RZ, R9 ;  /* 0x000000ffff037224 */ /* 0x000fe200078e0009 */
[----:B------:R-:W4:Y:S04]  /*35ac0*/  LDL.LU R5, [R1+0xf90] ;  /* 0x000f900001057983 */ /* 0x000f280000300800 */
[----:B------:R-:W4:Y:S04]  /*35ad0*/  LDL.LU R9, [R1+0xfd0] ;  /* 0x000fd00001097983 */ /* 0x000f280000300800 */
        /* <DEDUP_REMOVED lines=19> */
[----:B--2---:R-:W-:-:S05]  /*35c10*/  IADD3 R11, P1, R11, UR9, RZ ;  /* 0x000000090b0b7c10 */ /* 0x004fca000ff3e0ff */
[----:B------:R-:W-:Y:S01]  /*35c20*/  STL [R1+0xe90], R11 ;  /* 0x000e900b01007387 */ /* 0x000fe20000100800 */
[----:B------:R-:W-:Y:S02]  /*35c30*/  IADD3 R6, P2, R6, UR9, RZ ;  /* 0x0000000906067c10 */ /* 0x000fe4000ff5e0ff */
[----:B---3--:R-:W-:Y:S02]  /*35c40*/  IADD3.X R13, R13, UR8, RZ, P1, !PT ;  /* 0x000000080d0d7c10 */ /* 0x008fe40008ffe4ff */
        /* <DEDUP_REMOVED lines=12> */
[----:B------:R1:W-:Y:S04]  /*35d10*/  LDGSTS.E [R0+0x6700], [R2.64], P0 ;  /* 0x0670000002007fae */ /* 0x0003e8000812184a */
[----:B---3--:R-:W3:Y:S01]  /*35d20*/  LDL.LU R21, [R1+0x8d8] ;  /* 0x0008d80001157983 */ /* 0x008ee20000300800 */
[----:B------:R-:W-:-:S05]  /*35d30*/  IADD3 R22, P1, R22, UR9, RZ ;  /* 0x0000000916167c10 */ /* 0x000fca000ff3e0ff */
[----:B-1----:R-:W-:Y:S01]  /*35d40*/  IMAD.MOV.U32 R2, RZ, RZ, R22 ;  /* 0x000000ffff027224 */ /* 0x002fe200078e0016 */
[----:B----4-:R-:W-:Y:S02]  /*35d50*/  IADD3 R14, P2, R14, UR9, RZ ;  /* 0x000000090e0e7c10 */ /* 0x010fe4000ff5e0ff */
[----:B------:R-:W-:Y:S01]  /*35d60*/  IADD3.X R23, R23, UR8, RZ, P1, !PT ;  /* 0x0000000817177c10 */ /* 0x000fe20008ffe4ff */
[----:B------:R-:W-:Y:S01]  /*35d70*/  STL [R1+0xf10], R22 ;  /* 0x000f101601007387 */ /* 0x000fe20000100800 */
[----:B------:R-:W-:-:S03]  /*35d80*/  IADD3.X R20, R20, UR8, RZ, P2, !PT ;  /* 0x0000000814147c10 */ /* 0x000fc600097fe4ff */
[----:B------:R-:W-:Y:S01]  /*35d90*/  IMAD.MOV.U32 R3, RZ, RZ, R23 ;  /* 0x000000ffff037224 */ /* 0x000fe200078e0017 */
[----:B------:R-:W-:Y:S04]  /*35da0*/  STL [R1+0xf0c], R23 ;  /* 0x000f0c1701007387 */ /* 0x000fe80000100800 */
[----:B------:R1:W-:Y:S04]  /*35db0*/  STL [R1+0xf50], R14 ;  /* 0x000f500e01007387 */ /* 0x0003e80000100800 */
[----:B------:R4:W-:Y:S04]  /*35dc0*/  LDGSTS.E [R0+0x6b00], [R2.64], P0 ;  /* 0x06b0000002007fae */ /* 0x0009e8000812184a */
[----:B------:R-:W-:Y:S01]  /*35dd0*/  STL [R1+0xf4c], R20 ;  /* 0x000f4c1401007387 */ /* 0x000fe20000100800 */
[----:B------:R-:W-:Y:S01]  /*35de0*/  IADD3 R5, P1, R5, UR9, RZ ;  /* 0x0000000905057c10 */ /* 0x000fe2000ff3e0ff */
[----:B----4-:R-:W-:-:S02]  /*35df0*/  IMAD.MOV.U32 R2, RZ, RZ, R14 ;  /* 0x000000ffff027224 */ /* 0x010fc400078e000e */
[----:B-1----:R-:W4:Y:S01]  /*35e00*/  LDL.LU R14, [R1+0x894] ;  /* 0x00089400010e7983 */ /* 0x002f220000300800 */
[----:B------:R-:W-:Y:S01]  /*35e10*/  IMAD.MOV.U32 R3, RZ, RZ, R20 ;  /* 0x000000ffff037224 */ /* 0x000fe200078e0014 */
[----:B------:R-:W-:Y:S02]  /*35e20*/  IADD3 R9, P2, R9, UR9, RZ ;  /* 0x0000000909097c10 */ /* 0x000fe4000ff5e0ff */
        /* <DEDUP_REMOVED lines=31> */
[----:B---3--:R-:W-:-:S03]  /*36020*/  IMAD.MOV.U32 R3, RZ, RZ, R11 ;  /* 0x000000ffff037224 */ /* 0x008fc600078e000b */
[----:B------:R-:W3:Y:S04]  /*36030*/  LDL.LU R11, [R1+0x994] ;  /* 0x00099400010b7983 */ /* 0x000ee80000300800 */
[----:B------:R-:W3:Y:S01]  /*36040*/  LDL.LU R20, [R1+0x9d4] ;  /* 0x0009d40001147983 */ /* 0x000ee20000300800 */
[----:B------:R-:W-:Y:S01]  /*36050*/  IADD3 R6, P1, R6, UR9, RZ ;  /* 0x0000000906067c10 */ /* 0x000fe2000ff3e0ff */
[----:B------:R-:W-:Y:S01]  /*36060*/  IMAD.MOV.U32 R2, RZ, RZ, R4 ;  /* 0x000000ffff027224 */ /* 0x000fe200078e0004 */
[----:B------:R-:W-:Y:S02]  /*36070*/  IADD3 R21, P2, R21, UR9, RZ ;  /* 0x0000000915157c10 */ /* 0x000fe4000ff5e0ff */
[----:B------:R-:W-:Y:S01]  /*36080*/  LOP3.LUT R4, R12, 0x70, RZ, 0x3c, !PT ;  /* 0x000000700c047812 */ /* 0x000fe200078e3cff */
[----:B------:R-:W-:Y:S04]  /*36090*/  STL [R1+0x898], R6 ;  /* 0x0008980601007387 */ /* 0x000fe80000100800 */
[----:B------:R1:W-:Y:S04]  /*360a0*/  LDGSTS.E [R0+0x7f00], [R2.64], P0 ;  /* 0x07f0000002007fae */ /* 0x0003e8000812184a */
[----:B------:R-:W-:Y:S01]  /*360b0*/  STL [R1+0x8d8], R21 ;  /* 0x0008d81501007387 */ /* 0x000fe20000100800 */
[----:B-1----:R-:W-:-:S02]  /*360c0*/  IMAD.U32 R0, RZ, RZ, UR6 ;  /* 0x00000006ff007e24 */ /* 0x002fc4000f8e00ff */
[----:B------:R-:W-:Y:S02]  /*360d0*/  IMAD.MOV.U32 R2, RZ, RZ, R6 ;  /* 0x000000ffff027224 */ /* 0x000fe400078e0006 */
[----:B------:R-:W-:Y:S01]  /*360e0*/  IMAD R0, R0, 0x8000, R4 ;  /* 0x0000800000007824 */ /* 0x000fe200078e0204 */
[----:B----4-:R-:W-:-:S05]  /*360f0*/  IADD3.X R14, R14, UR8, RZ, P1, !PT ;  /* 0x000000080e0e7c10 */ /* 0x010fca0008ffe4ff */
[----:B------:R1:W-:Y:S01]  /*36100*/  STL [R1+0x894], R14 ;  /* 0x0008940e01007387 */ /* 0x0003e20000100800 */
[----:B------:R-:W-:-:S03]  /*36110*/  IMAD.MOV.U32 R3, RZ, RZ, R14 ;  /* 0x000000ffff037224 */ /* 0x000fc600078e000e */
[----:B------:R-:W4:Y:S01]  /*36120*/  LDL.LU R12, [R1+0xa18] ;  /* 0x000a1800010c7983 */ /* 0x000f220000300800 */
[----:B------:R-:W-:-:S03]  /*36130*/  IADD3.X R22, R22, UR8, RZ, P2, !PT ;  /* 0x0000000816167c10 */ /* 0x000fc600097fe4ff */
[----:B------:R-:W4:Y:S04]  /*36140*/  LDL.LU R4, [R1+0xa58] ;  /* 0x000a580001047983 */ /* 0x000f280000300800 */
[----:B-1----:R-:W4:Y:S04]  /*36150*/  LDL.LU R14, [R1+0xa14] ;  /* 0x000a1400010e7983 */ /* 0x002f280000300800 */
[----:B------:R1:W-:Y:S04]  /*36160*/  LDGSTS.E [R0+0x380], [R2.64], P0 ;  /* 0x0038000002007fae */ /* 0x0003e8000812184a */
[----:B------:R-:W4:Y:S01]  /*36170*/  LDL.LU R6, [R1+0xa54] ;  /* 0x000a540001067983 */ /* 0x000f220000300800 */
[----:B-1----:R-:W-:-:S02]  /*36180*/  IMAD.MOV.U32 R2, RZ, RZ, R21 ;  /* 0x000000ffff027224 */ /* 0x002fc400078e0015 */
[----:B------:R-:W-:Y:S01]  /*36190*/  IMAD.MOV.U32 R3, RZ, RZ, R22 ;  /* 0x000000ffff037224 */ /* 0x000fe200078e0016 */
[----:B------:R-:W-:Y:S04]  /*361a0*/  STL [R1+0x8d4], R22 ;  /* 0x0008d41601007387 */ /* 0x000fe80000100800 */
        /* <DEDUP_REMOVED lines=9> */
[----:B------:R1:W-:Y:S04]  /*36240*/  STL [R1+0x958], R10 ;  /* 0x0009580a01007387 */ /* 0x0003e80000100800 */
[----:B------:R1:W-:Y:S04]  /*36250*/  LDGSTS.E [R0+0xb80], [R2.64], P0 ;  /* 0x00b8000002007fae */ /* 0x0003e8000812184a */
[----:B-1----:R-:W4:Y:S04]  /*36260*/  LDL.LU R9, [R1+0xa98] ;  /* 0x000a980001097983 */ /* 0x002f280000300800 */
[----:B------:R1:W-:Y:S04]  /*36270*/  STL [R1+0x954], R15 ;  /* 0x0009540f01007387 */ /* 0x0003e80000100800 */
[----:B------:R-:W4:Y:S01]  /*36280*/  LDL.LU R5, [R1+0xad8] ;  /* 0x000ad80001057983 */ /* 0x000f220000300800 */
[----:B------:R-:W-:-:S03]  /*36290*/  IMAD.MOV.U32 R2, RZ, RZ, R10 ;  /* 0x000000ffff027224 */ /* 0x000fc600078e000a */
[----:B------:R-:W4:Y:S01]  /*362a0*/  LDL.LU R10, [R1+0xa94] ;  /* 0x000a9400010a7983 */ /* 0x000f220000300800 */
[----:B------:R-:W-:-:S03]  /*362b0*/  IMAD.MOV.U32 R3, RZ, RZ, R15 ;  /* 0x000000ffff037224 */ /* 0x000fc600078e000f */
[----:B-1----:R-:W4:Y:S04]  /*362c0*/  LDL.LU R15, [R1+0xad4] ;  /* 0x000ad400010f7983 */ /* 0x002f280000300800 */
[----:B------:R1:W-:Y:S01]  /*362d0*/  LDGSTS.E [R0+0xf80], [R2.64], P0 ;  /* 0x00f8000002007fae */ /* 0x0003e2000812184a */
[----:B--2---:R-:W-:-:S05]  /*362e0*/  IADD3 R7, P1, R7, UR9, RZ ;  /* 0x0000000907077c10 */ /* 0x004fca000ff3e0ff */
[----:B------:R2:W-:Y:S01]  /*362f0*/  STL [R1+0x998], R7 ;  /* 0x0009980701007387 */ /* 0x0005e20000100800 */
[----:B-1----:R-:W-:Y:S01]  /*36300*/  IMAD.MOV.U32 R2, RZ, RZ, R7 ;  /* 0x000000ffff027224 */ /* 0x002fe200078e0007 */
[----:B------:R-:W-:Y:S02]  /*36310*/  IADD3 R13, P2, R13, UR9, RZ ;  /* 0x000000090d0d7c10 */ /* 0x000fe4000ff5e0ff */
[----:B---3--:R-:W-:Y:S02]  /*36320*/  IADD3.X R11, R11, UR8, RZ, P1, !PT ;  /* 0x000000080b0b7c10 */ /* 0x008fe40008ffe4ff */
[----:B------:R-:W-:-:S03]  /*36330*/  IADD3.X R20, R20, UR8, RZ, P2, !PT ;  /* 0x0000000814147c10 */ /* 0x000fc600097fe4ff */
[----:B------:R-:W-:Y:S01]  /*36340*/  IMAD.MOV.U32 R3, RZ, RZ, R11 ;  /* 0x000000ffff037224 */ /* 0x000fe200078e000b */
[----:B------:R1:W-:Y:S04]  /*36350*/  STL [R1+0x994], R11 ;  /* 0x0009940b01007387 */ /* 0x0003e80000100800 */
[----:B------:R-:W-:Y:S04]  /*36360*/  STL [R1+0x9d8], R13 ;  /* 0x0009d80d01007387 */ /* 0x000fe80000100800 */
[----:B--2---:R-:W2:Y:S04]  /*36370*/  LDL.LU R7, [R1+0xb18] ;  /* 0x000b180001077983 */ /* 0x004ea80000300800 */
[----:B------:R3:W-:Y:S04]  /*36380*/  STL [R1+0x9d4], R20 ;  /* 0x0009d41401007387 */ /* 0x0007e80000100800 */
[----:B------:R3:W-:Y:S04]  /*36390*/  LDGSTS.E [R0+0x1380], [R2.64], P0 ;  /* 0x0138000002007fae */ /* 0x0007e8000812184a */
[----:B-1----:R-:W2:Y:S01]  /*363a0*/  LDL.LU R11, [R1+0xb58] ;  /* 0x000b5800010b7983 */ /* 0x002ea20000300800 */
[----:B---3--:R-:W-:-:S03]  /*363b0*/  IMAD.MOV.U32 R3, RZ, RZ, R20 ;  /* 0x000000ffff037224 */ /* 0x008fc600078e0014 */
[----:B------:R-:W3:Y:S01]  /*363c0*/  LDL.LU R20, [R1+0xb14] ;  /* 0x000b140001147983 */ /* 0x000ee20000300800 */
[----:B------:R-:W-:-:S03]  /*363d0*/  IMAD.MOV.U32 R2, RZ, RZ, R13 ;  /* 0x000000ffff027224 */ /* 0x000fc600078e000d */
[----:B------:R-:W3:Y:S04]  /*363e0*/  LDL.LU R13, [R1+0xb54] ;  /* 0x000b5400010d7983 */ /* 0x000ee80000300800 */
[----:B------:R1:W-:Y:S01]  /*363f0*/  LDGSTS.E [R0+0x1780], [R2.64], P0 ;  /* 0x0178000002007fae */ /* 0x0003e2000812184a */
[----:B----4-:R-:W-:Y:S02]  /*36400*/  IADD3 R12, P1, R12, UR9, RZ ;  /* 0x000000090c0c7c10 */ /* 0x010fe4000ff3e0ff */
[----:B------:R-:W-:Y:S02]  /*36410*/  IADD3 R4, P2, R4, UR9, RZ ;  /* 0x0000000904047c10 */ /* 0x000fe4000ff5e0ff */
[----:B------:R-:W-:Y:S01]  /*36420*/  IADD3.X R14, R14, UR8, RZ, P1, !PT ;  /* 0x000000080e0e7c10 */ /* 0x000fe20008ffe4ff */
[----:B------:R4:W-:Y:S01]  /*36430*/  STL [R1+0xa18], R12 ;  /* 0x000a180c01007387 */ /* 0x0009e20000100800 */
[----:B-1----:R-:W-:-:S03]  /*36440*/  IMAD.MOV.U32 R2, RZ, RZ, R12 ;  /* 0x000000ffff027224 */ /* 0x002fc600078e000c */
[----:B------:R1:W-:Y:S01]  /*36450*/  STL [R1+0xa14], R14 ;  /* 0x000a140e01007387 */ /* 0x0003e20000100800 */
[----:B------:R-:W-:-:S03]  /*36460*/  IADD3.X R6, R6, UR8, RZ, P2, !PT ;  /* 0x0000000806067c10 */ /* 0x000fc600097fe4ff */
[----:B------:R1:W-:Y:S01]  /*36470*/  STL [R1+0xa58], R4 ;  /* 0x000a580401007387 */ /* 0x0003e20000100800 */
[----:B------:R-:W-:-:S03]  /*36480*/  IMAD.MOV.U32 R3, RZ, RZ, R14 ;  /* 0x000000ffff037224 */ /* 0x000fc600078e000e */
[----:B----4-:R-:W4:Y:S04]  /*36490*/  LDL.LU R12, [R1+0xb98] ;  /* 0x000b9800010c7983 */ /* 0x010f280000300800 */
[----:B------:R1:W-:Y:S04]  /*364a0*/  STL [R1+0xa54], R6 ;  /* 0x000a540601007387 */ /* 0x0003e80000100800 */
[----:B------:R-:W4:Y:S04]  /*364b0*/  LDL.LU R21, [R1+0xbd8] ;  /* 0x000bd80001157983 */ /* 0x000f280000300800 */
[----:B-1----:R-:W4:Y:S04]  /*364c0*/  LDL.LU R14, [R1+0xb94] ;  /* 0x000b9400010e7983 */ /* 0x002f280000300800 */
[----:B------:R-:W4:Y:S04]  /*364d0*/  LDL.LU R22, [R1+0xbd4] ;  /* 0x000bd40001167983 */ /* 0x000f280000300800 */
        /* <DEDUP_REMOVED lines=27> */
[----:B---3--:R-:W-:-:S05]  /*36690*/  IADD3.X R20, R20, UR8, RZ, P1, !PT ;  /* 0x0000000814147c10 */ /* 0x008fca0008ffe4ff */
[----:B------:R2:W-:Y:S01]  /*366a0*/  STL [R1+0xb14], R20 ;  /* 0x000b141401007387 */ /* 0x0005e20000100800 */
[----:B-1----:R-:W-:Y:S01]  /*366b0*/  IMAD.MOV.U32 R3, RZ, RZ, R20 ;  /* 0x000000ffff037224 */ /* 0x002fe200078e0014 */
[----:B------:R-:W-:Y:S02]  /*366c0*/  IADD3.X R13, R13, UR8, RZ, P2, !PT ;  /* 0x000000080d0d7c10 */ /* 0x000fe400097fe4ff */
[----:B------:R-:W-:Y:S01]  /*366d0*/  STL [R1+0xb58], R11 ;  /* 0x000b580b01007387 */ /* 0x000fe20000100800 */
[----:B------:R-:W-:-:S03]  /*366e0*/  IMAD.MOV.U32 R2, RZ, RZ, R7 ;  /* 0x000000ffff027224 */ /* 0x000fc600078e0007 */
[----:B--2---:R-:W2:Y:S04]  /*366f0*/  LDL.LU R20, [R1+0xc94] ;  /* 0x000c940001147983 */ /* 0x004ea80000300800 */
[----:B------:R1:W-:Y:S04]  /*36700*/  STL [R1+0xb54], R13 ;  /* 0x000b540d01007387 */ /* 0x0003e80000100800 */
[----:B------:R-:W3:Y:S04]  /*36710*/  LDL.LU R7, [R1+0xcd4] ;  /* 0x000cd40001077983 */ /* 0x000ee80000300800 */
[----:B------:R1:W-:Y:S02]  /*36720*/  LDGSTS.E [R0+0x2b80], [R2.64], P0 ;  /* 0x02b8000002007fae */ /* 0x0003e4000812184a */
[----:B-1----:R-:W-:-:S02]  /*36730*/  IMAD.MOV.U32 R2, RZ, RZ, R11 ;  /* 0x000000ffff027224 */ /* 0x002fc400078e000b */
[----:B------:R-:W-:Y:S02]  /*36740*/  IMAD.MOV.U32 R3, RZ, RZ, R13 ;  /* 0x000000ffff037224 */ /* 0x000fe400078e000d */
[----:B------:R-:W3:Y:S04]  /*36750*/  LDL.LU R13, [R1+0xd18] ;  /* 0x000d1800010d7983 */ /* 0x000ee80000300800 */
[----:B------:R-:W3:Y:S04]  /*36760*/  LDL.LU R11, [R1+0xd58] ;  /* 0x000d5800010b7983 */ /* 0x000ee80000300800 */
[----:B------:R1:W-:Y:S01]  /*36770*/  LDGSTS.E [R0+0x2f80], [R2.64], P0 ;  /* 0x02f8000002007fae */ /* 0x0003e2000812184a */
[----:B----4-:R-:W-:-:S02]  /*36780*/  IADD3 R12, P1, R12, UR9, RZ ;  /* 0x000000090c0c7c10 */ /* 0x010fc4000ff3e0ff */
[----:B------:R-:W-:Y:S02]  /*36790*/  IADD3 R21, P2, R21, UR9, RZ ;  /* 0x0000000915157c10 */ /* 0x000fe4000ff5e0ff */
[----:B------:R-:W-:Y:S01]  /*367a0*/  IADD3.X R14, R14, UR8, RZ, P1, !PT ;  /* 0x000000080e0e7c10 */ /* 0x000fe20008ffe4ff */
[----:B------:R-:W-:Y:S01]  /*367b0*/  STL [R1+0xb98], R12 ;  /* 0x000b980c01007387 */ /* 0x000fe20000100800 */
[----:B------:R-:W-:-:S03]  /*367c0*/  IADD3.X R22, R22, UR8, RZ, P2, !PT ;  /* 0x0000000816167c10 */ /* 0x000fc600097fe4ff */
[----:B------:R4:W-:Y:S01]  /*367d0*/  STL [R1+0xb94], R14 ;  /* 0x000b940e01007387 */ /* 0x0009e20000100800 */
[----:B-1----:R-:W-:Y:S02]  /*367e0*/  IMAD.MOV.U32 R2, RZ, RZ, R12 ;  /* 0x000000ffff027224 */ /* 0x002fe400078e000c */
[----:B------:R-:W-:Y:S01]  /*367f0*/  IMAD.MOV.U32 R3, RZ, RZ, R14 ;  /* 0x000000ffff037224 */ /* 0x000fe200078e000e */
[----:B------:R-:W-:Y:S04]  /*36800*/  STL [R1+0xbd8], R21 ;  /* 0x000bd81501007387 */ /* 0x000fe80000100800 */
[----:B------:R1:W-:Y:S04]  /*36810*/  LDGSTS.E [R0+0x3380], [R2.64], P0 ;  /* 0x0338000002007fae */ /* 0x0003e8000812184a */
[----:B----4-:R-:W4:Y:S04]  /*36820*/  LDL.LU R14, [R1+0xd14] ;  /* 0x000d1400010e7983 */ /* 0x010f280000300800 */
[----:B------:R-:W-:Y:S01]  /*36830*/  STL [R1+0xbd4], R22 ;  /* 0x000bd41601007387 */ /* 0x000fe20000100800 */
[----:B------:R-:W-:-:S03]  /*36840*/  IADD3 R4, P1, R4, UR9, RZ ;  /* 0x0000000904047c10 */ /* 0x000fc6000ff3e0ff */
[----:B------:R-:W4:Y:S01]  /*36850*/  LDL.LU R12, [R1+0xd54] ;  /* 0x000d5400010c7983 */ /* 0x000f220000300800 */
[----:B-1----:R-:W-:Y:S02]  /*36860*/  IMAD.MOV.U32 R2, RZ, RZ, R21 ;  /* 0x000000ffff027224 */ /* 0x002fe400078e0015 */
        /* <DEDUP_REMOVED lines=23> */
[----:B--2---:R-:W-:-:S05]  /*369e0*/  IADD3.X R20, R20, UR8, RZ, P1, !PT ;  /* 0x0000000814147c10 */ /* 0x004fca0008ffe4ff */
[----:B------:R-:W-:Y:S01]  /*369f0*/  IMAD.MOV.U32 R3, RZ, RZ, R20 ;  /* 0x000000ffff037224 */ /* 0x000fe200078e0014 */
[----:B---3--:R-:W-:Y:S01]  /*36a00*/  IADD3.X R7, R7, UR8, RZ, P2, !PT ;  /* 0x0000000807077c10 */ /* 0x008fe200097fe4ff */
[----:B------:R-:W-:Y:S04]  /*36a10*/  STL [R1+0xc94], R20 ;  /* 0x000c941401007387 */ /* 0x000fe80000100800 */
[----:B------:R-:W-:Y:S04]  /*36a20*/  STL [R1+0xcd8], R5 ;  /* 0x000cd80501007387 */ /* 0x000fe80000100800 */
[----:B------:R1:W-:Y:S04]  /*36a30*/  LDGSTS.E [R0+0x4380], [R2.64], P0 ;  /* 0x0438000002007fae */ /* 0x0003e8000812184a */
[----:B------:R2:W-:Y:S01]  /*36a40*/  STL [R1+0xcd4], R7 ;  /* 0x000cd40701007387 */ /* 0x0005e20000100800 */
[----:B-1----:R-:W-:-:S02]  /*36a50*/  IMAD.MOV.U32 R3, RZ, RZ, R7 ;  /* 0x000000ffff037224 */ /* 0x002fc400078e0007 */
[----:B------:R-:W-:Y:S01]  /*36a60*/  IMAD.MOV.U32 R2, RZ, RZ, R5 ;  /* 0x000000ffff027224 */ /* 0x000fe200078e0005 */
[----:B--2---:R-:W2:Y:S04]  /*36a70*/  LDL.LU R7, [R1+0xe14] ;  /* 0x000e140001077983 */ /* 0x004ea80000300800 */
[----:B------:R-:W3:Y:S04]  /*36a80*/  LDL.LU R5, [R1+0xe18] ;  /* 0x000e180001057983 */ /* 0x000ee80000300800 */
[----:B------:R-:W2:Y:S04]  /*36a90*/  LDL.LU R34, [R1+0xe54] ;  /* 0x000e540001227983 */ /* 0x000ea80000300800 */
[----:B------:R-:W2:Y:S01]  /*36aa0*/  LDL.LU R33, [R1+0xe58] ;  /* 0x000e580001217983 */ /* 0x000ea20000300800 */
[----:B------:R-:W-:-:S02]  /*36ab0*/  IADD3 R13, P1, R13, UR9, RZ ;  /* 0x000000090d0d7c10 */ /* 0x000fc4000ff3e0ff */
[----:B------:R-:W-:Y:S01]  /*36ac0*/  IADD3 R11, P2, R11, UR9, RZ ;  /* 0x000000090b0b7c10 */ /* 0x000fe2000ff5e0ff */
[----:B------:R1:W-:Y:S04]  /*36ad0*/  LDGSTS.E [R0+0x4780], [R2.64], P0 ;  /* 0x0478000002007fae */ /* 0x0003e8000812184a */
[----:B------:R4:W-:Y:S01]  /*36ae0*/  STL [R1+0xd18], R13 ;  /* 0x000d180d01007387 */ /* 0x0009e20000100800 */
[----:B-1----:R-:W-:Y:S01]  /*36af0*/  IMAD.MOV.U32 R2, RZ, RZ, R13 ;  /* 0x000000ffff027224 */ /* 0x002fe200078e000d */
[----:B----4-:R-:W-:-:S05]  /*36b00*/  IADD3.X R14, R14, UR8, RZ, P1, !PT ;  /* 0x000000080e0e7c10 */ /* 0x010fca0008ffe4ff */
[----:B------:R1:W-:Y:S01]  /*36b10*/  STL [R1+0xd14], R14 ;  /* 0x000d140e01007387 */ /* 0x0003e20000100800 */
[----:B------:R-:W-:-:S03]  /*36b20*/  IADD3.X R12, R12, UR8, RZ, P2, !PT ;  /* 0x000000080c0c7c10 */ /* 0x000fc600097fe4ff */
[----:B------:R-:W-:Y:S04]  /*36b30*/  STL [R1+0xd58], R11 ;  /* 0x000d580b01007387 */ /* 0x000fe80000100800 */
[----:B------:R4:W-:Y:S04]  /*36b40*/  STL [R1+0xd54], R12 ;  /* 0x000d540c01007387 */ /* 0x0009e80000100800 */
[----:B------:R-:W2:Y:S04]  /*36b50*/  LDL.LU R32, [R1+0xe94] ;  /* 0x000e940001207983 */ /* 0x000ea80000300800 */
[----:B------:R-:W2:Y:S04]  /*36b60*/  LDL.LU R23, [R1+0xe98] ;  /* 0x000e980001177983 */ /* 0x000ea80000300800 */
[----:B------:R-:W2:Y:S04]  /*36b70*/  LDL.LU R22, [R1+0xed4] ;  /* 0x000ed40001167983 */ /* 0x000ea80000300800 */
[----:B------:R-:W2:Y:S04]  /*36b80*/  LDL.LU R21, [R1+0xed8] ;  /* 0x000ed80001157983 */ /* 0x000ea80000300800 */
[----:B------:R-:W2:Y:S01]  /*36b90*/  LDL.LU R15, [R1+0xf18] ;  /* 0x000f1800010f7983 */ /* 0x000ea20000300800 */
[----:B------:R-:W-:-:S03]  /*36ba0*/  IMAD.MOV.U32 R3, RZ, RZ, R14 ;  /* 0x000000ffff037224 */ /* 0x000fc600078e000e */
[----:B------:R-:W2:Y:S04]  /*36bb0*/  LDL.LU R13, [R1+0xf58] ;  /* 0x000f5800010d7983 */ /* 0x000ea80000300800 */
[----:B------:R1:W-:Y:S02]  /*36bc0*/  LDGSTS.E [R0+0x4b80], [R2.64], P0 ;  /* 0x04b8000002007fae */ /* 0x0003e4000812184a */
[----:B-1----:R-:W-:Y:S02]  /*36bd0*/  IMAD.MOV.U32 R2, RZ, RZ, R11 ;  /* 0x000000ffff027224 */ /* 0x002fe400078e000b */
[----:B------:R-:W-:-:S05]  /*36be0*/  IMAD.MOV.U32 R3, RZ, RZ, R12 ;  /* 0x000000ffff037224 */ /* 0x000fca00078e000c */
[----:B------:R1:W-:Y:S01]  /*36bf0*/  LDGSTS.E [R0+0x4f80], [R2.64], P0 ;  /* 0x04f8000002007fae */ /* 0x0003e2000812184a */
[----:B------:R-:W-:-:S05]  /*36c00*/  IADD3 R9, P1, R9, UR9, RZ ;  /* 0x0000000909097c10 */ /* 0x000fca000ff3e0ff */
[----:B------:R-:W-:Y:S01]  /*36c10*/  STL [R1+0xd98], R9 ;  /* 0x000d980901007387 */ /* 0x000fe20000100800 */
[----:B------:R-:W-:Y:S02]  /*36c20*/  IADD3 R4, P2, R4, UR9, RZ ;  /* 0x0000000904047c10 */ /* 0x000fe4000ff5e0ff */
[----:B------:R-:W-:-:S05]  /*36c30*/  IADD3.X R10, R10, UR8, RZ, P1, !PT ;  /* 0x000000080a0a7c10 */ /* 0x000fca0008ffe4ff */
[----:B------:R1:W-:Y:S01]  /*36c40*/  STL [R1+0xd94], R10 ;  /* 0x000d940a01007387 */ /* 0x0003e20000100800 */
[----:B------:R-:W-:-:S03]  /*36c50*/  IADD3.X R6, R6, UR8, RZ, P2, !PT ;  /* 0x0000000806067c10 */ /* 0x000fc600097fe4ff */
[----:B------:R-:W-:Y:S04]  /*36c60*/  STL [R1+0xdd8], R4 ;  /* 0x000dd80401007387 */ /* 0x000fe80000100800 */
[----:B------:R-:W2:Y:S04]  /*36c70*/  LDL.LU R20, [R1+0xf14] ;  /* 0x000f140001147983 */ /* 0x000ea80000300800 */
[----:B------:R1:W-:Y:S04]  /*36c80*/  STL [R1+0xdd4], R6 ;  /* 0x000dd40601007387 */ /* 0x0003e80000100800 */
[----:B------:R-:W2:Y:S04]  /*36c90*/  LDL.LU R14, [R1+0xf54] ;  /* 0x000f5400010e7983 */ /* 0x000ea80000300800 */
[----:B----4-:R-:W4:Y:S01]  /*36ca0*/  LDL.LU R12, [R1+0xf94] ;  /* 0x000f9400010c7983 */ /* 0x010f220000300800 */
[----:B-1----:R-:W-:-:S03]  /*36cb0*/  IMAD.MOV.U32 R2, RZ, RZ, R9 ;  /* 0x000000ffff027224 */ /* 0x002fc600078e0009 */
[----:B------:R-:W4:Y:S01]  /*36cc0*/  LDL.LU R11, [R1+0xf98] ;  /* 0x000f9800010b7983 */ /* 0x000f220000300800 */
[----:B------:R-:W-:-:S03]  /*36cd0*/  IMAD.MOV.U32 R3, RZ, RZ, R10 ;  /* 0x000000ffff037224 */ /* 0x000fc600078e000a */
[----:B------:R-:W4:Y:S04]  /*36ce0*/  LDL.LU R10, [R1+0xfd4] ;  /* 0x000fd400010a7983 */ /* 0x000f280000300800 */
[----:B------:R-:W4:Y:S04]  /*36cf0*/  LDL.LU R9, [R1+0xfd8] ;  /* 0x000fd80001097983 */ /* 0x000f280000300800 */
[----:B------:R1:W-:Y:S02]  /*36d00*/  LDGSTS.E [R0+0x5380], [R2.64], P0 ;  /* 0x0538000002007fae */ /* 0x0003e4000812184a */
        /* <DEDUP_REMOVED lines=10> */
[----:B-1----:R-:W-:-:S03]  /*36db0*/  IMAD.MOV.U32 R3, RZ, RZ, R7 ;  /* 0x000000ffff037224 */ /* 0x002fc600078e0007 */
[----:B------:R-:W-:Y:S04]  /*36dc0*/  STL [R1+0xe58], R33 ;  /* 0x000e582101007387 */ /* 0x000fe80000100800 */
[----:B--2---:R-:W2:Y:S01]  /*36dd0*/  LDL.LU R7, [R1+0x1014] ;  /* 0x0010140001077983 */ /* 0x004ea20000300800 */
[----:B------:R-:W-:Y:S01]  /*36de0*/  IADD3.X R34, R34, UR8, RZ, P2, !PT ;  /* 0x0000000822227c10 */ /* 0x000fe200097fe4ff */
[----:B------:R-:W-:-:S04]  /*36df0*/  IMAD.MOV.U32 R2, RZ, RZ, R5 ;  /* 0x000000ffff027224 */ /* 0x000fc800078e0005 */
[----:B------:R-:W-:Y:S04]  /*36e00*/  STL [R1+0xe54], R34 ;  /* 0x000e542201007387 */ /* 0x000fe80000100800 */
[----:B------:R-:W3:Y:S04]  /*36e10*/  LDL.LU R5, [R1+0x1054] ;  /* 0x0010540001057983 */ /* 0x000ee80000300800 */
[----:B------:R1:W-:Y:S02]  /*36e20*/  LDGSTS.E [R0+0x5b80], [R2.64], P0 ;  /* 0x05b8000002007fae */ /* 0x0003e4000812184a */
[----:B-1----:R-:W-:-:S02]  /*36e30*/  IMAD.MOV.U32 R2, RZ, RZ, R33 ;  /* 0x000000ffff027224 */ /* 0x002fc400078e0021 */
[----:B------:R-:W-:-:S05]  /*36e40*/  IMAD.MOV.U32 R3, RZ, RZ, R34 ;  /* 0x000000ffff037224 */ /* 0x000fca00078e0022 */
[----:B------:R1:W-:Y:S01]  /*36e50*/  LDGSTS.E [R0+0x5f80], [R2.64], P0 ;  /* 0x05f8000002007fae */ /* 0x0003e2000812184a */
[----:B------:R-:W-:-:S04]  /*36e60*/  IADD3 R23, P1, R23, UR9, RZ ;  /* 0x0000000917177c10 */ /* 0x000fc8000ff3e0ff */
[----:B------:R-:W-:Y:S01]  /*36e70*/  IADD3.X R32, R32, UR8, RZ, P1, !PT ;  /* 0x0000000820207c10 */ /* 0x000fe20008ffe4ff */
[----:B-1----:R-:W-:Y:S01]  /*36e80*/  IMAD.MOV.U32 R2, RZ, RZ, R23 ;  /* 0x000000ffff027224 */ /* 0x002fe200078e0017 */
[----:B------:R-:W-:-:S03]  /*36e90*/  IADD3 R21, P2, R21, UR9, RZ ;  /* 0x0000000915157c10 */ /* 0x000fc6000ff5e0ff */
[----:B------:R-:W-:Y:S01]  /*36ea0*/  IMAD.MOV.U32 R3, RZ, RZ, R32 ;  /* 0x000000ffff037224 */ /* 0x000fe200078e0020 */
[----:B------:R-:W-:Y:S02]  /*36eb0*/  IADD3.X R22, R22, UR8, RZ, P2, !PT ;  /* 0x0000000816167c10 */ /* 0x000fe400097fe4ff */
[----:B------:R-:W-:Y:S02]  /*36ec0*/  IADD3 R15, P1, R15, UR9, RZ ;  /* 0x000000090f0f7c10 */ /* 0x000fe4000ff3e0ff */
[----:B------:R1:W-:Y:S01]  /*36ed0*/  LDGSTS.E [R0+0x6380], [R2.64], P0 ;  /* 0x0638000002007fae */ /* 0x0003e2000812184a */
[----:B------:R-:W-:Y:S01]  /*36ee0*/  IADD3 R13, P2, R13, UR9, RZ ;  /* 0x000000090d0d7c10 */ /* 0x000fe2000ff5e0ff */
[----:B-1----:R-:W-:Y:S02]  /*36ef0*/  IMAD.MOV.U32 R2, RZ, RZ, R21 ;  /* 0x000000ffff027224 */ /* 0x002fe400078e0015 */
[----:B------:R-:W-:-:S05]  /*36f00*/  IMAD.MOV.U32 R3, RZ, RZ, R22 ;  /* 0x000000ffff037224 */ /* 0x000fca00078e0016 */
[----:B------:R1:W-:Y:S02]  /*36f10*/  LDGSTS.E [R0+0x6780], [R2.64], P0 ;  /* 0x0678000002007fae */ /* 0x0003e4000812184a */
[----:B-1----:R-:W-:Y:S02]  /*36f20*/  IMAD.MOV.U32 R2, RZ, RZ, R15 ;  /* 0x000000ffff027224 */ /* 0x002fe400078e000f */
[----:B------:R-:W-:Y:S04]  /*36f30*/  STL [R1+0xe98], R23 ;  /* 0x000e981701007387 */ /* 0x000fe80000100800 */
[----:B------:R-:W-:Y:S04]  /*36f40*/  STL [R1+0xe94], R32 ;  /* 0x000e942001007387 */ /* 0x000fe80000100800 */
[----:B------:R-:W-:Y:S01]  /*36f50*/  STL [R1+0xed8], R21 ;  /* 0x000ed81501007387 */ /* 0x000fe20000100800 */
[----:B------:R-:W-:-:S03]  /*36f60*/  IMAD.MOV.U32 R252, RZ, RZ, 0x1f ;  /* 0x0000001ffffc7424 */ /* 0x000fc600078e00ff */
[----:B------:R-:W-:Y:S01]  /*36f70*/  STL [R1+0xed4], R22 ;  /* 0x000ed41601007387 */ /* 0x000fe20000100800 */
[----:B------:R-:W-:-:S05]  /*36f80*/  IADD3.X R20, R20, UR8, RZ, P1, !PT ;  /* 0x0000000814147c10 */ /* 0x000fca0008ffe4ff */
[----:B------:R-:W-:Y:S01]  /*36f90*/  IMAD.MOV.U32 R3, RZ, RZ, R20 ;  /* 0x000000ffff037224 */ /* 0x000fe200078e0014 */
[----:B------:R-:W-:-:S04]  /*36fa0*/  IADD3.X R14, R14, UR8, RZ, P2, !PT ;  /* 0x000000080e0e7c10 */ /* 0x000fc800097fe4ff */
[----:B------:R1:W-:Y:S01]  /*36fb0*/  LDGSTS.E [R0+0x6b80], [R2.64], P0 ;  /* 0x06b8000002007fae */ /* 0x0003e2000812184a */
[----:B----4-:R-:W-:-:S04]  /*36fc0*/  IADD3 R11, P1, R11, UR9, RZ ;  /* 0x000000090b0b7c10 */ /* 0x010fc8000ff3e0ff */
[----:B------:R-:W-:Y:S01]  /*36fd0*/  IADD3.X R12, R12, UR8, RZ, P1, !PT ;  /* 0x000000080c0c7c10 */ /* 0x000fe20008ffe4ff */
[----:B-1----:R-:W-:Y:S02]  /*36fe0*/  IMAD.MOV.U32 R2, RZ, RZ, R13 ;  /* 0x000000ffff027224 */ /* 0x002fe400078e000d */
[----:B------:R-:W-:Y:S01]  /*36ff0*/  IMAD.MOV.U32 R3, RZ, RZ, R14 ;  /* 0x000000ffff037224 */ /* 0x000fe200078e000e */
[----:B------:R-:W-:-:S04]  /*37000*/  IADD3 R9, P2, R9, UR9, RZ ;  /* 0x0000000909097c10 */ /* 0x000fc8000ff5e0ff */
[----:B------:R1:W-:Y:S01]  /*37010*/  LDGSTS.E [R0+0x6f80], [R2.64], P0 ;  /* 0x06f8000002007fae */ /* 0x0003e2000812184a */
[----:B------:R-:W-:-:S03]  /*37020*/  IADD3.X R10, R10, UR8, RZ, P2, !PT ;  /* 0x000000080a0a7c10 */ /* 0x000fc600097fe4ff */
[----:B------:R-:W-:Y:S01]  /*37030*/  STL [R1+0xf18], R15 ;  /* 0x000f180f01007387 */ /* 0x000fe20000100800 */
[----:B-1----:R-:W-:Y:S02]  /*37040*/  IMAD.MOV.U32 R2, RZ, RZ, R11 ;  /* 0x000000ffff027224 */ /* 0x002fe400078e000b */
[----:B------:R-:W-:Y:S01]  /*37050*/  IMAD.MOV.U32 R3, RZ, RZ, R12 ;  /* 0x000000ffff037224 */ /* 0x000fe200078e000c */
[----:B------:R-:W-:-:S04]  /*37060*/  IADD3 R6, P1, R6, UR9, RZ ;  /* 0x0000000906067c10 */ /* 0x000fc8000ff3e0ff */
[----:B------:R1:W-:Y:S04]  /*37070*/  LDGSTS.E [R0+0x7380], [R2.64], P0 ;  /* 0x0738000002007fae */ /* 0x0003e8000812184a */
[----:B------:R-:W-:Y:S01]  /*37080*/  STL [R1+0xf14], R20 ;  /* 0x000f141401007387 */ /* 0x000fe20000100800 */
[----:B------:R-:W-:-:S03]  /*37090*/  IADD3 R4, P2, R4, UR9, RZ ;  /* 0x0000000904047c10 */ /* 0x000fc6000ff5e0ff */
[----:B------:R-:W-:Y:S01]  /*370a0*/  STL [R1+0xf58], R13 ;  /* 0x000f580d01007387 */ /* 0x000fe20000100800 */
[----:B-1----:R-:W-:Y:S02]  /*370b0*/  IMAD.MOV.U32 R2, RZ, RZ, R9 ;  /* 0x000000ffff027224 */ /* 0x002fe400078e0009 */
[----:B------:R-:W-:Y:S01]  /*370c0*/  IMAD.MOV.U32 R3, RZ, RZ, R10 ;  /* 0x000000ffff037224 */ /* 0x000fe200078e000a */
[----:B------:R-:W-:Y:S04]  /*370d0*/  STL [R1+0xf54], R14 ;  /* 0x000f540e01007387 */ /* 0x000fe80000100800 */
[----:B------:R1:W-:Y:S01]  /*370e0*/  LDGSTS.E [R0+0x7780], [R2.64], P0 ;  /* 0x0778000002007fae */ /* 0x0003e2000812184a */
[----:B------:R-:W-:-:S03]  /*370f0*/  IADD3 R252, R252, c[0x0][0x180], RZ ;  /* 0x00006000fcfc7a10 */ /* 0x000fc60007ffe0ff */
[----:B------:R-:W-:Y:S04]  /*37100*/  STL [R1+0xf98], R11 ;  /* 0x000f980b01007387 */ /* 0x000fe80000100800 */
[----:B------:R-:W-:Y:S01]  /*37110*/  STL [R1+0xf94], R12 ;  /* 0x000f940c01007387 */ /* 0x000fe20000100800 */
[----:B-1----:R-:W-:-:S03]  /*37120*/  IMAD.MOV.U32 R2, RZ, RZ, R6 ;  /* 0x000000ffff027224 */ /* 0x002fc600078e0006 */
[----:B------:R-:W-:Y:S04]  /*37130*/  STL [R1+0xfd8], R9 ;  /* 0x000fd80901007387 */ /* 0x000fe80000100800 */
[----:B------:R-:W-:Y:S04]  /*37140*/  STL [R1+0xfd4], R10 ;  /* 0x000fd40a01007387 */ /* 0x000fe80000100800 */
[----:B------:R-:W-:Y:S01]  /*37150*/  STL [R1+0x1018], R6 ;  /* 0x0010180601007387 */ /* 0x000fe20000100800 */
[----:B------:R-:W-:Y:S01]  /*37160*/  IADD3 R8, R8, 0x1, RZ ;  /* 0x0000000108087810 */ /* 0x000fe20007ffe0ff */
[----:B------:R-:W-:Y:S01]  /*37170*/  HMMA.1688.F32.TF32 R16, R192, R18, R156 ;  /* 0x00000012c010723c */ /* 0x000fe2000008109c */
[----:B--2---:R-:W-:-:S05]  /*37180*/  IADD3.X R7, R7, UR8, RZ, P1, !PT ;  /* 0x0000000807077c10 */ /* 0x004fca0008ffe4ff */
[----:B------:R-:W-:Y:S01]  /*37190*/  IMAD.MOV.U32 R3, RZ, RZ, R7 ;  /* 0x000000ffff037224 */ /* 0x000fe200078e0007 */
[----:B------:R-:W-:Y:S04]  /*371a0*/  STL [R1+0x1014], R7 ;  /* 0x0010140701007387 */ /* 0x000fe80000100800 */
[----:B------:R1:W-:Y:S01]  /*371b0*/  LDGSTS.E [R0+0x7b80], [R2.64], P0 ;  /* 0x07b8000002007fae */ /* 0x0003e2000812184a */
[----:B---3--:R-:W-:-:S03]  /*371c0*/  IADD3.X R5, R5, UR8, RZ, P2, !PT ;  /* 0x0000000805057c10 */ /* 0x008fc600097fe4ff */
[----:B------:R2:W-:Y:S01]  /*371d0*/  STL [R1+0x1058], R4 ;  /* 0x0010580401007387 */ /* 0x0005e20000100800 */
[----:B-1----:R-:W-:Y:S01]  /*371e0*/  IMAD.MOV.U32 R2, RZ, RZ, R4 ;  /* 0x000000ffff027224 */ /* 0x002fe200078e0004 */
[----:B--2---:R-:W-:Y:S02]  /*371f0*/  SHF.R.S32.HI R4, RZ, 0x1f, R252 ;  /* 0x0000001fff047819 */ /* 0x004fe400000114fc */
[----:B------:R1:W-:Y:S01]  /*37200*/  STL [R1+0x1054], R5 ;  /* 0x0010540501007387 */ /* 0x0003e20000100800 */
[----:B------:R-:W-:Y:S01]  /*37210*/  IMAD.MOV.U32 R3, RZ, RZ, R5 ;  /* 0x000000ffff037224 */ /* 0x000fe200078e0005 */
[----:B------:R-:W-:Y:S02]  /*37220*/  LEA.HI R4, R4, R252, RZ, 0x5 ;  /* 0x000000fc04047211 */ /* 0x000fe400078f28ff */
[----:B------:R1:W-:Y:S02]  /*37230*/  STL [R1+0x6d4], R8 ;  /* 0x0006d40801007387 */ /* 0x0003e40000100800 */
[----:B------:R-:W-:-:S02]  /*37240*/  SHF.R.S32.HI R4, RZ, 0x5, R4 ;  /* 0x00000005ff047819 */ /* 0x000fc40000011404 */
[----:B------:R1:W-:Y:S02]  /*37250*/  LDGSTS.E [R0+0x7f80], [R2.64], P0 ;  /* 0x07f8000002007fae */ /* 0x0003e4000812184a */
[----:B------:R-:W-:Y:S02]  /*37260*/  ISETP.NE.U32.AND P0, PT, R8, R4, PT ;  /* 0x000000040800720c */ /* 0x000fe40003f05070 */
[----:B------:R-:W0:Y:S11]  /*37270*/  LDGDEPBAR ;  /* 0x00000000000079af */ /* 0x000e360000000000 */
[----:B-1----:R-:W-:Y:S01]  /*37280*/  @!P0 CALL.REL.NOINC `(.L_x_0) ;  /* 0x0000001000008944 */ /* 0x002fe20003c00000 */
[----:B------:R-:W-:Y:S05]  /*37290*/  BRA `(.L_x_1) ;  /* 0xfffecf7000007947 */ /* 0x000fea000383ffff */
.L_x_0:
[----:B------:R-:W2:Y:S01]  /*372a0*/  LDL.LU R7, [R1+0x110c] ;  /* 0x00110c0001077983 */ /* 0x000ea20000300800 */
[----:B------:R-:W-:-:S04]  /*372b0*/  DEPBAR.LE SB0, 0x0 ;  /* 0x000080000000791a */ /* 0x000fc80000000000 */
[----:B------:R-:W3:Y:S04]  /*372c0*/  LDL.LU R6, [R1+0x1108] ;  /* 0x0011080001067983 */ /* 0x000ee80000300800 */
[----:B------:R-:W4:Y:S04]  /*372d0*/  LDL.LU R5, [R1+0x1104] ;  /* 0x0011040001057983 */ /* 0x000f280000300800 */
[----:B------:R-:W4:Y:S04]  /*372e0*/  LDL.LU R4, [R1+0x1100] ;  /* 0x0011000001047983 */ /* 0x000f280000300800 */
[----:B------:R-:W1:Y:S04]  /*372f0*/  S2R R9, SR_TID.X ;  /* 0x0000000000097919 */ /* 0x000e680000002100 */
[----:B------:R-:W4:Y:S04]  /*37300*/  LDL.LU R20, [R1+0x570] ;  /* 0x0005700001147983 */ /* 0x000f280000300800 */
[----:B------:R-:W4:Y:S04]  /*37310*/  LDL.LU R21, [R1+0x574] ;  /* 0x0005740001157983 */ /* 0x000f280000300800 */
[----:B------:R-:W4:Y:S04]  /*37320*/  LDL.LU R22, [R1+0x510] ;  /* 0x0005100001167983 */ /* 0x000f280000300800 */
[----:B------:R-:W4:Y:S04]  /*37330*/  LDL.LU R23, [R1+0x514] ;  /* 0x0005140001177983 */ /* 0x000f280000300800 */
[----:B------:R-:W4:Y:S01]  /*37340*/  LDL.LU R12, [R1+0x578] ;  /* 0x00057800010c7983 */ /* 0x000f220000300800 */
[C---:B-1----:R-:W-:Y:S01]  /*37350*/  IMAD.SHL.U32 R0, R9.reuse, 0x100, RZ ;  /* 0x0000010009007824 */ /* 0x042fe200078e00ff */
[C---:B------:R-:W-:Y:S01]  /*37360*/  LOP3.LUT R8, R9.reuse, 0x1f, RZ, 0xc0, !PT ;  /* 0x0000001f09087812 */ /* 0x040fe200078ec0ff */
[C---:B------:R-:W-:Y:S01]  /*37370*/  IMAD.SHL.U32 R2, R9.reuse, 0x40, RZ ;  /* 0x0000004009027824 */ /* 0x040fe200078e00ff */
[----:B------:R-:W4:Y:S01]  /*37380*/  LDL.LU R13, [R1+0x57c] ;  /* 0x00057c00010d7983 */ /* 0x000f220000300800 */
[----:B------:R-:W-:Y:S01]  /*37390*/  IMAD.SHL.U32 R3, R9, 0x20, RZ ;  /* 0x0000002009037824 */ /* 0x000fe200078e00ff */
[----:B------:R-:W-:-:S02]  /*373a0*/  LOP3.LUT R0, R0, 0x600, RZ, 0xc0, !PT ;  /* 0x0000060000007812 */ /* 0x000fc400078ec0ff */
[----:B------:R-:W-:Y:S01]  /*373b0*/  LOP3.LUT R2, R2, 0x600, RZ, 0xc0, !PT ;  /* 0x0000060002027812 */ /* 0x000fe200078ec0ff */
[----:B------:R-:W4:Y:S02]  /*373c0*/  LDL.LU R14, [R1+0x518] ;  /* 0x00051800010e7983 */ /* 0x000f240000300800 */
[----:B------:R-:W-:Y:S01]  /*373d0*/  IMAD R0, R8, 0x10, R0 ;  /* 0x0000001008007824 */ /* 0x000fe200078e0200 */
[----:B------:R-:W-:Y:S01]  /*373e0*/  LOP3.LUT R2, R2, 0x60, R3, 0xf8, !PT ;  /* 0x0000006002027812 */ /* 0x000fe200078ef803 */
[----:B------:R-:W4:Y:S01]  /*373f0*/  LDL.LU R15, [R1+0x51c] ;  /* 0x00051c00010f7983 */ /* 0x000f220000300800 */
[----:B------:R-:W-:-:S03]  /*37400*/  IMAD.SHL.U32 R3, R9, 0x4, RZ ;  /* 0x0000000409037824 */ /* 0x000fc600078e00ff */
[----:B------:R-:W4:Y:S04]  /*37410*/  LDL.LU R8, [R1+0x550] ;  /* 0x0005500001087983 */ /* 0x000f280000300800 */
[----:B------:R-:W4:Y:S04]  /*37420*/  LDL.LU R9, [R1+0x554] ;  /* 0x0005540001097983 */ /* 0x000f280000300800 */
[----:B------:R-:W4:Y:S04]  /*37430*/  LDL.LU R10, [R1+0x500] ;  /* 0x00050000010a7983 */ /* 0x000f280000300800 */
[----:B------:R-:W4:Y:S04]  /*37440*/  LDL.LU R11, [R1+0x504] ;  /* 0x00050400010b7983 */ /* 0x000f280000300800 */
[----:B------:R-:W-:Y:S01]  /*37450*/  BAR.SYNC.DEFER_BLOCKING 0x0 ;  /* 0x0000000000007b1d */ /* 0x000fe20000010000 */
[----:B--2---:R-:W-:-:S02]  /*37460*/  ISETP.GE.AND P2, PT, R7, c[0x0][0x17c], PT ;  /* 0x00005f0007007a0c */ /* 0x004fc40003f46270 */
[----:B---3--:R-:W-:Y:S02]  /*37470*/  ISETP.GE.AND P0, PT, R6, c[0x0][0x17c], PT ;  /* 0x00005f0006007a0c */ /* 0x008fe40003f06270 */
[----:B----4-:R-:W-:Y:S02]  /*37480*/  ISETP.GE.AND P1, PT, R5, c[0x0][0x17c], PT ;  /* 0x00005f0005007a0c */ /* 0x010fe40003f26270 */
[----:B------:R-:W-:Y:S02]  /*37490*/  ISETP.GE.AND P3, PT, R4, c[0x0][0x17c], PT ;  /* 0x00005f0004007a0c */ /* 0x000fe40003f66270 */
[----:B------:R-:W2:Y:S04]  /*374a0*/  LDL.LU R4, [R1+0x558] ;  /* 0x0005580001047983 */ /* 0x000ea80000300800 */
[----:B------:R-:W2:Y:S04]  /*374b0*/  LDL.LU R5, [R1+0x55c] ;  /* 0x00055c0001057983 */ /* 0x000ea80000300800 */
[----:B------:R-:W2:Y:S04]  /*374c0*/  LDL.LU R6, [R1+0x508] ;  /* 0x0005080001067983 */ /* 0x000ea80000300800 */
[----:B------:R-:W2:Y:S01]  /*374d0*/  LDL.LU R7, [R1+0x50c] ;  /* 0x00050c0001077983 */ /* 0x000ea20000300800 */
[----:B------:R-:W-:-:S05]  /*374e0*/  LOP3.LUT R2, R2, 0x70, R3, 0x78, !PT ;  /* 0x0000007002027812 */ /* 0x000fca00078e7803 */
[----:B------:R1:W-:Y:S04]  /*374f0*/  STS.128 [R2], R20 ;  /* 0x0000001402007388 */ /* 0x0003e80000000c00 */
[----:B-1----:R-:W3:Y:S04]  /*37500*/  LDL.LU R20, [R1+0x530] ;  /* 0x0005300001147983 */ /* 0x002ee80000300800 */
[----:B------:R-:W3:Y:S04]  /*37510*/  LDL.LU R21, [R1+0x534] ;  /* 0x0005340001157983 */ /* 0x000ee80000300800 */
[----:B------:R-:W3:Y:S04]  /*37520*/  LDL.LU R22, [R1+0x4f0] ;  /* 0x0004f00001167983 */ /* 0x000ee80000300800 */
[----:B------:R1:W-:Y:S04]  /*37530*/  STS.128 [R2+0x80], R12 ;  /* 0x0000800c02007388 */ /* 0x0003e80000000c00 */
[----:B------:R-:W3:Y:S04]  /*37540*/  LDL.LU R23, [R1+0x4f4] ;  /* 0x0004f40001177983 */ /* 0x000ee80000300800 */
[----:B------:R4:W-:Y:S04]  /*37550*/  STS.128 [R2+0x100], R8 ;  /* 0x0001000802007388 */ /* 0x0009e80000000c00 */
[----:B-1----:R-:W3:Y:S04]  /*37560*/  LDL.LU R12, [R1+0x538] ;  /* 0x00053800010c7983 */ /* 0x002ee80000300800 */
[----:B------:R-:W3:Y:S04]  /*37570*/  LDL.LU R13, [R1+0x53c] ;  /* 0x00053c00010d7983 */ /* 0x000ee80000300800 */
[----:B------:R-:W3:Y:S04]  /*37580*/  LDL.LU R14, [R1+0x4f8] ;  /* 0x0004f800010e7983 */ /* 0x000ee80000300800 */
[----:B------:R-:W3:Y:S04]  /*37590*/  LDL.LU R15, [R1+0x4fc] ;  /* 0x0004fc00010f7983 */ /* 0x000ee80000300800 */
[----:B----4-:R-:W3:Y:S04]  /*375a0*/  LDL.LU R8, [R1+0x520] ;  /* 0x0005200001087983 */ /* 0x010ee80000300800 */
[----:B------:R-:W3:Y:S04]  /*375b0*/  LDL.LU R9, [R1+0x524] ;  /* 0x0005240001097983 */ /* 0x000ee80000300800 */
[----:B------:R-:W3:Y:S04]  /*375c0*/  LDL.LU R10, [R1+0x4e0] ;  /* 0x0004e000010a7983 */ /* 0x000ee80000300800 */
[----:B------:R-:W3:Y:S04]  /*375d0*/  LDL.LU R11, [R1+0x4e4] ;  /* 0x0004e400010b7983 */ /* 0x000ee80000300800 */
[----:B--2---:R1:W-:Y:S01]  /*375e0*/  STS.128 [R2+0x180], R4 ;  /* 0x0001800402007388 */ /* 0x0043e20000000c00 */
[----:B------:R-:W-:-:S06]  /*375f0*/  NOP ;  /* 0x0000000000007918 */ /* 0x000fcc0000000000 */
[----:B------:R-:W2:Y:S04]  /*37600*/  LDS.128 R32, [R0] ;  /* 0x0000000000207984 */ /* 0x000ea80000000c00 */
[----:B-1----:R-:W4:Y:S04]  /*37610*/  LDL.LU R4, [R1+0x528] ;  /* 0x0005280001047983 */ /* 0x002f280000300800 */
[----:B------:R-:W4:Y:S04]  /*37620*/  LDL.LU R5, [R1+0x52c] ;  /* 0x00052c0001057983 */ /* 0x000f280000300800 */
[----:B------:R-:W4:Y:S04]  /*37630*/  LDL.LU R6, [R1+0x4e8] ;  /* 0x0004e80001067983 */ /* 0x000f280000300800 */
[----:B------:R-:W4:Y:S01]  /*37640*/  LDL.LU R7, [R1+0x4ec] ;  /* 0x0004ec0001077983 */ /* 0x000f220000300800 */
[----:B------:R-:W-:-:S02]  /*37650*/  LOP3.LUT R36, R0, 0x20, RZ, 0x3c, !PT ;  /* 0x0000002000247812 */ /* 0x000fc400078e3cff */
[C---:B------:R-:W-:Y:S02]  /*37660*/  LOP3.LUT R3, R0.reuse, 0x40, RZ, 0x3c, !PT ;  /* 0x0000004000037812 */ /* 0x040fe400078e3cff */
[----:B------:R-:W-:Y:S01]  /*37670*/  LOP3.LUT R252, R0, 0x60, RZ, 0x3c, !PT ;  /* 0x0000006000fc7812 */ /* 0x000fe200078e3cff */
[----:B------:R-:W1:Y:S04]  /*37680*/  LDS.128 R76, [R36] ;  /* 0x00000000244c7984 */ /* 0x000e680000000c00 */
[----:B------:R-:W3:Y:S04]  /*37690*/  LDS.128 R40, [R3] ;  /* 0x0000000003287984 */ /* 0x000ee80000000c00 */
[----:B--2---:R-:W-:Y:S04]  /*376a0*/  STL.64 [R1+0x4e0], R32 ;  /* 0x0004e02001007387 */ /* 0x004fe80000100a00 */
[----:B------:R-:W-:Y:S04]  /*376b0*/  STL.64 [R1+0x4e8], R34 ;  /* 0x0004e82201007387 */ /* 0x000fe80000100a00 */
[----:B------:R-:W2:Y:S01]  /*376c0*/  LDS.128 R32, [R252] ;  /* 0x00000000fc207984 */ /* 0x000ea20000000c00 */
[----:B------:R-:W-:-:S06]  /*376d0*/  NOP ;  /* 0x0000000000007918 */ /* 0x000fcc0000000000 */
[----:B---3--:R3:W-:Y:S04]  /*376e0*/  STS.128 [R2], R20 ;  /* 0x0000001402007388 */ /* 0x0087e80000000c00 */
[----:B-1----:R-:W-:Y:S04]  /*376f0*/  STL.64 [R1+0x4f0], R76 ;  /* 0x0004f04c01007387 */ /* 0x002fe80000100a00 */
[----:B------:R-:W-:Y:S04]  /*37700*/  STL.64 [R1+0x4f8], R78 ;  /* 0x0004f84e01007387 */ /* 0x000fe80000100a00 */
[----:B------:R-:W-:Y:S04]  /*37710*/  STL.64 [R1+0x500], R40 ;  /* 0x0005002801007387 */ /* 0x000fe80000100a00 */
[----:B------:R-:W-:Y:S04]  /*37720*/  STL.64 [R1+0x508], R42 ;  /* 0x0005082a01007387 */ /* 0x000fe80000100a00 */
[----:B------:R1:W-:Y:S04]  /*37730*/  STS.128 [R2+0x80], R12 ;  /* 0x0000800c02007388 */ /* 0x0003e80000000c00 */
[----:B--2---:R-:W-:Y:S04]  /*37740*/  STL.64 [R1+0x510], R32 ;  /* 0x0005102001007387 */ /* 0x004fe80000100a00 */
[----:B------:R-:W-:Y:S04]  /*37750*/  STL.64 [R1+0x518], R34 ;  /* 0x0005182201007387 */ /* 0x000fe80000100a00 */
[----:B---3--:R-:W2:Y:S04]  /*37760*/  LDL.LU R20, [R1+0x4d0] ;  /* 0x0004d00001147983 */ /* 0x008ea80000300800 */
[----:B------:R-:W2:Y:S04]  /*37770*/  LDL.LU R21, [R1+0x4d4] ;  /* 0x0004d40001157983 */ /* 0x000ea80000300800 */
[----:B------:R-:W2:Y:S04]  /*37780*/  LDL.LU R22, [R1+0x4c0] ;  /* 0x0004c00001167983 */ /* 0x000ea80000300800 */
[----:B------:R-:W2:Y:S04]  /*37790*/  LDL.LU R23, [R1+0x4c4] ;  /* 0x0004c40001177983 */ /* 0x000ea80000300800 */
[----:B-1----:R-:W2:Y:S04]  /*377a0*/  LDL.LU R12, [R1+0x4d8] ;  /* 0x0004d800010c7983 */ /* 0x002ea80000300800 */
[----:B------:R-:W2:Y:S04]  /*377b0*/  LDL.LU R13, [R1+0x4dc] ;  /* 0x0004dc00010d7983 */ /* 0x000ea80000300800 */
[----:B------:R-:W2:Y:S04]  /*377c0*/  LDL.LU R14, [R1+0x4c8] ;  /* 0x0004c800010e7983 */ /* 0x000ea80000300800 */
[----:B------:R1:W-:Y:S04]  /*377d0*/  STS.128 [R2+0x100], R8 ;  /* 0x0001000802007388 */ /* 0x0003e80000000c00 */
[----:B------:R-:W2:Y:S04]  /*377e0*/  LDL.LU R15, [R1+0x4cc] ;  /* 0x0004cc00010f7983 */ /* 0x000ea80000300800 */
[----:B-1----:R-:W2:Y:S04]  /*377f0*/  LDL.LU R8, [R1+0x430] ;  /* 0x0004300001087983 */ /* 0x002ea80000300800 */
[----:B------:R-:W2:Y:S04]  /*37800*/  LDL.LU R9, [R1+0x434] ;  /* 0x0004340001097983 */ /* 0x000ea80000300800 */
[----:B------:R-:W2:Y:S04]  /*37810*/  LDL.LU R10, [R1+0x420] ;  /* 0x00042000010a7983 */ /* 0x000ea80000300800 */
[----:B------:R-:W2:Y:S04]  /*37820*/  LDL.LU R11, [R1+0x424] ;  /* 0x00042400010b7983 */ /* 0x000ea80000300800 */
[----:B----4-:R1:W-:Y:S01]  /*37830*/  STS.128 [R2+0x180], R4 ;  /* 0x0001800402007388 */ /* 0x0103e20000000c00 */
[----:B------:R-:W-:-:S06]  /*37840*/  NOP ;  /* 0x0000000000007918 */ /* 0x000fcc0000000000 */
[----:B------:R-:W4:Y:S04]  /*37850*/  LDS.128 R32, [R0] ;  /* 0x0000000000207984 */ /* 0x000f280000000c00 */
[----:B------:R-:W4:Y:S04]  /*37860*/  LDS.128 R76, [R36] ;  /* 0x00000000244c7984 */ /* 0x000f280000000c00 */
[----:B------:R-:W4:Y:S04]  /*37870*/  LDS.128 R40, [R3] ;  /* 0x0000000003287984 */ /* 0x000f280000000c00 */
[----:B-1----:R-:W3:Y:S04]  /*37880*/  LDL.LU R4, [R1+0x438] ;  /* 0x0004380001047983 */ /* 0x002ee80000300800 */
[----:B------:R-:W3:Y:S04]  /*37890*/  LDL.LU R5, [R1+0x43c] ;  /* 0x00043c0001057983 */ /* 0x000ee80000300800 */
[----:B------:R-:W3:Y:S04]  /*378a0*/  LDL.LU R6, [R1+0x428] ;  /* 0x0004280001067983 */ /* 0x000ee80000300800 */
[----:B------:R-:W3:Y:S04]  /*378b0*/  LDL.LU R7, [R1+0x42c] ;  /* 0x00042c0001077983 */ /* 0x000ee80000300800 */
[----:B----4-:R-:W-:Y:S04]  /*378c0*/  STL.64 [R1+0x420], R32 ;  /* 0x0004202001007387 */ /* 0x010fe80000100a00 */
[----:B------:R-:W-:Y:S04]  /*378d0*/  STL.64 [R1+0x428], R34 ;  /* 0x0004282201007387 */ /* 0x000fe80000100a00 */
[----:B------:R-:W1:Y:S01]  /*378e0*/  LDS.128 R32, [R252] ;  /* 0x00000000fc207984 */ /* 0x000e620000000c00 */
[----:B------:R-:W-:-:S06]  /*378f0*/  NOP ;  /* 0x0000000000007918 */ /* 0x000fcc0000000000 */
[----:B------:R-:W-:Y:S04]  /*37900*/  STL.64 [R1+0x430], R76 ;  /* 0x0004304c01007387 */ /* 0x000fe80000100a00 */
[----:B------:R-:W-:Y:S04]  /*37910*/  STL.64 [R1+0x438], R78 ;  /* 0x0004384e01007387 */ /* 0x000fe80000100a00 */
[----:B------:R-:W-:Y:S04]  /*37920*/  STL.64 [R1+0x4c0], R40 ;  /* 0x0004c02801007387 */ /* 0x000fe80000100a00 */
[----:B------:R-:W-:Y:S04]  /*37930*/  STL.64 [R1+0x4c8], R42 ;  /* 0x0004c82a01007387 */ /* 0x000fe80000100a00 */
[----:B--2---:R2:W-:Y:S04]  /*37940*/  STS.128 [R2], R20 ;  /* 0x0000001402007388 */ /* 0x0045e80000000c00 */
[----:B-1----:R-:W-:Y:S04]  /*37950*/  STL.64 [R1+0x4d0], R32 ;  /* 0x0004d02001007387 */ /* 0x002fe80000100a00 */
[----:B------:R-:W-:Y:S04]  /*37960*/  STL.64 [R1+0x4d8], R34 ;  /* 0x0004d82201007387 */ /* 0x000fe80000100a00 */
[----:B--2---:R-:W2:Y:S04]  /*37970*/  LDL.LU R20, [R1+0x100] ;  /* 0x0001000001147983 */ /* 0x004ea80000300800 */
[----:B------:R-:W2:Y:S04]  /*37980*/  LDL.LU R21, [R1+0x104] ;  /* 0x0001040001157983 */ /* 0x000ea80000300800 */
[----:B------:R-:W2:Y:S04]  /*37990*/  LDL.LU R22, [R1+0x280] ;  /* 0x0002800001167983 */ /* 0x000ea80000300800 */
[----:B------:R1:W-:Y:S04]  /*379a0*/  STS.128 [R2+0x80], R12 ;  /* 0x0000800c02007388 */ /* 0x0003e80000000c00 */
        /* <DEDUP_REMOVED lines=10> */
[----:B---3--:R1:W-:Y:S01]  /*37a50*/  STS.128 [R2+0x180], R4 ;  /* 0x0001800402007388 */ /* 0x0083e20000000c00 */
[----:B------:R-:W-:-:S06]  /*37a60*/  NOP ;  /* 0x0000000000007918 */ /* 0x000fcc0000000000 */
[----:B------:R-:W3:Y:S04]  /*37a70*/  LDS.128 R32, [R0] ;  /* 0x0000000000207984 */ /* 0x000ee80000000c00 */
[----:B------:R-:W3:Y:S04]  /*37a80*/  LDS.128 R76, [R36] ;  /* 0x00000000244c7984 */ /* 0x000ee80000000c00 */
[----:B------:R-:W3:Y:S04]  /*37a90*/  LDS.128 R40, [R3] ;  /* 0x0000000003287984 */ /* 0x000ee80000000c00 */
[----:B-1----:R-:W4:Y:S04]  /*37aa0*/  LDL.LU R4, [R1+0xe8] ;  /* 0x0000e80001047983 */ /* 0x002f280000300800 */
[----:B------:R-:W4:Y:S04]  /*37ab0*/  LDL.LU R5, [R1+0xec] ;  /* 0x0000ec0001057983 */ /* 0x000f280000300800 */
[----:B------:R-:W4:Y:S04]  /*37ac0*/  LDL.LU R6, [R1+0x1d8] ;  /* 0x0001d80001067983 */ /* 0x000f280000300800 */
[----:B------:R-:W4:Y:S04]  /*37ad0*/  LDL.LU R7, [R1+0x1dc] ;  /* 0x0001dc0001077983 */ /* 0x000f280000300800 */
[----:B---3--:R-:W-:Y:S04]  /*37ae0*/  STL.64 [R1+0x280], R32 ;  /* 0x0002802001007387 */ /* 0x008fe80000100a00 */
        /* <DEDUP_REMOVED lines=245> */
[----:B-1----:R-:W-:Y:S04]  /*38a40*/  STL.64 [R1+0x330], R32 ;  /* 0x0003302001007387 */ /* 0x002fe80000100a00 */
[----:B--2---:R1:W-:Y:S04]  /*38a50*/  STS.128 [R2], R20 ;  /* 0x0000001402007388 */ /* 0x0043e80000000c00 */
[----:B------:R-:W-:Y:S04]  /*38a60*/  STL.64 [R1+0x338], R34 ;  /* 0x0003382201007387 */ /* 0x000fe80000100a00 */
        /* <DEDUP_REMOVED lines=32> */
[----:B------:R-:W-:Y:S04]  /*38c70*/  STL.64 [R1+0x5a8], R34 ;  /* 0x0005a82201007387 */ /* 0x000fe80000100a00 */
[----:B--2---:R1:W-:Y:S04]  /*38c80*/  STS.128 [R2], R20 ;  /* 0x0000001402007388 */ /* 0x0043e80000000c00 */
        /* <DEDUP_REMOVED lines=166> */
[----:B--2---:R-:W-:Y:S04]  /*396f0*/  STS.128 [R2], R20 ;  /* 0x0000001402007388 */ /* 0x004fe80000000c00 */
[----:B------:R-:W-:Y:S04]  /*39700*/  STS.128 [R2+0x80], R12 ;  /* 0x0000800c02007388 */ /* 0x000fe80000000c00 */
[----:B------:R2:W-:Y:S04]  /*39710*/  STS.128 [R2+0x100], R8 ;  /* 0x0001000802007388 */ /* 0x0005e80000000c00 */
[----:B------:R-:W-:Y:S04]  /*39720*/  STL.64 [R1+0x2d8], R42 ;  /* 0x0002d82a01007387 */ /* 0x000fe80000100a00 */
[----:B-1----:R-:W-:Y:S04]  /*39730*/  STL.64 [R1+0x2e0], R32 ;  /* 0x0002e02001007387 */ /* 0x002fe80000100a00 */
[----:B------:R-:W-:Y:S01]  /*39740*/  STL.64 [R1+0x2e8], R34 ;  /* 0x0002e82201007387 */ /* 0x000fe20000100a00 */
[----:B--2--5:R-:W-:-:S02]  /*39750*/  IMAD.MOV.U32 R8, RZ, RZ, R80 ;  /* 0x000000ffff087224 */ /* 0x024fc400078e0050 */
[----:B------:R-:W-:Y:S02]  /*39760*/  IMAD.MOV.U32 R9, RZ, RZ, R81 ;  /* 0x000000ffff097224 */ /* 0x000fe400078e0051 */
[----:B------:R-:W-:Y:S02]  /*39770*/  IMAD.MOV.U32 R10, RZ, RZ, R84 ;  /* 0x000000ffff0a7224 */ /* 0x000fe400078e0054 */
[----:B------:R-:W-:Y:S01]  /*39780*/  IMAD.MOV.U32 R11, RZ, RZ, R85 ;  /* 0x000000ffff0b7224 */ /* 0x000fe200078e0055 */
[----:B---3--:R-:W-:Y:S01]  /*39790*/  STS.128 [R2+0x180], R4 ;  /* 0x0001800402007388 */ /* 0x008fe20000000c00 */
[----:B------:R-:W-:-:S06]  /*397a0*/  NOP ;  /* 0x0000000000007918 */ /* 0x000fcc0000000000 */
[----:B------:R-:W1:Y:S04]  /*397b0*/  LDS.128 R12, [R0] ;  /* 0x00000000000c7984 */ /* 0x000e680000000c00 */
[----:B------:R-:W2:Y:S04]  /*397c0*/  LDS.128 R32, [R36] ;  /* 0x0000000024207984 */ /* 0x000ea80000000c00 */
[----:B------:R-:W3:Y:S04]  /*397d0*/  LDS.128 R20, [R3] ;  /* 0x0000000003147984 */ /* 0x000ee80000000c00 */
[----:B-1----:R-:W-:Y:S04]  /*397e0*/  STL.64 [R1+0x3a0], R12 ;  /* 0x0003a00c01007387 */ /* 0x002fe80000100a00 */
[----:B------:R-:W-:Y:S04]  /*397f0*/  STL.64 [R1+0x3a8], R14 ;  /* 0x0003a80e01007387 */ /* 0x000fe80000100a00 */
[----:B------:R-:W1:Y:S01]  /*39800*/  LDS.128 R12, [R252] ;  /* 0x00000000fc0c7984 */ /* 0x000e620000000c00 */
[----:B------:R-:W-:Y:S01]  /*39810*/  IMAD.MOV.U32 R4, RZ, RZ, R124 ;  /* 0x000000ffff047224 */ /* 0x000fe200078e007c */
[----:B------:R-:W-:-:S06]  /*39820*/  NOP ;  /* 0x0000000000007918 */ /* 0x000fcc0000000000 */
[----:B------:R-:W-:Y:S01]  /*39830*/  IMAD.MOV.U32 R5, RZ, RZ, R125 ;  /* 0x000000ffff057224 */ /* 0x000fe200078e007d */
[----:B--2---:R-:W-:Y:S01]  /*39840*/  STL.64 [R1+0xf0], R32 ;  /* 0x0000f02001007387 */ /* 0x004fe20000100a00 */
[----:B------:R-:W-:Y:S02]  /*39850*/  IMAD.MOV.U32 R6, RZ, RZ, R128 ;  /* 0x000000ffff067224 */ /* 0x000fe400078e0080 */
[----:B------:R-:W-:Y:S01]  /*39860*/  IMAD.MOV.U32 R7, RZ, RZ, R129 ;  /* 0x000000ffff077224 */ /* 0x000fe200078e0081 */
[----:B------:R-:W-:Y:S04]  /*39870*/  STL.64 [R1+0xf8], R34 ;  /* 0x0000f82201007387 */ /* 0x000fe80000100a00 */
[----:B---3--:R-:W-:Y:S04]  /*39880*/  STL.64 [R1+0xe0], R20 ;  /* 0x0000e01401007387 */ /* 0x008fe80000100a00 */
[----:B------:R-:W-:Y:S04]  /*39890*/  STL.64 [R1+0xe8], R22 ;  /* 0x0000e81601007387 */ /* 0x000fe80000100a00 */
[----:B------:R2:W-:Y:S04]  /*398a0*/  STS.128 [R2+0x100], R4 ;  /* 0x0001000402007388 */ /* 0x0005e80000000c00 */
[----:B------:R-:W-:Y:S04]  /*398b0*/  STS.128 [R2], R8 ;  /* 0x0000000802007388 */ /* 0x000fe80000000c00 */
[----:B-1----:R1:W-:Y:S04]  /*398c0*/  STL.64 [R1+0xc0], R12 ;  /* 0x0000c00c01007387 */ /* 0x0023e80000100a00 */
[----:B------:R3:W-:Y:S04]  /*398d0*/  STL.64 [R1+0xc8], R14 ;  /* 0x0000c80e01007387 */ /* 0x0007e80000100a00 */
[----:B--2---:R-:W2:Y:S04]  /*398e0*/  LDL.LU R4, [R1+0x390] ;  /* 0x0003900001047983 */ /* 0x004ea80000300800 */
[----:B------:R-:W2:Y:S04]  /*398f0*/  LDL.LU R5, [R1+0x394] ;  /* 0x0003940001057983 */ /* 0x000ea80000300800 */
[----:B------:R-:W2:Y:S04]  /*39900*/  LDL.LU R6, [R1+0x380] ;  /* 0x0003800001067983 */ /* 0x000ea80000300800 */
[----:B------:R-:W2:Y:S04]  /*39910*/  LDL.LU R7, [R1+0x384] ;  /* 0x0003840001077983 */ /* 0x000ea80000300800 */
[----:B-1----:R-:W4:Y:S04]  /*39920*/  LDL.LU R12, [R1+0x398] ;  /* 0x00039800010c7983 */ /* 0x002f280000300800 */
[----:B------:R-:W4:Y:S04]  /*39930*/  LDL.LU R13, [R1+0x39c] ;  /* 0x00039c00010d7983 */ /* 0x000f280000300800 */
[----:B---3--:R-:W4:Y:S04]  /*39940*/  LDL.LU R14, [R1+0x388] ;  /* 0x00038800010e7983 */ /* 0x008f280000300800 */
        /* <DEDUP_REMOVED lines=10> */
[----:B------:R-:W-:Y:S02]  /*399f0*/  IMAD.MOV.U32 R85, RZ, RZ, R83 ;  /* 0x000000ffff557224 */ /* 0x000fe400078e0053 */
[----:B------:R-:W-:Y:S02]  /*39a00*/  IMAD.MOV.U32 R128, RZ, RZ, R126 ;  /* 0x000000ffff807224 */ /* 0x000fe400078e007e */
[----:B------:R-:W-:Y:S01]  /*39a10*/  IMAD.MOV.U32 R129, RZ, RZ, R127 ;  /* 0x000000ffff817224 */ /* 0x000fe200078e007f */
[----:B------:R-:W-:Y:S01]  /*39a20*/  STS.128 [R2+0x80], R84 ;  /* 0x0000805402007388 */ /* 0x000fe20000000c00 */
[----:B------:R-:W-:Y:S02]  /*39a30*/  IMAD.MOV.U32 R38, RZ, RZ, R68 ;  /* 0x000000ffff267224 */ /* 0x000fe400078e0044 */
[----:B------:R-:W-:Y:S01]  /*39a40*/  IMAD.MOV.U32 R39, RZ, RZ, R69 ;  /* 0x000000ffff277224 */ /* 0x000fe200078e0045 */
[----:B------:R-:W-:Y:S01]  /*39a50*/  STS.128 [R2+0x180], R128 ;  /* 0x0001808002007388 */ /* 0x000fe20000000c00 */
[----:B------:R-:W-:-:S06]  /*39a60*/  NOP ;  /* 0x0000000000007918 */ /* 0x000fcc0000000000 */
[----:B------:R-:W1:Y:S01]  /*39a70*/  LDS.128 R236, [R0] ;  /* 0x0000000000ec7984 */ /* 0x000e620000000c00 */
[----:B------:R-:W-:Y:S01]  /*39a80*/  IMAD.MOV.U32 R68, RZ, RZ, R242 ;  /* 0x000000ffff447224 */ /* 0x000fe200078e00f2 */
[C---:B------:R-:W-:Y:S01]  /*39a90*/  LOP3.LUT R242, R0.reuse, 0x40, RZ, 0x3c, !PT ;  /* 0x0000004000f27812 */ /* 0x040fe200078e3cff */
[----:B------:R-:W-:Y:S01]  /*39aa0*/  IMAD.MOV.U32 R69, RZ, RZ, R243 ;  /* 0x000000ffff457224 */ /* 0x000fe200078e00f3 */
[----:B------:R1:W2:Y:S01]  /*39ab0*/  LDS.128 R228, [R36] ;  /* 0x0000000024e47984 */ /* 0x0002a20000000c00 */
[----:B------:R-:W-:-:S03]  /*39ac0*/  LOP3.LUT R243, R0, 0x20, RZ, 0x3c, !PT ;  /* 0x0000002000f37812 */ /* 0x000fc600078e3cff */
[----:B------:R-:W2:Y:S04]  /*39ad0*/  LDS.128 R224, [R3] ;  /* 0x0000000003e07984 */ /* 0x000ea80000000c00 */
[----:B------:R-:W2:Y:S01]  /*39ae0*/  LDS.128 R20, [R252] ;  /* 0x00000000fc147984 */ /* 0x000ea20000000c00 */
[----:B------:R-:W-:-:S06]  /*39af0*/  NOP ;  /* 0x0000000000007918 */ /* 0x000fcc0000000000 */
[----:B-1----:R-:W-:Y:S02]  /*39b00*/  IMAD.MOV.U32 R36, RZ, RZ, R240 ;  /* 0x000000ffff247224 */ /* 0x002fe400078e00f0 */
[----:B------:R-:W-:Y:S01]  /*39b10*/  IMAD.MOV.U32 R37, RZ, RZ, R241 ;  /* 0x000000ffff257224 */ /* 0x000fe200078e00f1 */
[----:B--2---:R1:W-:Y:S02]  /*39b20*/  STS.128 [R2], R4 ;  /* 0x0000000402007388 */ /* 0x0043e40000000c00 */
[----:B-1----:R-:W-:Y:S02]  /*39b30*/  IMAD.MOV.U32 R4, RZ, RZ, R244 ;  /* 0x000000ffff047224 */ /* 0x002fe400078e00f4 */
[----:B----4-:R-:W-:Y:S01]  /*39b40*/  STS.128 [R2+0x80], R12 ;  /* 0x0000800c02007388 */ /* 0x010fe20000000c00 */
[----:B------:R-:W-:Y:S02]  /*39b50*/  IMAD.MOV.U32 R5, RZ, RZ, R245 ;  /* 0x000000ffff057224 */ /* 0x000fe400078e00f5 */
[----:B------:R-:W-:-:S02]  /*39b60*/  IMAD.MOV.U32 R6, RZ, RZ, R88 ;  /* 0x000000ffff067224 */ /* 0x000fc400078e0058 */
[----:B------:R-:W-:Y:S02]  /*39b70*/  IMAD.MOV.U32 R7, RZ, RZ, R89 ;  /* 0x000000ffff077224 */ /* 0x000fe400078e0059 */
[----:B------:R-:W-:Y:S01]  /*39b80*/  IMAD.MOV.U32 R88, RZ, RZ, R246 ;  /* 0x000000ffff587224 */ /* 0x000fe200078e00f6 */
[----:B---3--:R-:W-:Y:S01]  /*39b90*/  STS.128 [R2+0x100], R8 ;  /* 0x0001000802007388 */ /* 0x008fe20000000c00 */
[----:B------:R-:W-:-:S03]  /*39ba0*/  IMAD.MOV.U32 R89, RZ, RZ, R247 ;  /* 0x000000ffff597224 */ /* 0x000fc600078e00f7 */
[----:B------:R-:W-:Y:S01]  /*39bb0*/  STS.128 [R2+0x180], R32 ;  /* 0x0001802002007388 */ /* 0x000fe20000000c00 */
[----:B------:R-:W-:-:S06]  /*39bc0*/  NOP ;  /* 0x0000000000007918 */ /* 0x000fcc0000000000 */
[----:B------:R-:W1:Y:S04]  /*39bd0*/  LDS.128 R40, [R0] ;  /* 0x0000000000287984 */ /* 0x000e680000000c00 */
[----:B------:R-:W-:Y:S04]  /*39be0*/  LDS.128 R32, [R243] ;  /* 0x00000000f3207984 */ /* 0x000fe80000000c00 */
[----:B------:R-:W-:Y:S04]  /*39bf0*/  LDS.128 R12, [R242] ;  /* 0x00000000f20c7984 */ /* 0x000fe80000000c00 */
[----:B------:R-:W-:Y:S01]  /*39c00*/  LDS.128 R8, [R252] ;  /* 0x00000000fc087984 */ /* 0x000fe20000000c00 */
[----:B------:R-:W-:-:S06]  /*39c10*/  NOP ;  /* 0x0000000000007918 */ /* 0x000fcc0000000000 */
[----:B------:R2:W-:Y:S04]  /*39c20*/  STS.128 [R2+0x100], R4 ;  /* 0x0001000402007388 */ /* 0x0005e80000000c00 */
[----:B------:R3:W-:Y:S04]  /*39c30*/  STS.128 [R2], R36 ;  /* 0x0000002402007388 */ /* 0x0007e80000000c00 */
[----:B------:R4:W-:Y:S04]  /*39c40*/  STS.128 [R2+0x180], R88 ;  /* 0x0001805802007388 */ /* 0x0009e80000000c00 */
[----:B--2---:R-:W2:Y:S01]  /*39c50*/  LDL.LU R4, [R1+0x370] ;  /* 0x0003700001047983 */ /* 0x004ea20000300800 */
[----:B------:R-:W-:-:S02]  /*39c60*/  IMAD.MOV.U32 R6, RZ, RZ, R248 ;  /* 0x000000ffff067224 */ /* 0x000fc400078e00f8 */
[----:B------:R-:W-:Y:S01]  /*39c70*/  IMAD.MOV.U32 R7, RZ, RZ, R249 ;  /* 0x000000ffff077224 */ /* 0x000fe200078e00f9 */
[----:B------:R-:W2:Y:S04]  /*39c80*/  LDL.LU R5, [R1+0x374] ;  /* 0x0003740001057983 */ /* 0x000ea80000300800 */
[----:B------:R-:W2:Y:S04]  /*39c90*/  LDL.LU R248, [R1+0x378] ;  /* 0x0003780001f87983 */ /* 0x000ea80000300800 */
[----:B------:R-:W2:Y:S04]  /*39ca0*/  LDL.LU R249, [R1+0x37c] ;  /* 0x00037c0001f97983 */ /* 0x000ea80000300800 */
[----:B---3--:R-:W3:Y:S04]  /*39cb0*/  LDL.LU R36, [R1+0x2a0] ;  /* 0x0002a00001247983 */ /* 0x008ee80000300800 */
[----:B------:R-:W3:Y:S04]  /*39cc0*/  LDL.LU R37, [R1+0x2a4] ;  /* 0x0002a40001257983 */ /* 0x000ee80000300800 */
[----:B------:R-:W3:Y:S04]  /*39cd0*/  LDL.LU R38, [R1+0x20] ;  /* 0x0000200001267983 */ /* 0x000ee80000300800 */
[----:B------:R-:W3:Y:S04]  /*39ce0*/  LDL.LU R39, [R1+0x24] ;  /* 0x0000240001277983 */ /* 0x000ee80000300800 */
[----:B----4-:R-:W4:Y:S04]  /*39cf0*/  LDL.LU R88, [R1+0x2a8] ;  /* 0x0002a80001587983 */ /* 0x010f280000300800 */
[----:B------:R-:W4:Y:S04]  /*39d00*/  LDL.LU R89, [R1+0x2ac] ;  /* 0x0002ac0001597983 */ /* 0x000f280000300800 */
[----:B------:R-:W4:Y:S04]  /*39d10*/  LDL.LU R90, [R1+0x28] ;  /* 0x00002800015a7983 */ /* 0x000f280000300800 */
[----:B------:R-:W4:Y:S04]  /*39d20*/  LDL.LU R91, [R1+0x2c] ;  /* 0x00002c00015b7983 */ /* 0x000f280000300800 */
[----:B------:R-:W-:Y:S01]  /*39d30*/  STS.128 [R2+0x80], R68 ;  /* 0x0000804402007388 */ /* 0x000fe20000000c00 */
[----:B------:R-:W-:-:S06]  /*39d40*/  NOP ;  /* 0x0000000000007918 */ /* 0x000fcc0000000000 */
[----:B------:R-:W1:Y:S04]  /*39d50*/  LDS.128 R84, [R0] ;  /* 0x0000000000547984 */ /* 0x000e680000000c00 */
[----:B------:R-:W1:Y:S04]  /*39d60*/  LDS.128 R80, [R243] ;  /* 0x00000000f3507984 */ /* 0x000e680000000c00 */
[----:B------:R-:W1:Y:S04]  /*39d70*/  LDS.128 R76, [R242] ;  /* 0x00000000f24c7984 */ /* 0x000e680000000c00 */
[----:B------:R-:W1:Y:S01]  /*39d80*/  LDS.128 R68, [R252] ;  /* 0x00000000fc447984 */ /* 0x000e620000000c00 */
[----:B------:R-:W-:-:S06]  /*39d90*/  NOP ;  /* 0x0000000000007918 */ /* 0x000fcc0000000000 */
[----:B------:R-:W-:Y:S02]  /*39da0*/  IMAD.MOV.U32 R126, RZ, RZ, R44 ;  /* 0x000000ffff7e7224 */ /* 0x000fe400078e002c */
[----:B------:R-:W-:Y:S02]  /*39db0*/  IMAD.MOV.U32 R127, RZ, RZ, R45 ;  /* 0x000000ffff7f7224 */ /* 0x000fe400078e002d */
[----:B------:R-:W-:Y:S02]  /*39dc0*/  IMAD.MOV.U32 R124, RZ, RZ, R72 ;  /* 0x000000ffff7c7224 */ /* 0x000fe400078e0048 */
[----:B------:R-:W-:Y:S02]  /*39dd0*/  IMAD.MOV.U32 R125, RZ, RZ, R73 ;  /* 0x000000ffff7d7224 */ /* 0x000fe400078e0049 */
[----:B------:R-:W-:Y:S02]  /*39de0*/  IMAD.MOV.U32 R44, RZ, RZ, R74 ;  /* 0x000000ffff2c7224 */ /* 0x000fe400078e004a */
[----:B------:R-:W-:Y:S01]  /*39df0*/  IMAD.MOV.U32 R45, RZ, RZ, R75 ;  /* 0x000000ffff2d7224 */ /* 0x000fe200078e004b */
[----:B--2---:R2:W-:Y:S04]  /*39e00*/  STS.128 [R2], R4 ;  /* 0x0000000402007388 */ /* 0x0045e80000000c00 */
[----:B------:R-:W-:Y:S01]  /*39e10*/  STS.128 [R2+0x80], R248 ;  /* 0x000080f802007388 */ /* 0x000fe20000000c00 */
[----:B--2---:R-:W-:-:S02]  /*39e20*/  IMAD.MOV.U32 R4, RZ, RZ, R92 ;  /* 0x000000ffff047224 */ /* 0x004fc400078e005c */
[----:B------:R-:W-:Y:S02]  /*39e30*/  IMAD.MOV.U32 R5, RZ, RZ, R93 ;  /* 0x000000ffff057224 */ /* 0x000fe400078e005d */
[----:B------:R-:W-:Y:S02]  /*39e40*/  IMAD.MOV.U32 R6, RZ, RZ, R96 ;  /* 0x000000ffff067224 */ /* 0x000fe400078e0060 */
[----:B------:R-:W-:Y:S01]  /*39e50*/  IMAD.MOV.U32 R7, RZ, RZ, R97 ;  /* 0x000000ffff077224 */ /* 0x000fe200078e0061 */
[----:B---3--:R-:W-:Y:S01]  /*39e60*/  STS.128 [R2+0x100], R36 ;  /* 0x0001002402007388 */ /* 0x008fe20000000c00 */
[----:B------:R-:W-:Y:S02]  /*39e70*/  IMAD.MOV.U32 R96, RZ, RZ, R94 ;  /* 0x000000ffff607224 */ /* 0x000fe400078e005e */
[----:B------:R-:W-:Y:S01]  /*39e80*/  IMAD.MOV.U32 R97, RZ, RZ, R95 ;  /* 0x000000ffff617224 */ /* 0x000fe200078e005f */
[----:B----4-:R-:W-:Y:S01]  /*39e90*/  STS.128 [R2+0x180], R88 ;  /* 0x0001805802007388 */ /* 0x010fe20000000c00 */
[----:B------:R-:W-:-:S06]  /*39ea0*/  NOP ;  /* 0x0000000000007918 */ /* 0x000fcc0000000000 */
[----:B------:R-:W2:Y:S04]  /*39eb0*/  LDS.128 R92, [R0] ;  /* 0x00000000005c7984 */ /* 0x000ea80000000c00 */
[----:B------:R-:W-:Y:S04]  /*39ec0*/  LDS.128 R88, [R243] ;  /* 0x00000000f3587984 */ /* 0x000fe80000000c00 */
[----:B------:R-:W-:Y:S04]  /*39ed0*/  LDS.128 R72, [R242] ;  /* 0x00000000f2487984 */ /* 0x000fe80000000c00 */
[----:B------:R-:W-:Y:S01]  /*39ee0*/  LDS.128 R36, [R252] ;  /* 0x00000000fc247984 */ /* 0x000fe20000000c00 */
[----:B------:R-:W-:-:S06]  /*39ef0*/  NOP ;  /* 0x0000000000007918 */ /* 0x000fcc0000000000 */
[----:B------:R3:W-:Y:S04]  /*39f00*/  STS.128 [R2+0x100], R4 ;  /* 0x0001000402007388 */ /* 0x0007e80000000c00 */
[----:B------:R4:W-:Y:S04]  /*39f10*/  STS.128 [R2+0x80], R44 ;  /* 0x0000802c02007388 */ /* 0x0009e80000000c00 */
[----:B------:R1:W-:Y:S04]  /*39f20*/  STS.128 [R2+0x180], R96 ;  /* 0x0001806002007388 */ /* 0x0003e80000000c00 */
[----:B---3--:R-:W3:Y:S04]  /*39f30*/  LDL.LU R4, [R1+0x40] ;  /* 0x0000400001047983 */ /* 0x008ee80000300800 */
[----:B------:R-:W3:Y:S04]  /*39f40*/  LDL.LU R5, [R1+0x44] ;  /* 0x0000440001057983 */ /* 0x000ee80000300800 */
[----:B------:R-:W3:Y:S04]  /*39f50*/  LDL.LU R6, [R1+0x30] ;  /* 0x0000300001067983 */ /* 0x000ee80000300800 */
[----:B------:R-:W3:Y:S04]  /*39f60*/  LDL.LU R7, [R1+0x34] ;  /* 0x0000340001077983 */ /* 0x000ee80000300800 */
[----:B----4-:R-:W4:Y:S04]  /*39f70*/  LDL.LU R44, [R1+0x48] ;  /* 0x00004800012c7983 */ /* 0x010f280000300800 */
[----:B------:R-:W4:Y:S01]  /*39f80*/  LDL.LU R45, [R1+0x4c] ;  /* 0x00004c00012d7983 */ /* 0x000f220000300800 */
[----:B-1----:R-:W-:-:S03]  /*39f90*/  IMAD.MOV.U32 R98, RZ, RZ, R180 ;  /* 0x000000ffff627224 */ /* 0x002fc600078e00b4 */
[----:B------:R-:W4:Y:S01]  /*39fa0*/  LDL.LU R46, [R1+0x38] ;  /* 0x00003800012e7983 */ /* 0x000f220000300800 */
[----:B------:R-:W-:-:S03]  /*39fb0*/  IMAD.MOV.U32 R99, RZ, RZ, R181 ;  /* 0x000000ffff637224 */ /* 0x000fc600078e00b5 */
[----:B------:R-:W4:Y:S04]  /*39fc0*/  LDL.LU R47, [R1+0x3c] ;  /* 0x00003c00012f7983 */ /* 0x000f280000300800 */
[----:B------:R-:W2:Y:S04]  /*39fd0*/  LDL.LU R96, [R1] ;  /* 0x0000000001607983 */ /* 0x000ea80000300800 */
[----:B------:R-:W2:Y:S04]  /*39fe0*/  LDL.LU R97, [R1+0x4] ;  /* 0x0000040001617983 */ /* 0x000ea80000300800 */
[----:B------:R-:W2:Y:S04]  /*39ff0*/  LDL.LU R180, [R1+0x8] ;  /* 0x0000080001b47983 */ /* 0x000ea80000300800 */
[----:B------:R-:W2:Y:S04]  /*3a000*/  LDL.LU R181, [R1+0xc] ;  /* 0x00000c0001b57983 */ /* 0x000ea80000300800 */
[----:B------:R-:W-:Y:S01]  /*3a010*/  STS.128 [R2], R124 ;  /* 0x0000007c02007388 */ /* 0x000fe20000000c00 */
        /* <DEDUP_REMOVED lines=12> */
[----:B---3--:R3:W-:Y:S02]  /*3a0e0*/  STS.128 [R2], R4 ;  /* 0x0000000402007388 */ /* 0x0087e40000000c00 */
[----:B---3--:R-:W-:-:S02]  /*3a0f0*/  IMAD.MOV.U32 R4, RZ, RZ, R100 ;  /* 0x000000ffff047224 */ /* 0x008fc400078e0064 */
[----:B----4-:R-:W-:Y:S01]  /*3a100*/  STS.128 [R2+0x80], R44 ;  /* 0x0000802c02007388 */ /* 0x010fe20000000c00 */
[----:B------:R-:W-:Y:S02]  /*3a110*/  IMAD.MOV.U32 R5, RZ, RZ, R101 ;  /* 0x000000ffff057224 */ /* 0x000fe400078e0065 */
[----:B------:R-:W-:Y:S02]  /*3a120*/  IMAD.MOV.U32 R6, RZ, RZ, R104 ;  /* 0x000000ffff067224 */ /* 0x000fe400078e0068 */
[----:B------:R-:W-:Y:S01]  /*3a130*/  IMAD.MOV.U32 R7, RZ, RZ, R105 ;  /* 0x000000ffff077224 */ /* 0x000fe200078e0069 */
[----:B--2---:R-:W-:Y:S01]  /*3a140*/  STS.128 [R2+0x100], R96 ;  /* 0x0001006002007388 */ /* 0x004fe20000000c00 */
[----:B------:R-:W-:Y:S02]  /*3a150*/  IMAD.MOV.U32 R104, RZ, RZ, R102 ;  /* 0x000000ffff687224 */ /* 0x000fe400078e0066 */
[----:B------:R-:W-:Y:S01]  /*3a160*/  IMAD.MOV.U32 R105, RZ, RZ, R103 ;  /* 0x000000ffff697224 */ /* 0x000fe200078e0067 */
[----:B------:R-:W-:Y:S01]  /*3a170*/  STS.128 [R2+0x180], R180 ;  /* 0x000180b402007388 */ /* 0x000fe20000000c00 */
[----:B------:R-:W-:-:S06]  /*3a180*/  NOP ;  /* 0x0000000000007918 */ /* 0x000fcc0000000000 */
[----:B------:R-:W2:Y:S04]  /*3a190*/  LDS.128 R100, [R0] ;  /* 0x0000000000647984 */ /* 0x000ea80000000c00 */
[----:B------:R-:W-:Y:S04]  /*3a1a0*/  LDS.128 R96, [R243] ;  /* 0x00000000f3607984 */ /* 0x000fe80000000c00 */
[----:B------:R-:W-:Y:S04]  /*3a1b0*/  LDS.128 R48, [R242] ;  /* 0x00000000f2307984 */ /* 0x000fe80000000c00 */
[----:B------:R-:W-:Y:S01]  /*3a1c0*/  LDS.128 R44, [R252] ;  /* 0x00000000fc2c7984 */ /* 0x000fe20000000c00 */
[----:B------:R-:W-:-:S06]  /*3a1d0*/  NOP ;  /* 0x0000000000007918 */ /* 0x000fcc0000000000 */
[----:B------:R3:W-:Y:S04]  /*3a1e0*/  STS.128 [R2+0x100], R4 ;  /* 0x0001000402007388 */ /* 0x0007e80000000c00 */
[----:B---3--:R-:W3:Y:S01]  /*3a1f0*/  LDL.LU R4, [R1+0x10] ;  /* 0x0000100001047983 */ /* 0x008ee20000300800 */
[----:B------:R-:W-:Y:S02]  /*3a200*/  IMAD.MOV.U32 R6, RZ, RZ, R200 ;  /* 0x000000ffff067224 */ /* 0x000fe400078e00c8 */
[----:B------:R-:W-:Y:S01]  /*3a210*/  IMAD.MOV.U32 R7, RZ, RZ, R201 ;  /* 0x000000ffff077224 */ /* 0x000fe200078e00c9 */
[----:B------:R-:W3:Y:S04]  /*3a220*/  LDL.LU R5, [R1+0x14] ;  /* 0x0000140001057983 */ /* 0x000ee80000300800 */
[----:B------:R-:W4:Y:S04]  /*3a230*/  LDL.LU R200, [R1+0x18] ;  /* 0x0000180001c87983 */ /* 0x000f280000300800 */
[----:B------:R-:W4:Y:S04]  /*3a240*/  LDL.LU R201, [R1+0x1c] ;  /* 0x00001c0001c97983 */ /* 0x000f280000300800 */
[----:B------:R1:W-:Y:S04]  /*3a250*/  STS.128 [R2+0x80], R52 ;  /* 0x0000803402007388 */ /* 0x0003e80000000c00 */
[----:B------:R-:W-:Y:S04]  /*3a260*/  STS.128 [R2], R144 ;  /* 0x0000009002007388 */ /* 0x000fe80000000c00 */
[----:B------:R-:W-:Y:S01]  /*3a270*/  STS.128 [R2+0x180], R104 ;  /* 0x0001806802007388 */ /* 0x000fe20000000c00 */
[----:B------:R-:W-:-:S06]  /*3a280*/  NOP ;  /* 0x0000000000007918 */ /* 0x000fcc0000000000 */
[----:B------:R-:W2:Y:S01]  /*3a290*/  LDS.128 R156, [R0] ;  /* 0x00000000009c7984 */ /* 0x000ea20000000c00 */
[----:B-1----:R-:W-:Y:S02]  /*3a2a0*/  IMAD.MOV.U32 R54, RZ, RZ, R188 ;  /* 0x000000ffff367224 */ /* 0x002fe400078e00bc */
[----:B------:R-:W-:Y:S01]  /*3a2b0*/  IMAD.MOV.U32 R55, RZ, RZ, R189 ;  /* 0x000000ffff377224 */ /* 0x000fe200078e00bd */
[----:B------:R-:W1:Y:S01]  /*3a2c0*/  LDS.128 R148, [R243] ;  /* 0x00000000f3947984 */ /* 0x000e620000000c00 */
[----:B------:R-:W-:Y:S02]  /*3a2d0*/  IMAD.MOV.U32 R52, RZ, RZ, R184 ;  /* 0x000000ffff347224 */ /* 0x000fe400078e00b8 */
[----:B------:R-:W-:Y:S01]  /*3a2e0*/  IMAD.MOV.U32 R53, RZ, RZ, R185 ;  /* 0x000000ffff357224 */ /* 0x000fe200078e00b9 */
[----:B------:R-:W1:Y:S01]  /*3a2f0*/  LDS.128 R144, [R242] ;  /* 0x00000000f2907984 */ /* 0x000e620000000c00 */
[----:B------:R-:W-:Y:S02]  /*3a300*/  IMAD.MOV.U32 R188, RZ, RZ, R186 ;  /* 0x000000ffffbc7224 */ /* 0x000fe400078e00ba */
[----:B------:R-:W-:Y:S01]  /*3a310*/  IMAD.MOV.U32 R189, RZ, RZ, R187 ;  /* 0x000000ffffbd7224 */ /* 0x000fe200078e00bb */
[----:B------:R-:W1:Y:S01]  /*3a320*/  LDS.128 R104, [R252] ;  /* 0x00000000fc687984 */ /* 0x000e620000000c00 */
[----:B------:R-:W-:-:S06]  /*3a330*/  NOP ;  /* 0x0000000000007918 */ /* 0x000fcc0000000000 */
[----:B------:R-:W-:Y:S01]  /*3a340*/  STS.128 [R2+0x100], R52 ;  /* 0x0001003402007388 */ /* 0x000fe20000000c00 */
[----:B------:R-:W-:Y:S02]  /*3a350*/  IMAD.MOV.U32 R162, RZ, RZ, R152 ;  /* 0x000000ffffa27224 */ /* 0x000fe400078e0098 */
[----:B------:R-:W-:Y:S01]  /*3a360*/  IMAD.MOV.U32 R163, RZ, RZ, R153 ;  /* 0x000000ffffa37224 */ /* 0x000fe200078e0099 */
[----:B------:R-:W-:Y:S01]  /*3a370*/  STS.128 [R2+0x180], R188 ;  /* 0x000180bc02007388 */ /* 0x000fe20000000c00 */
[----:B------:R-:W-:Y:S02]  /*3a380*/  IMAD.MOV.U32 R160, RZ, RZ, R56 ;  /* 0x000000ffffa07224 */ /* 0x000fe400078e0038 */
[----:B------:R-:W-:Y:S02]  /*3a390*/  IMAD.MOV.U32 R161, RZ, RZ, R57 ;  /* 0x000000ffffa17224 */ /* 0x000fe400078e0039 */
[----:B------:R-:W-:Y:S02]  /*3a3a0*/  IMAD.MOV.U32 R152, RZ, RZ, R58 ;  /* 0x000000ffff987224 */ /* 0x000fe400078e003a */
[----:B------:R-:W-:-:S02]  /*3a3b0*/  IMAD.MOV.U32 R153, RZ, RZ, R59 ;  /* 0x000000ffff997224 */ /* 0x000fc400078e003b */
[----:B------:R-:W-:Y:S02]  /*3a3c0*/  IMAD.MOV.U32 R164, RZ, RZ, R110 ;  /* 0x000000ffffa47224 */ /* 0x000fe400078e006e */
[----:B------:R-:W-:Y:S02]  /*3a3d0*/  IMAD.MOV.U32 R165, RZ, RZ, R111 ;  /* 0x000000ffffa57224 */ /* 0x000fe400078e006f */
[----:B------:R-:W-:Y:S02]  /*3a3e0*/  IMAD.MOV.U32 R166, RZ, RZ, R118 ;  /* 0x000000ffffa67224 */ /* 0x000fe400078e0076 */
[----:B------:R-:W-:Y:S01]  /*3a3f0*/  IMAD.MOV.U32 R167, RZ, RZ, R119 ;  /* 0x000000ffffa77224 */ /* 0x000fe200078e0077 */
[----:B---3--:R3:W-:Y:S04]  /*3a400*/  STS.128 [R2], R4 ;  /* 0x0000000402007388 */ /* 0x0087e80000000c00 */
[----:B----4-:R-:W-:Y:S01]  /*3a410*/  STS.128 [R2+0x80], R200 ;  /* 0x000080c802007388 */ /* 0x010fe20000000c00 */
[----:B------:R-:W-:-:S06]  /*3a420*/  NOP ;  /* 0x0000000000007918 */ /* 0x000fcc0000000000 */
[----:B------:R-:W-:Y:S01]  /*3a430*/  LDS.128 R56, [R242] ;  /* 0x00000000f2387984 */ /* 0x000fe20000000c00 */
[----:B---3--:R-:W-:Y:S02]  /*3a440*/  IMAD.MOV.U32 R4, RZ, RZ, R108 ;  /* 0x000000ffff047224 */ /* 0x008fe400078e006c */
[----:B------:R-:W-:Y:S01]  /*3a450*/  IMAD.MOV.U32 R5, RZ, RZ, R109 ;  /* 0x000000ffff057224 */ /* 0x000fe200078e006d */
[----:B------:R-:W-:Y:S01]  /*3a460*/  LDS.128 R52, [R252] ;  /* 0x00000000fc347984 */ /* 0x000fe20000000c00 */
[----:B------:R-:W-:Y:S02]  /*3a470*/  IMAD.MOV.U32 R6, RZ, RZ, R116 ;  /* 0x000000ffff067224 */ /* 0x000fe400078e0074 */
[----:B------:R-:W-:Y:S01]  /*3a480*/  IMAD.MOV.U32 R7, RZ, RZ, R117 ;  /* 0x000000ffff077224 */ /* 0x000fe200078e0075 */
[----:B------:R-:W-:Y:S04]  /*3a490*/  LDS.128 R108, [R243] ;  /* 0x00000000f36c7984 */ /* 0x000fe80000000c00 */
[----:B------:R-:W3:Y:S01]  /*3a4a0*/  LDS.128 R116, [R0] ;  /* 0x0000000000747984 */ /* 0x000ee20000000c00 */
[----:B------:R-:W-:-:S06]  /*3a4b0*/  NOP ;  /* 0x0000000000007918 */ /* 0x000fcc0000000000 */
[----:B------:R4:W-:Y:S04]  /*3a4c0*/  STS.128 [R2+0x100], R4 ;  /* 0x0001000402007388 */ /* 0x0009e80000000c00 */
[----:B----4-:R-:W4:Y:S04]  /*3a4d0*/  LDL.LU R6, [R1+0x80] ;  /* 0x0000800001067983 */ /* 0x010f280000300800 */
[----:B------:R-:W4:Y:S01]  /*3a4e0*/  LDL.LU R7, [R1+0x84] ;  /* 0x0000840001077983 */ /* 0x000f220000300800 */
[----:B------:R-:W-:Y:S02]  /*3a4f0*/  IMAD.MOV.U32 R4, RZ, RZ, R196 ;  /* 0x000000ffff047224 */ /* 0x000fe400078e00c4 */
[----:B------:R-:W-:Y:S01]  /*3a500*/  IMAD.MOV.U32 R5, RZ, RZ, R197 ;  /* 0x000000ffff057224 */ /* 0x000fe200078e00c5 */
[----:B------:R1:W-:Y:S01]  /*3a510*/  STS.128 [R2], R160 ;  /* 0x000000a002007388 */ /* 0x0003e20000000c00 */
[----:B------:R-:W-:-:S02]  /*3a520*/  IMAD.MOV.U32 R172, RZ, RZ, R26 ;  /* 0x000000ffffac7224 */ /* 0x000fc400078e001a */
[----:B------:R-:W-:Y:S01]  /*3a530*/  IMAD.MOV.U32 R173, RZ, RZ, R27 ;  /* 0x000000ffffad7224 */ /* 0x000fe200078e001b */
[----:B------:R2:W-:Y:S01]  /*3a540*/  STS.128 [R2+0x80], R152 ;  /* 0x0000809802007388 */ /* 0x0005e20000000c00 */
[----:B------:R-:W-:Y:S02]  /*3a550*/  IMAD.MOV.U32 R174, RZ, RZ, R62 ;  /* 0x000000ffffae7224 */ /* 0x000fe400078e003e */
[----:B------:R-:W-:Y:S01]  /*3a560*/  IMAD.MOV.U32 R175, RZ, RZ, R63 ;  /* 0x000000ffffaf7224 */ /* 0x000fe200078e003f */
[----:B------:R-:W-:Y:S01]  /*3a570*/  STS.128 [R2+0x180], R164 ;  /* 0x000180a402007388 */ /* 0x000fe20000000c00 */
[----:B------:R-:W-:-:S06]  /*3a580*/  NOP ;  /* 0x0000000000007918 */ /* 0x000fcc0000000000 */
[----:B------:R-:W3:Y:S01]  /*3a590*/  LDS.128 R168, [R0] ;  /* 0x0000000000a87984 */ /* 0x000ee20000000c00 */
[----:B-1----:R-:W-:Y:S02]  /*3a5a0*/  IMAD.MOV.U32 R160, RZ, RZ, R24 ;  /* 0x000000ffffa07224 */ /* 0x002fe400078e0018 */
[----:B------:R-:W-:Y:S01]  /*3a5b0*/  IMAD.MOV.U32 R161, RZ, RZ, R25 ;  /* 0x000000ffffa17224 */ /* 0x000fe200078e0019 */
[----:B------:R-:W1:Y:S01]  /*3a5c0*/  LDS.128 R164, [R243] ;  /* 0x00000000f3a47984 */ /* 0x000e620000000c00 */
[----:B------:R-:W-:Y:S02]  /*3a5d0*/  IMAD.MOV.U32 R162, RZ, RZ, R60 ;  /* 0x000000ffffa27224 */ /* 0x000fe400078e003c */
[----:B------:R-:W-:Y:S01]  /*3a5e0*/  IMAD.MOV.U32 R163, RZ, RZ, R61 ;  /* 0x000000ffffa37224 */ /* 0x000fe200078e003d */
[----:B--2---:R-:W2:Y:S04]  /*3a5f0*/  LDL.LU R154, [R1+0x88] ;  /* 0x00008800019a7983 */ /* 0x004ea80000300800 */
[----:B------:R-:W2:Y:S04]  /*3a600*/  LDL.LU R155, [R1+0x8c] ;  /* 0x00008c00019b7983 */ /* 0x000ea80000300800 */
[----:B------:R-:W1:Y:S04]  /*3a610*/  LDS.128 R60, [R242] ;  /* 0x00000000f23c7984 */ /* 0x000e680000000c00 */
[----:B------:R-:W1:Y:S01]  /*3a620*/  LDS.128 R24, [R252] ;  /* 0x00000000fc187984 */ /* 0x000e620000000c00 */
[----:B------:R-:W-:-:S06]  /*3a630*/  NOP ;  /* 0x0000000000007918 */ /* 0x000fcc0000000000 */
[----:B----4-:R4:W-:Y:S04]  /*3a640*/  STS.128 [R2], R4 ;  /* 0x0000000402007388 */ /* 0x0109e80000000c00 */
[----:B----4-:R-:W4:Y:S01]  /*3a650*/  LDL.LU R6, [R1+0x50] ;  /* 0x0000500001067983 */ /* 0x010f220000300800 */
[----:B------:R-:W-:-:S03]  /*3a660*/  IMAD.MOV.U32 R4, RZ, RZ, R28 ;  /* 0x000000ffff047224 */ /* 0x000fc600078e001c */
[----:B------:R-:W4:Y:S01]  /*3a670*/  LDL.LU R7, [R1+0x54] ;  /* 0x0000540001077983 */ /* 0x000f220000300800 */
[----:B------:R-:W-:Y:S02]  /*3a680*/  IMAD.MOV.U32 R5, RZ, RZ, R29 ;  /* 0x000000ffff057224 */ /* 0x000fe400078e001d */
[----:B------:R-:W-:Y:S02]  /*3a690*/  IMAD.MOV.U32 R28, RZ, RZ, R30 ;  /* 0x000000ffff1c7224 */ /* 0x000fe400078e001e */
[----:B------:R-:W-:Y:S01]  /*3a6a0*/  IMAD.MOV.U32 R29, RZ, RZ, R31 ;  /* 0x000000ffff1d7224 */ /* 0x000fe200078e001f */
[----:B------:R-:W3:Y:S04]  /*3a6b0*/  LDL.LU R30, [R1+0x58] ;  /* 0x00005800011e7983 */ /* 0x000ee80000300800 */
[----:B------:R-:W3:Y:S01]  /*3a6c0*/  LDL.LU R31, [R1+0x5c] ;  /* 0x00005c00011f7983 */ /* 0x000ee20000300800 */
[----:B------:R-:W-:-:S02]  /*3a6d0*/  IMAD.MOV.U32 R152, RZ, RZ, R198 ;  /* 0x000000ffff987224 */ /* 0x000fc400078e00c6 */
[----:B------:R-:W-:Y:S01]  /*3a6e0*/  IMAD.MOV.U32 R153, RZ, RZ, R199 ;  /* 0x000000ffff997224 */ /* 0x000fe200078e00c7 */
[----:B------:R-:W-:Y:S01]  /*3a6f0*/  STS.128 [R2+0x100], R160 ;  /* 0x000100a002007388 */ /* 0x000fe20000000c00 */
[----:B------:R-:W-:Y:S02]  /*3a700*/  IMAD.MOV.U32 R176, RZ, RZ, R66 ;  /* 0x000000ffffb07224 */ /* 0x000fe400078e0042 */
[----:B------:R-:W-:Y:S01]  /*3a710*/  IMAD.MOV.U32 R177, RZ, RZ, R67 ;  /* 0x000000ffffb17224 */ /* 0x000fe200078e0043 */
[----:B--2---:R2:W-:Y:S01]  /*3a720*/  STS.128 [R2+0x80], R152 ;  /* 0x0000809802007388 */ /* 0x0045e20000000c00 */
[----:B------:R-:W-:Y:S02]  /*3a730*/  IMAD.MOV.U32 R178, RZ, RZ, R114 ;  /* 0x000000ffffb27224 */ /* 0x000fe400078e0072 */
[----:B------:R-:W-:Y:S01]  /*3a740*/  IMAD.MOV.U32 R179, RZ, RZ, R115 ;  /* 0x000000ffffb37224 */ /* 0x000fe200078e0073 */
[----:B------:R-:W-:Y:S01]  /*3a750*/  STS.128 [R2+0x180], R172 ;  /* 0x000180ac02007388 */ /* 0x000fe20000000c00 */
[----:B------:R-:W-:-:S06]  /*3a760*/  NOP ;  /* 0x0000000000007918 */ /* 0x000fcc0000000000 */
[----:B------:R-:W1:Y:S04]  /*3a770*/  LDS.128 R172, [R0] ;  /* 0x0000000000ac7984 */ /* 0x000e680000000c00 */
[----:B------:R-:W-:Y:S01]  /*3a780*/  LDS.128 R160, [R243] ;  /* 0x00000000f3a07984 */ /* 0x000fe20000000c00 */
[----:B--2---:R-:W-:Y:S02]  /*3a790*/  IMAD.MOV.U32 R152, RZ, RZ, R64 ;  /* 0x000000ffff987224 */ /* 0x004fe400078e0040 */
[----:B------:R-:W-:Y:S02]  /*3a7a0*/  IMAD.MOV.U32 R153, RZ, RZ, R65 ;  /* 0x000000ffff997224 */ /* 0x000fe400078e0041 */
[----:B------:R-:W-:Y:S01]  /*3a7b0*/  IMAD.MOV.U32 R154, RZ, RZ, R112 ;  /* 0x000000ffff9a7224 */ /* 0x000fe200078e0070 */
[----:B------:R-:W-:Y:S01]  /*3a7c0*/  LDS.128 R64, [R252] ;  /* 0x00000000fc407984 */ /* 0x000fe20000000c00 */
[----:B------:R-:W-:-:S03]  /*3a7d0*/  IMAD.MOV.U32 R155, RZ, RZ, R113 ;  /* 0x000000ffff9b7224 */ /* 0x000fc600078e0071 */
[----:B------:R-:W-:Y:S01]  /*3a7e0*/  LDS.128 R112, [R242] ;  /* 0x00000000f2707984 */ /* 0x000fe20000000c00 */
[----:B------:R-:W-:-:S06]  /*3a7f0*/  NOP ;  /* 0x0000000000007918 */ /* 0x000fcc0000000000 */
[----:B----4-:R2:W-:Y:S04]  /*3a800*/  STS.128 [R2], R4 ;  /* 0x0000000402007388 */ /* 0x0105e80000000c00 */
[----:B---3--:R3:W-:Y:S04]  /*3a810*/  STS.128 [R2+0x80], R28 ;  /* 0x0000801c02007388 */ /* 0x0087e80000000c00 */
[----:B--2---:R-:W2:Y:S04]  /*3a820*/  LDL.LU R4, [R1+0xb0] ;  /* 0x0000b00001047983 */ /* 0x004ea80000300800 */
[----:B------:R-:W2:Y:S04]  /*3a830*/  LDL.LU R5, [R1+0xb4] ;  /* 0x0000b40001057983 */ /* 0x000ea80000300800 */
[----:B------:R-:W2:Y:S04]  /*3a840*/  LDL.LU R6, [R1+0x470] ;  /* 0x0004700001067983 */ /* 0x000ea80000300800 */
[----:B------:R-:W2:Y:S04]  /*3a850*/  LDL.LU R7, [R1+0x474] ;  /* 0x0004740001077983 */ /* 0x000ea80000300800 */
[----:B---3--:R-:W3:Y:S04]  /*3a860*/  LDL.LU R28, [R1+0xb8] ;  /* 0x0000b800011c7983 */ /* 0x008ee80000300800 */
[----:B------:R-:W3:Y:S04]  /*3a870*/  LDL.LU R29, [R1+0xbc] ;  /* 0x0000bc00011d7983 */ /* 0x000ee80000300800 */
[----:B------:R-:W3:Y:S04]  /*3a880*/  LDL.LU R30, [R1+0x478] ;  /* 0x00047800011e7983 */ /* 0x000ee80000300800 */
[----:B------:R-:W3:Y:S01]  /*3a890*/  LDL.LU R31, [R1+0x47c] ;  /* 0x00047c00011f7983 */ /* 0x000ee20000300800 */
[----:B------:R-:W-:-:S02]  /*3a8a0*/  IMAD.MOV.U32 R188, RZ, RZ, R122 ;  /* 0x000000ffffbc7224 */ /* 0x000fc400078e007a */
[----:B------:R-:W-:Y:S01]  /*3a8b0*/  IMAD.MOV.U32 R189, RZ, RZ, R123 ;  /* 0x000000ffffbd7224 */ /* 0x000fe200078e007b */
[----:B------:R4:W-:Y:S04]  /*3a8c0*/  STS.128 [R2+0x100], R152 ;  /* 0x0001009802007388 */ /* 0x0009e80000000c00 */
[----:B------:R-:W-:Y:S01]  /*3a8d0*/  STS.128 [R2+0x180], R176 ;  /* 0x000180b002007388 */ /* 0x000fe20000000c00 */
[----:B------:R-:W-:-:S06]  /*3a8e0*/  NOP ;  /* 0x0000000000007918 */ /* 0x000fcc0000000000 */
[----:B------:R-:W1:Y:S04]  /*3a8f0*/  LDS.128 R184, [R0] ;  /* 0x0000000000b87984 */ /* 0x000e680000000c00 */
[----:B------:R-:W1:Y:S01]  /*3a900*/  LDS.128 R180, [R243] ;  /* 0x00000000f3b47984 */ /* 0x000e620000000c00 */
[----:B----4-:R-:W-:Y:S02]  /*3a910*/  IMAD.MOV.U32 R152, RZ, RZ, R120 ;  /* 0x000000ffff987224 */ /* 0x010fe400078e0078 */
[----:B------:R-:W-:Y:S01]  /*3a920*/  IMAD.MOV.U32 R153, RZ, RZ, R121 ;  /* 0x000000ffff997224 */ /* 0x000fe200078e0079 */
[----:B------:R-:W4:Y:S04]  /*3a930*/  LDL.LU R154, [R1+0x90] ;  /* 0x00009000019a7983 */ /* 0x000f280000300800 */
[----:B------:R-:W4:Y:S04]  /*3a940*/  LDL.LU R155, [R1+0x94] ;  /* 0x00009400019b7983 */ /* 0x000f280000300800 */
[----:B------:R-:W1:Y:S04]  /*3a950*/  LDS.128 R176, [R242] ;  /* 0x00000000f2b07984 */ /* 0x000e680000000c00 */
[----:B------:R-:W1:Y:S01]  /*3a960*/  LDS.128 R120, [R252] ;  /* 0x00000000fc787984 */ /* 0x000e620000000c00 */
[----:B------:R-:W-:-:S06]  /*3a970*/  NOP ;  /* 0x0000000000007918 */ /* 0x000fcc0000000000 */
[----:B------:R-:W4:Y:S04]  /*3a980*/  LDL.LU R190, [R1+0x98] ;  /* 0x0000980001be7983 */ /* 0x000f280000300800 */
[----:B------:R-:W4:Y:S04]  /*3a990*/  LDL.LU R191, [R1+0x9c] ;  /* 0x00009c0001bf7983 */ /* 0x000f280000300800 */
[----:B--2---:R2:W-:Y:S04]  /*3a9a0*/  STS.128 [R2], R4 ;  /* 0x0000000402007388 */ /* 0x0045e80000000c00 */
[----:B--2---:R-:W2:Y:S04]  /*3a9b0*/  LDL.LU R4, [R1+0xa0] ;  /* 0x0000a00001047983 */ /* 0x004ea80000300800 */
[----:B------:R-:W2:Y:S04]  /*3a9c0*/  LDL.LU R5, [R1+0xa4] ;  /* 0x0000a40001057983 */ /* 0x000ea80000300800 */
[----:B------:R-:W2:Y:S04]  /*3a9d0*/  LDL.LU R6, [R1+0x290] ;  /* 0x0002900001067983 */ /* 0x000ea80000300800 */
[----:B---3--:R3:W-:Y:S04]  /*3a9e0*/  STS.128 [R2+0x80], R28 ;  /* 0x0000801c02007388 */ /* 0x0087e80000000c00 */
[----:B------:R-:W2:Y:S04]  /*3a9f0*/  LDL.LU R7, [R1+0x294] ;  /* 0x0002940001077983 */ /* 0x000ea80000300800 */
[----:B---3--:R-:W3:Y:S04]  /*3aa00*/  LDL.LU R28, [R1+0xa8] ;  /* 0x0000a800011c7983 */ /* 0x008ee80000300800 */
[----:B------:R-:W3:Y:S04]  /*3aa10*/  LDL.LU R29, [R1+0xac] ;  /* 0x0000ac00011d7983 */ /* 0x000ee80000300800 */
[----:B------:R-:W3:Y:S04]  /*3aa20*/  LDL.LU R30, [R1+0x298] ;  /* 0x00029800011e7983 */ /* 0x000ee80000300800 */
[----:B------:R-:W3:Y:S01]  /*3aa30*/  LDL.LU R31, [R1+0x29c] ;  /* 0x00029c00011f7983 */ /* 0x000ee20000300800 */
[----:B------:R-:W-:-:S02]  /*3aa40*/  IMAD.MOV.U32 R196, RZ, RZ, R138 ;  /* 0x000000ffffc47224 */ /* 0x000fc400078e008a */
[----:B------:R-:W-:Y:S01]  /*3aa50*/  IMAD.MOV.U32 R197, RZ, RZ, R139 ;  /* 0x000000ffffc57224 */ /* 0x000fe200078e008b */
[----:B----4-:R4:W-:Y:S01]  /*3aa60*/  STS.128 [R2+0x100], R152 ;  /* 0x0001009802007388 */ /* 0x0109e20000000c00 */
[----:B------:R-:W-:Y:S02]  /*3aa70*/  IMAD.MOV.U32 R198, RZ, RZ, R18 ;  /* 0x000000ffffc67224 */ /* 0x000fe400078e0012 */
[----:B------:R-:W-:Y:S01]  /*3aa80*/  IMAD.MOV.U32 R199, RZ, RZ, R19 ;  /* 0x000000ffffc77224 */ /* 0x000fe200078e0013 */
[----:B------:R-:W-:Y:S01]  /*3aa90*/  STS.128 [R2+0x180], R188 ;  /* 0x000180bc02007388 */ /* 0x000fe20000000c00 */
[----:B------:R-:W-:-:S06]  /*3aaa0*/  NOP ;  /* 0x0000000000007918 */ /* 0x000fcc0000000000 */
[----:B------:R-:W1:Y:S04]  /*3aab0*/  LDS.128 R192, [R0] ;  /* 0x0000000000c07984 */ /* 0x000e680000000c00 */
[----:B------:R-:W-:Y:S01]  /*3aac0*/  LDS.128 R188, [R243] ;  /* 0x00000000f3bc7984 */ /* 0x000fe20000000c00 */
[----:B----4-:R-:W-:Y:S02]  /*3aad0*/  IMAD.MOV.U32 R152, RZ, RZ, R136 ;  /* 0x000000ffff987224 */ /* 0x010fe400078e0088 */
[----:B------:R-:W-:Y:S02]  /*3aae0*/  IMAD.MOV.U32 R153, RZ, RZ, R137 ;  /* 0x000000ffff997224 */ /* 0x000fe400078e0089 */
[----:B------:R-:W-:Y:S01]  /*3aaf0*/  IMAD.MOV.U32 R154, RZ, RZ, R16 ;  /* 0x000000ffff9a7224 */ /* 0x000fe200078e0010 */
[----:B------:R-:W-:Y:S01]  /*3ab00*/  LDS.128 R136, [R242] ;  /* 0x00000000f2887984 */ /* 0x000fe20000000c00 */
[----:B------:R-:W-:-:S03]  /*3ab10*/  IMAD.MOV.U32 R155, RZ, RZ, R17 ;  /* 0x000000ffff9b7224 */ /* 0x000fc600078e0011 */
[----:B------:R-:W-:Y:S01]  /*3ab20*/  LDS.128 R16, [R252] ;  /* 0x00000000fc107984 */ /* 0x000fe20000000c00 */
[----:B------:R-:W-:-:S06]  /*3ab30*/  NOP ;  /* 0x0000000000007918 */ /* 0x000fcc0000000000 */
        /* <DEDUP_REMOVED lines=9> */
[----:B------:R-:W3:Y:S04]  /*3abd0*/  LDL.LU R31, [R1+0x5ec] ;  /* 0x0005ec00011f7983 */ /* 0x000ee80000300800 */
[----:B------:R4:W-:Y:S04]  /*3abe0*/  STS.128 [R2+0x100], R152 ;  /* 0x0001009802007388 */ /* 0x0009e80000000c00 */
[----:B------:R-:W-:Y:S01]  /*3abf0*/  STS.128 [R2+0x180], R196 ;  /* 0x000180c402007388 */ /* 0x000fe20000000c00 */
[----:B------:R-:W-:-:S06]  /*3ac00*/  NOP ;  /* 0x0000000000007918 */ /* 0x000fcc0000000000 */
[----:B------:R-:W1:Y:S04]  /*3ac10*/  LDS.128 R208, [R0] ;  /* 0x0000000000d07984 */ /* 0x000e680000000c00 */
[----:B------:R-:W1:Y:S04]  /*3ac20*/  LDS.128 R204, [R243] ;  /* 0x00000000f3cc7984 */ /* 0x000e680000000c00 */
[----:B----4-:R-:W4:Y:S04]  /*3ac30*/  LDL.LU R152, [R1+0xd0] ;  /* 0x0000d00001987983 */ /* 0x010f280000300800 */
[----:B------:R-:W4:Y:S04]  /*3ac40*/  LDL.LU R153, [R1+0xd4] ;  /* 0x0000d40001997983 */ /* 0x000f280000300800 */
[----:B------:R-:W4:Y:S04]  /*3ac50*/  LDL.LU R154, [R1+0x460] ;  /* 0x00046000019a7983 */ /* 0x000f280000300800 */
[----:B------:R-:W4:Y:S04]  /*3ac60*/  LDL.LU R155, [R1+0x464] ;  /* 0x00046400019b7983 */ /* 0x000f280000300800 */
[----:B------:R-:W4:Y:S04]  /*3ac70*/  LDL.LU R212, [R1+0xd8] ;  /* 0x0000d80001d47983 */ /* 0x000f280000300800 */
[----:B------:R-:W4:Y:S04]  /*3ac80*/  LDL.LU R213, [R1+0xdc] ;  /* 0x0000dc0001d57983 */ /* 0x000f280000300800 */
        /* <DEDUP_REMOVED lines=17> */
[----:B----4-:R-:W-:Y:S04]  /*3ada0*/  STS.128 [R2+0x100], R152 ;  /* 0x0001009802007388 */ /* 0x010fe80000000c00 */
[----:B------:R-:W4:Y:S04]  /*3adb0*/  LDL.LU R249, [R1+0x4e4] ;  /* 0x0004e40001f97983 */ /* 0x000f280000300800 */
[----:B------:R-:W4:Y:S04]  /*3adc0*/  LDL.LU R251, [R1+0x424] ;  /* 0x0004240001fb7983 */ /* 0x000f280000300800 */
[----:B------:R-:W4:Y:S04]  /*3add0*/  LDL.LU R240, [R1+0x68c] ;  /* 0x00068c0001f07983 */ /* 0x000f280000300800 */
[----:B------:R-:W-:Y:S01]  /*3ade0*/  STS.128 [R2+0x180], R212 ;  /* 0x000180d402007388 */ /* 0x000fe20000000c00 */
[----:B------:R-:W-:-:S06]  /*3adf0*/  NOP ;  /* 0x0000000000007918 */ /* 0x000fcc0000000000 */
[----:B------:R-:W1:Y:S04]  /*3ae00*/  LDS.128 R152, [R0] ;  /* 0x0000000000987984 */ /* 0x000e680000000c00 */
[----:B------:R-:W-:Y:S04]  /*3ae10*/  LDS.128 R212, [R243] ;  /* 0x00000000f3d47984 */ /* 0x000fe80000000c00 */
[----:B------:R-:W-:Y:S04]  /*3ae20*/  LDS.128 R216, [R242] ;  /* 0x00000000f2d87984 */ /* 0x000fe80000000c00 */
        /* <DEDUP_REMOVED lines=18> */
[----:B--2---:R2:W-:Y:S04]  /*3af50*/  STS.128 [R2+0x100], R4 ;  /* 0x0001000402007388 */ /* 0x0045e80000000c00 */
[----:B--2---:R-:W2:Y:S04]  /*3af60*/  LDL.LU R7, [R1+0x420] ;  /* 0x0004200001077983 */ /* 0x004ea80000300800 */
[----:B---3--:R3:W-:Y:S04]  /*3af70*/  STS.128 [R2+0x180], R28 ;  /* 0x0001801c02007388 */ /* 0x0087e80000000c00 */
[----:B---3--:R-:W3:Y:S04]  /*3af80*/  LDL.LU R31, [R1+0x4e0] ;  /* 0x0004e000011f7983 */ /* 0x008ee80000300800 */
[----:B------:R-:W2:Y:S01]  /*3af90*/  LDL.LU R29, [R1+0x1118] ;  /* 0x00111800011d7983 */ /* 0x000ea20000300800 */
[----:B------:R-:W-:-:S02]  /*3afa0*/  IMAD R233, R241, c[0x0][0x194], RZ ;  /* 0x00006500f1e97a24 */ /* 0x000fc400078e02ff */
[----:B------:R-:W-:Y:S01]  /*3afb0*/  IMAD.MOV.U32 R235, RZ, RZ, c[0x0][0x194] ;  /* 0x00006500ffeb7624 */ /* 0x000fe200078e00ff */
[----:B------:R-:W-:Y:S02]  /*3afc0*/  ISETP.GE.AND P5, PT, R241, c[0x0][0x178], PT ;  /* 0x00005e00f1007a0c */ /* 0x000fe40003fa6270 */
[----:B------:R-:W-:Y:S01]  /*3afd0*/  LEA R232, P6, R233, c[0x0][0x170], 0x2 ;  /* 0x00005c00e9e87a11 */ /* 0x000fe200078c10ff */
[----:B------:R-:W-:Y:S01]  /*3afe0*/  IMAD R235, R235, 0x20, R233 ;  /* 0x00000020ebeb7824 */ /* 0x000fe200078e02e9 */
[C---:B------:R-:W-:Y:S02]  /*3aff0*/  ISETP.GE.AND P4, PT, R3.reuse, c[0x0][0x17c], PT ;  /* 0x00005f0003007a0c */ /* 0x040fe40003f86270 */
[----:B------:R-:W-:Y:S02]  /*3b000*/  ISETP.LT.AND P5, PT, R3, c[0x0][0x17c], !P5 ;  /* 0x00005f0003007a0c */ /* 0x000fe40006fa1270 */
[----:B------:R-:W-:Y:S02]  /*3b010*/  LEA.HI.X.SX32 R233, R233, c[0x0][0x174], 0x2, P6 ;  /* 0x00005d00e9e97a11 */ /* 0x000fe400030f16ff */
[----:B------:R-:W-:-:S02]  /*3b020*/  LEA R234, P6, R235, c[0x0][0x170], 0x2 ;  /* 0x00005c00ebea7a11 */ /* 0x000fc400078c10ff */
[C---:B----4-:R-:W-:Y:S01]  /*3b030*/  ISETP.LT.AND P4, PT, R240.reuse, c[0x0][0x178], !P4 ;  /* 0x00005e00f0007a0c */ /* 0x050fe20006781270 */
[----:B------:R-:W-:Y:S01]  /*3b040*/  IMAD R3, R3, c[0x0][0x198], RZ ;  /* 0x0000660003037a24 */ /* 0x000fe200078e02ff */
[----:B------:R-:W-:Y:S02]  /*3b050*/  LEA.HI.X.SX32 R235, R235, c[0x0][0x174], 0x2, P6 ;  /* 0x00005d00ebeb7a11 */ /* 0x000fe400030f16ff */
[----:B------:R-:W-:Y:S01]  /*3b060*/  ISETP.LT.AND P6, PT, R241, c[0x0][0x178], !P2 ;  /* 0x00005e00f1007a0c */ /* 0x000fe200057c1270 */
[----:B------:R-:W-:Y:S01]  /*3b070*/  IMAD.WIDE R4, R3, 0x4, R232 ;  /* 0x0000000403047825 */ /* 0x000fe200078e02e8 */
[----:B------:R-:W-:Y:S01]  /*3b080*/  ISETP.LT.AND P2, PT, R240, c[0x0][0x178], !P2 ;  /* 0x00005e00f0007a0c */ /* 0x000fe20005741270 */
[----:B------:R-:W-:-:S06]  /*3b090*/  NOP ;  /* 0x0000000000007918 */ /* 0x000fcc0000000000 */
[C---:B------:R-:W-:Y:S01]  /*3b0a0*/  IADD3 R6, R3.reuse, c[0x0][0x198], RZ ;  /* 0x0000660003067a10 */ /* 0x040fe20007ffe0ff */
[----:B------:R-:W-:Y:S01]  /*3b0b0*/  IMAD.WIDE R2, R3, 0x4, R234 ;  /* 0x0000000403027825 */ /* 0x000fe200078e02ea */
[----:B---3--:R3:W-:Y:S01]  /*3b0c0*/  @P5 STG.E [R4.64], R31 ;  /* 0x0000001f04005986 */ /* 0x0087e2000c10190a */
[----:B------:R-:W-:-:S03]  /*3b0d0*/  ISETP.LT.AND P5, PT, R241, c[0x0][0x178], !P0 ;  /* 0x00005e00f1007a0c */ /* 0x000fc600047a1270 */
[----:B--2---:R2:W-:Y:S01]  /*3b0e0*/  @P4 STG.E [R2.64], R7 ;  /* 0x0000000702004986 */ /* 0x0045e2000c10190a */
[----:B------:R-:W-:Y:S01]  /*3b0f0*/  ISETP.LT.AND P0, PT, R240, c[0x0][0x178], !P0 ;  /* 0x00005e00f0007a0c */ /* 0x000fe20004701270 */
[----:B---3--:R-:W-:-:S04]  /*3b100*/  IMAD.WIDE R4, R6, 0x4, R232 ;  /* 0x0000000406047825 */ /* 0x008fc800078e02e8 */
[C---:B--2---:R-:W-:Y:S01]  /*3b110*/  IMAD.WIDE R2, R6.reuse, 0x4, R234 ;  /* 0x0000000406027825 */ /* 0x044fe200078e02ea */
[----:B------:R-:W-:Y:S01]  /*3b120*/  IADD3 R6, R6, c[0x0][0x198], RZ ;  /* 0x0000660006067a10 */ /* 0x000fe20007ffe0ff */
[----:B------:R-:W-:Y:S04]  /*3b130*/  @P6 STG.E [R4.64], R249 ;  /* 0x000000f904006986 */ /* 0x000fe8000c10190a */
[----:B------:R2:W-:Y:S01]  /*3b140*/  @P2 STG.E [R2.64], R251 ;  /* 0x000000fb02002986 */ /* 0x0005e2000c10190a */
[----:B------:R-:W-:-:S03]  /*3b150*/  ISETP.GE.AND P4, PT, R248, c[0x0][0x17c], PT ;  /* 0x00005f00f8007a0c */ /* 0x000fc60003f86270 */
[----:B------:R-:W3:Y:S01]  /*3b160*/  LDL.LU R248, [R1+0x500] ;  /* 0x0005000001f87983 */ /* 0x000ee20000300800 */
[----:B--2---:R-:W-:-:S03]  /*3b170*/  IMAD.WIDE R2, R6, 0x4, R232 ;  /* 0x0000000406027825 */ /* 0x004fc600078e02e8 */
[----:B------:R-:W2:Y:S01]  /*3b180*/  LDL.LU R249, [R1+0x4c0] ;  /* 0x0004c00001f97983 */ /* 0x000ea20000300800 */
[----:B------:R-:W-:-:S03]  /*3b190*/  ISETP.GE.AND P2, PT, R245, c[0x0][0x17c], PT ;  /* 0x00005f00f5007a0c */ /* 0x000fc60003f46270 */
[----:B------:R4:W-:Y:S04]  /*3b1a0*/  @P5 STG.E [R2.64], R250 ;  /* 0x000000fa02005986 */ /* 0x0009e8000c10190a */
[----:B------:R-:W2:Y:S04]  /*3b1b0*/  LDL.LU R31, [R1+0x111c] ;  /* 0x00111c00011f7983 */ /* 0x000ea80000300800 */
[----:B------:R-:W2:Y:S01]  /*3b1c0*/  LDL.LU R251, [R1+0x504] ;  /* 0x0005040001fb7983 */ /* 0x000ea20000300800 */
[----:B----4-:R-:W-:-:S03]  /*3b1d0*/  IMAD.WIDE R2, R6, 0x4, R234 ;  /* 0x0000000406027825 */ /* 0x010fc600078e02ea */
[----:B------:R-:W4:Y:S04]  /*3b1e0*/  LDL.LU R245, [R1+0x4c4] ;  /* 0x0004c40001f57983 */ /* 0x000f280000300800 */
[----:B------:R-:W4:Y:S04]  /*3b1f0*/  LDL.LU R30, [R1+0x1120] ;  /* 0x00112000011e7983 */ /* 0x000f280000300800 */
[----:B------:R1:W-:Y:S01]  /*3b200*/  @P0 STG.E [R2.64], R247 ;  /* 0x000000f702000986 */ /* 0x0003e2000c10190a */
[----:B------:R-:W-:-:S03]  /*3b210*/  ISETP.GE.AND P0, PT, R29, c[0x0][0x17c], PT ;  /* 0x00005f001d007a0c */ /* 0x000fc60003f06270 */
[----:B------:R-:W4:Y:S01]  /*3b220*/  LDL.LU R29, [R1+0x1124] ;  /* 0x00112400011d7983 */ /* 0x000f220000300800 */
[C---:B------:R-:W-:Y:S02]  /*3b230*/  ISETP.LT.AND P6, PT, R241.reuse, c[0x0][0x178], !P1 ;  /* 0x00005e00f1007a0c */ /* 0x040fe40004fc1270 */
[----:B------:R-:W-:Y:S01]  /*3b240*/  ISETP.LT.AND P1, PT, R240, c[0x0][0x178], !P1 ;  /* 0x00005e00f0007a0c */ /* 0x000fe20004f21270 */
[----:B------:R-:W4:Y:S01]  /*3b250*/  LDL.LU R250, [R1+0x510] ;  /* 0x0005100001fa7983 */ /* 0x000f220000300800 */
[----:B------:R-:W-:Y:S02]  /*3b260*/  IADD3 R28, R6, c[0x0][0x198], RZ ;  /* 0x00006600061c7a10 */ /* 0x000fe40007ffe0ff */
[----:B------:R-:W-:Y:S01]  /*3b270*/  ISETP.LT.AND P5, PT, R241, c[0x0][0x178], !P3 ;  /* 0x00005e00f1007a0c */ /* 0x000fe20005fa1270 */
[----:B-1----:R-:W4:Y:S01]  /*3b280*/  LDL.LU R247, [R1+0x4d0] ;  /* 0x0004d00001f77983 */ /* 0x002f220000300800 */
[----:B------:R-:W-:Y:S01]  /*3b290*/  ISETP.LT.AND P3, PT, R240, c[0x0][0x178], !P3 ;  /* 0x00005e00f0007a0c */ /* 0x000fe20005f61270 */
[----:B------:R-:W-:-:S04]  /*3b2a0*/  IMAD.WIDE R4, R28, 0x4, R232 ;  /* 0x000000041c047825 */ /* 0x000fc800078e02e8 */
[C---:B------:R-:W-:Y:S01]  /*3b2b0*/  IMAD.WIDE R6, R28.reuse, 0x4, R234 ;  /* 0x000000041c067825 */ /* 0x040fe200078e02ea */
[----:B------:R-:W-:Y:S01]  /*3b2c0*/  IADD3 R28, R28, c[0x0][0x198], RZ ;  /* 0x000066001c1c7a10 */ /* 0x000fe20007ffe0ff */
[----:B------:R1:W-:Y:S01]  /*3b2d0*/  @P6 STG.E [R4.64], R246 ;  /* 0x000000f604006986 */ /* 0x0003e2000c10190a */
[----:B------:R-:W-:Y:S02]  /*3b2e0*/  ISETP.LT.AND P6, PT, R241, c[0x0][0x178], !P4 ;  /* 0x00005e00f1007a0c */ /* 0x000fe400067c1270 */
[----:B------:R-:W-:Y:S01]  /*3b2f0*/  ISETP.LT.AND P4, PT, R240, c[0x0][0x178], !P4 ;  /* 0x00005e00f0007a0c */ /* 0x000fe20006781270 */
[C---:B------:R-:W-:Y:S01]  /*3b300*/  IMAD.WIDE R2, R28.reuse, 0x4, R232 ;  /* 0x000000041c027825 */ /* 0x040fe200078e02e8 */
[----:B------:R1:W-:Y:S03]  /*3b310*/  @P1 STG.E [R6.64], R244 ;  /* 0x000000f406001986 */ /* 0x0003e6000c10190a */
[C---:B-1----:R-:W-:Y:S01]  /*3b320*/  IMAD.WIDE R4, R28.reuse, 0x4, R234 ;  /* 0x000000041c047825 */ /* 0x042fe200078e02ea */
[----:B------:R-:W4:Y:S01]  /*3b330*/  LDL.LU R246, [R1+0x514] ;  /* 0x0005140001f67983 */ /* 0x000f220000300800 */
[----:B------:R-:W-:-:S03]  /*3b340*/  IADD3 R7, R28, c[0x0][0x198], RZ ;  /* 0x000066001c077a10 */ /* 0x000fc60007ffe0ff */
[----:B------:R-:W4:Y:S01]  /*3b350*/  LDL.LU R244, [R1+0x4d4] ;  /* 0x0004d40001f47983 */ /* 0x000f220000300800 */
[----:B------:R-:W-:-:S03]  /*3b360*/  IADD3 R6, R7, c[0x0][0x198], RZ ;  /* 0x0000660007067a10 */ /* 0x000fc60007ffe0ff */
[----:B---3--:R1:W-:Y:S04]  /*3b370*/  @P5 STG.E [R2.64], R248 ;  /* 0x000000f802005986 */ /* 0x0083e8000c10190a */
[----:B--2---:R2:W-:Y:S01]  /*3b380*/  @P3 STG.E [R4.64], R249 ;  /* 0x000000f904003986 */ /* 0x0045e2000c10190a */
[----:B-1----:R-:W-:-:S04]  /*3b390*/  IMAD.WIDE R2, R7, 0x4, R234 ;  /* 0x0000000407027825 */ /* 0x002fc800078e02ea */
[----:B--2---:R-:W-:Y:S02]  /*3b3a0*/  IMAD.WIDE R4, R7, 0x4, R232 ;  /* 0x0000000407047825 */ /* 0x004fe400078e02e8 */
[----:B------:R-:W2:Y:S04]  /*3b3b0*/  LDL.LU R7, [R1+0x1128] ;  /* 0x0011280001077983 */ /* 0x000ea80000300800 */
[----:B------:R-:W3:Y:S01]  /*3b3c0*/  LDL.LU R248, [R1+0x4e8] ;  /* 0x0004e80001f87983 */ /* 0x000ee20000300800 */
[----:B----4-:R-:W-:-:S03]  /*3b3d0*/  ISETP.GE.AND P3, PT, R30, c[0x0][0x17c], PT ;  /* 0x00005f001e007a0c */ /* 0x010fc60003f66270 */
[----:B------:R-:W4:Y:S04]  /*3b3e0*/  LDL.LU R249, [R1+0x428] ;  /* 0x0004280001f97983 */ /* 0x000f280000300800 */
[----:B------:R1:W-:Y:S04]  /*3b3f0*/  @P6 STG.E [R4.64], R251 ;  /* 0x000000fb04006986 */ /* 0x0003e8000c10190a */
[----:B------:R-:W4:Y:S04]  /*3b400*/  LDL.LU R30, [R1+0x112c] ;  /* 0x00112c00011e7983 */ /* 0x000f280000300800 */
[----:B------:R1:W-:Y:S01]  /*3b410*/  @P4 STG.E [R2.64], R245 ;  /* 0x000000f502004986 */ /* 0x0003e2000c10190a */
[----:B------:R-:W-:-:S03]  /*3b420*/  ISETP.GE.AND P4, PT, R29, c[0x0][0x17c], PT ;  /* 0x00005f001d007a0c */ /* 0x000fc60003f86270 */
[----:B-1----:R-:W4:Y:S04]  /*3b430*/  LDL.LU R251, [R1+0x4ec] ;  /* 0x0004ec0001fb7983 */ /* 0x002f280000300800 */
[----:B------:R-:W4:Y:S04]  /*3b440*/  LDL.LU R245, [R1+0x42c] ;  /* 0x00042c0001f57983 */ /* 0x000f280000300800 */
[----:B------:R-:W4:Y:S01]  /*3b450*/  LDL.LU R29, [R1+0x1130] ;  /* 0x00113000011d7983 */ /* 0x000f220000300800 */
[C---:B------:R-:W-:Y:S02]  /*3b460*/  ISETP.LT.AND P5, PT, R241.reuse, c[0x0][0x178], !P2 ;  /* 0x00005e00f1007a0c */ /* 0x040fe400057a1270 */
[----:B------:R-:W-:Y:S01]  /*3b470*/  ISETP.LT.AND P2, PT, R240, c[0x0][0x178], !P2 ;  /* 0x00005e00f0007a0c */ /* 0x000fe20005741270 */
[----:B------:R-:W-:Y:S01]  /*3b480*/  IMAD.WIDE R4, R6, 0x4, R232 ;  /* 0x0000000406047825 */ /* 0x000fe200078e02e8 */
[----:B------:R-:W-:-:S02]  /*3b490*/  ISETP.LT.AND P6, PT, R241, c[0x0][0x178], !P0 ;  /* 0x00005e00f1007a0c */ /* 0x000fc400047c1270 */
[----:B------:R-:W-:Y:S01]  /*3b4a0*/  ISETP.GE.AND P1, PT, R31, c[0x0][0x17c], PT ;  /* 0x00005f001f007a0c */ /* 0x000fe20003f26270 */
[C---:B------:R-:W-:Y:S01]  /*3b4b0*/  IMAD.WIDE R2, R6.reuse, 0x4, R234 ;  /* 0x0000000406027825 */ /* 0x040fe200078e02ea */
[----:B------:R-:W-:Y:S02]  /*3b4c0*/  IADD3 R6, R6, c[0x0][0x198], RZ ;  /* 0x0000660006067a10 */ /* 0x000fe40007ffe0ff */
[----:B------:R-:W-:-:S03]  /*3b4d0*/  ISETP.LT.AND P0, PT, R240, c[0x0][0x178], !P0 ;  /* 0x00005e00f0007a0c */ /* 0x000fc60004701270 */
[----:B------:R1:W-:Y:S01]  /*3b4e0*/  @P5 STG.E [R4.64], R250 ;  /* 0x000000fa04005986 */ /* 0x0003e2000c10190a */
[----:B------:R-:W-:Y:S02]  /*3b4f0*/  ISETP.LT.AND P5, PT, R241, c[0x0][0x178], !P1 ;  /* 0x00005e00f1007a0c */ /* 0x000fe40004fa1270 */
[----:B------:R-:W-:Y:S01]  /*3b500*/  ISETP.LT.AND P1, PT, R240, c[0x0][0x178], !P1 ;  /* 0x00005e00f0007a0c */ /* 0x000fe20004f21270 */
[----:B------:R1:W-:Y:S01]  /*3b510*/  @P2 STG.E [R2.64], R247 ;  /* 0x000000f702002986 */ /* 0x0003e2000c10190a */
[----:B------:R-:W-:-:S03]  /*3b520*/  IADD3 R28, R6, c[0x0][0x198], RZ ;  /* 0x00006600061c7a10 */ /* 0x000fc60007ffe0ff */
[----:B-1----:R-:W4:Y:S01]  /*3b530*/  LDL.LU R250, [R1+0x4f8] ;  /* 0x0004f80001fa7983 */ /* 0x002f220000300800 */
[----:B------:R-:W-:-:S03]  /*3b540*/  IMAD.WIDE R2, R6, 0x4, R232 ;  /* 0x0000000406027825 */ /* 0x000fc600078e02e8 */
[----:B------:R-:W4:Y:S04]  /*3b550*/  LDL.LU R247, [R1+0x438] ;  /* 0x0004380001f77983 */ /* 0x000f280000300800 */
[----:B------:R1:W-:Y:S01]  /*3b560*/  @P6 STG.E [R2.64], R246 ;  /* 0x000000f602006986 */ /* 0x0003e2000c10190a */
[----:B------:R-:W-:-:S04]  /*3b570*/  IMAD.WIDE R4, R28, 0x4, R232 ;  /* 0x000000041c047825 */ /* 0x000fc800078e02e8 */
[--C-:B-1----:R-:W-:Y:S01]  /*3b580*/  IMAD.WIDE R2, R6, 0x4, R234.reuse ;  /* 0x0000000406027825 */ /* 0x102fe200078e02ea */
[----:B------:R-:W4:Y:S04]  /*3b590*/  LDL.LU R246, [R1+0x4fc] ;  /* 0x0004fc0001f67983 */ /* 0x000f280000300800 */
[----:B------:R1:W-:Y:S01]  /*3b5a0*/  @P0 STG.E [R2.64], R244 ;  /* 0x000000f402000986 */ /* 0x0003e2000c10190a */
[----:B--2---:R-:W-:Y:S01]  /*3b5b0*/  ISETP.GE.AND P2, PT, R7, c[0x0][0x17c], PT ;  /* 0x00005f0007007a0c */ /* 0x004fe20003f46270 */
[----:B------:R-:W-:Y:S02]  /*3b5c0*/  IMAD.WIDE R6, R28, 0x4, R234 ;  /* 0x000000041c067825 */ /* 0x000fe400078e02ea */
[----:B---3--:R-:W-:Y:S04]  /*3b5d0*/  @P5 STG.E [R4.64], R248 ;  /* 0x000000f804005986 */ /* 0x008fe8000c10190a */
[----:B----4-:R2:W-:Y:S01]  /*3b5e0*/  @P1 STG.E [R6.64], R249 ;  /* 0x000000f906001986 */ /* 0x0105e2000c10190a */
[----:B------:R-:W-:-:S03]  /*3b5f0*/  ISETP.GE.AND P0, PT, R30, c[0x0][0x17c], PT ;  /* 0x00005f001e007a0c */ /* 0x000fc60003f06270 */
[----:B------:R-:W3:Y:S04]  /*3b600*/  LDL.LU R30, [R1+0x1134] ;  /* 0x00113400011e7983 */ /* 0x000ee80000300800 */
[----:B-1----:R-:W4:Y:S01]  /*3b610*/  LDL.LU R244, [R1+0x43c] ;  /* 0x00043c0001f47983 */ /* 0x002f220000300800 */
[----:B------:R-:W-:-:S03]  /*3b620*/  ISETP.GE.AND P1, PT, R29, c[0x0][0x17c], PT ;  /* 0x00005f001d007a0c */ /* 0x000fc60003f26270 */
[----:B------:R-:W3:Y:S01]  /*3b630*/  LDL.LU R29, [R1+0x1138] ;  /* 0x00113800011d7983 */ /* 0x000ee20000300800 */
[C---:B------:R-:W-:Y:S02]  /*3b640*/  ISETP.LT.AND P6, PT, R241.reuse, c[0x0][0x178], !P3 ;  /* 0x00005e00f1007a0c */ /* 0x040fe40005fc1270 */
[----:B------:R-:W-:Y:S02]  /*3b650*/  ISETP.LT.AND P3, PT, R240, c[0x0][0x178], !P3 ;  /* 0x00005e00f0007a0c */ /* 0x000fe40005f61270 */
[----:B------:R-:W-:Y:S02]  /*3b660*/  IADD3 R28, R28, c[0x0][0x198], RZ ;  /* 0x000066001c1c7a10 */ /* 0x000fe40007ffe0ff */
[----:B------:R-:W-:Y:S02]  /*3b670*/  ISETP.LT.AND P5, PT, R241, c[0x0][0x178], !P4 ;  /* 0x00005e00f1007a0c */ /* 0x000fe400067a1270 */
[----:B------:R-:W-:Y:S01]  /*3b680*/  ISETP.LT.AND P4, PT, R240, c[0x0][0x178], !P4 ;  /* 0x00005e00f0007a0c */ /* 0x000fe20006781270 */
[C---:B------:R-:W-:Y:S01]  /*3b690*/  IMAD.WIDE R2, R28.reuse, 0x4, R232 ;  /* 0x000000041c027825 */ /* 0x040fe200078e02e8 */
[----:B--2---:R-:W-:-:S03]  /*3b6a0*/  IADD3 R7, R28, c[0x0][0x198], RZ ;  /* 0x000066001c077a10 */ /* 0x004fc60007ffe0ff */
[--C-:B------:R-:W-:Y:S01]  /*3b6b0*/  IMAD.WIDE R4, R28, 0x4, R234.reuse ;  /* 0x000000041c047825 */ /* 0x100fe200078e02ea */
[----:B------:R1:W-:Y:S04]  /*3b6c0*/  @P6 STG.E [R2.64], R251 ;  /* 0x000000fb02006986 */ /* 0x0003e8000c10190a */
[----:B------:R2:W-:Y:S04]  /*3b6d0*/  @P3 STG.E [R4.64], R245 ;  /* 0x000000f504003986 */ /* 0x0005e8000c10190a */
[----:B------:R-:W4:Y:S04]  /*3b6e0*/  LDL.LU R28, [R1+0x113c] ;  /* 0x00113c00011c7983 */ /* 0x000f280000300800 */
[----:B------:R-:W4:Y:S01]  /*3b6f0*/  LDL.LU R248, [R1+0x508] ;  /* 0x0005080001f87983 */ /* 0x000f220000300800 */
[----:B-1----:R-:W-:-:S03]  /*3b700*/  IMAD.WIDE R2, R7, 0x4, R234 ;  /* 0x0000000407027825 */ /* 0x002fc600078e02ea */
[----:B------:R-:W4:Y:S01]  /*3b710*/  LDL.LU R249, [R1+0x4c8] ;  /* 0x0004c80001f97983 */ /* 0x000f220000300800 */
[----:B--2---:R-:W-:-:S03]  /*3b720*/  IMAD.WIDE R4, R7, 0x4, R232 ;  /* 0x0000000407047825 */ /* 0x004fc600078e02e8 */
[----:B------:R-:W2:Y:S04]  /*3b730*/  LDL.LU R251, [R1+0x50c] ;  /* 0x00050c0001fb7983 */ /* 0x000ea80000300800 */
[----:B------:R1:W-:Y:S04]  /*3b740*/  @P5 STG.E [R4.64], R250 ;  /* 0x000000fa04005986 */ /* 0x0003e8000c10190a */
[----:B------:R1:W-:Y:S04]  /*3b750*/  @P4 STG.E [R2.64], R247 ;  /* 0x000000f702004986 */ /* 0x0003e8000c10190a */
[----:B------:R-:W2:Y:S01]  /*3b760*/  LDL.LU R245, [R1+0x4cc] ;  /* 0x0004cc0001f57983 */ /* 0x000ea20000300800 */
[----:B---3--:R-:W-:-:S03]  /*3b770*/  ISETP.GE.AND P4, PT, R29, c[0x0][0x17c], PT ;  /* 0x00005f001d007a0c */ /* 0x008fc60003f86270 */
[----:B------:R-:W3:Y:S01]  /*3b780*/  LDL.LU R29, [R1+0x1140] ;  /* 0x00114000011d7983 */ /* 0x000ee20000300800 */
[----:B------:R-:W-:Y:S02]  /*3b790*/  ISETP.LT.AND P6, PT, R241, c[0x0][0x178], !P2 ;  /* 0x00005e00f1007a0c */ /* 0x000fe400057c1270 */
[----:B------:R-:W-:Y:S01]  /*3b7a0*/  ISETP.LT.AND P2, PT, R240, c[0x0][0x178], !P2 ;  /* 0x00005e00f0007a0c */ /* 0x000fe20005741270 */
[----:B-1----:R-:W2:Y:S01]  /*3b7b0*/  LDL.LU R250, [R1+0x518] ;  /* 0x0005180001fa7983 */ /* 0x002ea20000300800 */
[----:B------:R-:W-:Y:S02]  /*3b7c0*/  IADD3 R6, R7, c[0x0][0x198], RZ ;  /* 0x0000660007067a10 */ /* 0x000fe40007ffe0ff */
[----:B------:R-:W-:Y:S01]  /*3b7d0*/  ISETP.LT.AND P5, PT, R241, c[0x0][0x178], !P0 ;  /* 0x00005e00f1007a0c */ /* 0x000fe200047a1270 */
[----:B------:R-:W2:Y:S02]  /*3b7e0*/  LDL.LU R247, [R1+0x4d8] ;  /* 0x0004d80001f77983 */ /* 0x000ea40000300800 */
[----:B------:R-:W-:-:S04]  /*3b7f0*/  IMAD.WIDE R4, R6, 0x4, R232 ;  /* 0x0000000406047825 */ /* 0x000fc800078e02e8 */
[C---:B------:R-:W-:Y:S01]  /*3b800*/  IMAD.WIDE R2, R6.reuse, 0x4, R234 ;  /* 0x0000000406027825 */ /* 0x040fe200078e02ea */
[----:B------:R-:W-:Y:S01]  /*3b810*/  IADD3 R6, R6, c[0x0][0x198], RZ ;  /* 0x0000660006067a10 */ /* 0x000fe20007ffe0ff */
[----:B------:R1:W-:Y:S01]  /*3b820*/  @P6 STG.E [R4.64], R246 ;  /* 0x000000f604006986 */ /* 0x0003e2000c10190a */
[----:B------:R-:W-:-:S03]  /*3b830*/  ISETP.LT.AND P0, PT, R240, c[0x0][0x178], !P0 ;  /* 0x00005e00f0007a0c */ /* 0x000fc60004701270 */
[----:B----4-:R4:W-:Y:S01]  /*3b840*/  @P2 STG.E [R2.64], R244 ;  /* 0x000000f402002986 */ /* 0x0109e2000c10190a */
[----:B------:R-:W-:-:S03]  /*3b850*/  ISETP.GE.AND P3, PT, R30, c[0x0][0x17c], PT ;  /* 0x00005f001e007a0c */ /* 0x000fc60003f66270 */
[----:B------:R-:W2:Y:S04]  /*3b860*/  LDL.LU R31, [R1+0x1144] ;  /* 0x00114400011f7983 */ /* 0x000ea80000300800 */
[----:B-1----:R-:W2:Y:S01]  /*3b870*/  LDL.LU R246, [R1+0x51c] ;  /* 0x00051c0001f67983 */ /* 0x002ea20000300800 */
[----:B----4-:R-:W-:-:S03]  /*3b880*/  IMAD.WIDE R2, R6, 0x4, R232 ;  /* 0x0000000406027825 */ /* 0x010fc600078e02e8 */
[----:B------:R-:W4:Y:S04]  /*3b890*/  LDL.LU R244, [R1+0x4dc] ;  /* 0x0004dc0001f47983 */ /* 0x000f280000300800 */
[----:B------:R1:W-:Y:S04]  /*3b8a0*/  @P5 STG.E [R2.64], R248 ;  /* 0x000000f802005986 */ /* 0x0003e8000c10190a */
[----:B------:R-:W4:Y:S01]  /*3b8b0*/  LDL.LU R30, [R1+0x1148] ;  /* 0x00114800011e7983 */ /* 0x000f220000300800 */
[----:B-1----:R-:W-:-:S05]  /*3b8c0*/  IMAD.WIDE R2, R6, 0x4, R234 ;  /* 0x0000000406027825 */ /* 0x002fca00078e02ea */
[----:B------:R1:W-:Y:S01]  /*3b8d0*/  @P0 STG.E [R2.64], R249 ;  /* 0x000000f902000986 */ /* 0x0003e2000c10190a */
[----:B---3--:R-:W-:-:S03]  /*3b8e0*/  ISETP.GE.AND P0, PT, R29, c[0x0][0x17c], PT ;  /* 0x00005f001d007a0c */ /* 0x008fc60003f06270 */
[----:B------:R-:W3:Y:S01]  /*3b8f0*/  LDL.LU R29, [R1+0x114c] ;  /* 0x00114c00011d7983 */ /* 0x000ee20000300800 */
[C---:B------:R-:W-:Y:S02]  /*3b900*/  ISETP.LT.AND P6, PT, R241.reuse, c[0x0][0x178], !P1 ;  /* 0x00005e00f1007a0c */ /* 0x040fe40004fc1270 */
[----:B------:R-:W-:Y:S01]  /*3b910*/  ISETP.GE.AND P2, PT, R28, c[0x0][0x17c], PT ;  /* 0x00005f001c007a0c */ /* 0x000fe20003f46270 */
[----:B------:R-:W3:Y:S01]  /*3b920*/  LDL.LU R248, [R1+0x280] ;  /* 0x0002800001f87983 */ /* 0x000ee20000300800 */
[----:B------:R-:W-:Y:S02]  /*3b930*/  ISETP.LT.AND P1, PT, R240, c[0x0][0x178], !P1 ;  /* 0x00005e00f0007a0c */ /* 0x000fe40004f21270 */
[----:B------:R-:W-:Y:S01]  /*3b940*/  IADD3 R28, R6, c[0x0][0x198], RZ ;  /* 0x00006600061c7a10 */ /* 0x000fe20007ffe0ff */
[----:B-1----:R-:W3:Y:S01]  /*3b950*/  LDL.LU R249, [R1+0x100] ;  /* 0x0001000001f97983 */ /* 0x002ee20000300800 */
[----:B------:R-:W-:Y:S02]  /*3b960*/  ISETP.LT.AND P5, PT, R241, c[0x0][0x178], !P3 ;  /* 0x00005e00f1007a0c */ /* 0x000fe40005fa1270 */
[----:B------:R-:W-:Y:S01]  /*3b970*/  ISETP.LT.AND P3, PT, R240, c[0x0][0x178], !P3 ;  /* 0x00005e00f0007a0c */ /* 0x000fe20005f61270 */
[----:B------:R-:W-:-:S04]  /*3b980*/  IMAD.WIDE R4, R28, 0x4, R232 ;  /* 0x000000041c047825 */ /* 0x000fc800078e02e8 */
[C---:B------:R-:W-:Y:S01]  /*3b990*/  IMAD.WIDE R6, R28.reuse, 0x4, R234 ;  /* 0x000000041c067825 */ /* 0x040fe200078e02ea */
[----:B------:R-:W-:Y:S01]  /*3b9a0*/  IADD3 R28, R28, c[0x0][0x198], RZ ;  /* 0x000066001c1c7a10 */ /* 0x000fe20007ffe0ff */
[----:B--2---:R1:W-:Y:S01]  /*3b9b0*/  @P6 STG.E [R4.64], R251 ;  /* 0x000000fb04006986 */ /* 0x0043e2000c10190a */
[----:B------:R-:W-:Y:S02]  /*3b9c0*/  ISETP.LT.AND P6, PT, R241, c[0x0][0x178], !P4 ;  /* 0x00005e00f1007a0c */ /* 0x000fe400067c1270 */
[----:B------:R-:W-:Y:S01]  /*3b9d0*/  ISETP.LT.AND P4, PT, R240, c[0x0][0x178], !P4 ;  /* 0x00005e00f0007a0c */ /* 0x000fe20006781270 */
[C---:B------:R-:W-:Y:S01]  /*3b9e0*/  IMAD.WIDE R2, R28.reuse, 0x4, R232 ;  /* 0x000000041c027825 */ /* 0x040fe200078e02e8 */
[----:B------:R2:W-:Y:S03]  /*3b9f0*/  @P1 STG.E [R6.64], R245 ;  /* 0x000000f506001986 */ /* 0x0005e6000c10190a */
[C---:B-1----:R-:W-:Y:S01]  /*3ba00*/  IMAD.WIDE R4, R28.reuse, 0x4, R234 ;  /* 0x000000041c047825 */ /* 0x042fe200078e02ea */
[----:B------:R1:W-:Y:S01]  /*3ba10*/  @P5 STG.E [R2.64], R250 ;  /* 0x000000fa02005986 */ /* 0x0003e2000c10190a */
[----:B--2---:R-:W-:-:S03]  /*3ba20*/  IADD3 R7, R28, c[0x0][0x198], RZ ;  /* 0x000066001c077a10 */ /* 0x004fc60007ffe0ff */
[----:B------:R-:W2:Y:S01]  /*3ba30*/  LDL.LU R251, [R1+0x284] ;  /* 0x0002840001fb7983 */ /* 0x000ea20000300800 */
[----:B------:R-:W-:-:S03]  /*3ba40*/  IADD3 R6, R7, c[0x0][0x198], RZ ;  /* 0x0000660007067a10 */ /* 0x000fc60007ffe0ff */
[----:B------:R4:W-:Y:S01]  /*3ba50*/  @P3 STG.E [R4.64], R247 ;  /* 0x000000f704003986 */ /* 0x0009e2000c10190a */
[----:B-1----:R-:W-:-:S03]  /*3ba60*/  IMAD.WIDE R2, R7, 0x4, R234 ;  /* 0x0000000407027825 */ /* 0x002fc600078e02ea */
[----:B------:R-:W2:Y:S01]  /*3ba70*/  LDL.LU R245, [R1+0x104] ;  /* 0x0001040001f57983 */ /* 0x000ea20000300800 */
[----:B----4-:R-:W-:Y:S01]  /*3ba80*/  ISETP.GE.AND P3, PT, R30, c[0x0][0x17c], PT ;  /* 0x00005f001e007a0c */ /* 0x010fe20003f66270 */
[----:B------:R-:W-:Y:S02]  /*3ba90*/  IMAD.WIDE R4, R7, 0x4, R232 ;  /* 0x0000000407047825 */ /* 0x000fe400078e02e8 */
[----:B------:R-:W4:Y:S04]  /*3baa0*/  LDL.LU R7, [R1+0x1150] ;  /* 0x0011500001077983 */ /* 0x000f280000300800 */
[----:B------:R-:W4:Y:S04]  /*3bab0*/  LDL.LU R250, [R1+0x520] ;  /* 0x0005200001fa7983 */ /* 0x000f280000300800 */
[----:B------:R-:W4:Y:S04]  /*3bac0*/  LDL.LU R247, [R1+0x1d0] ;  /* 0x0001d00001f77983 */ /* 0x000f280000300800 */
[----:B------:R1:W-:Y:S04]  /*3bad0*/  @P6 STG.E [R4.64], R246 ;  /* 0x000000f604006986 */ /* 0x0003e8000c10190a */
[----:B------:R-:W4:Y:S04]  /*3bae0*/  LDL.LU R30, [R1+0x1154] ;  /* 0x00115400011e7983 */ /* 0x000f280000300800 */
[----:B------:R1:W-:Y:S04]  /*3baf0*/  @P4 STG.E [R2.64], R244 ;  /* 0x000000f402004986 */ /* 0x0003e8000c10190a */
[----:B-1----:R-:W4:Y:S04]  /*3bb00*/  LDL.LU R246, [R1+0x524] ;  /* 0x0005240001f67983 */ /* 0x002f280000300800 */
[----:B------:R-:W4:Y:S01]  /*3bb10*/  LDL.LU R244, [R1+0x1d4] ;  /* 0x0001d40001f47983 */ /* 0x000f220000300800 */
[----:B---3--:R-:W-:-:S03]  /*3bb20*/  ISETP.GE.AND P4, PT, R29, c[0x0][0x17c], PT ;  /* 0x00005f001d007a0c */ /* 0x008fc60003f86270 */
[----:B------:R-:W3:Y:S01]  /*3bb30*/  LDL.LU R29, [R1+0x1158] ;  /* 0x00115800011d7983 */ /* 0x000ee20000300800 */
[C---:B------:R-:W-:Y:S02]  /*3bb40*/  ISETP.LT.AND P5, PT, R241.reuse, c[0x0][0x178], !P2 ;  /* 0x00005e00f1007a0c */ /* 0x040fe400057a1270 */
[----:B------:R-:W-:Y:S01]  /*3bb50*/  ISETP.LT.AND P2, PT, R240, c[0x0][0x178], !P2 ;  /* 0x00005e00f0007a0c */ /* 0x000fe20005741270 */
[C---:B------:R-:W-:Y:S01]  /*3bb60*/  IMAD.WIDE R4, R6.reuse, 0x4, R232 ;  /* 0x0000000406047825 */ /* 0x040fe200078e02e8 */
[----:B------:R-:W-:Y:S02]  /*3bb70*/  ISETP.LT.AND P6, PT, R241, c[0x0][0x178], !P0 ;  /* 0x00005e00f1007a0c */ /* 0x000fe400047c1270 */
        /* <DEDUP_REMOVED lines=9> */
[----:B-1----:R-:W3:Y:S01]  /*3bc10*/  LDL.LU R248, [R1+0x530] ;  /* 0x0005300001f87983 */ /* 0x002ee20000300800 */
[----:B------:R-:W-:-:S03]  /*3bc20*/  IMAD.WIDE R2, R6, 0x4, R232 ;  /* 0x0000000406027825 */ /* 0x000fc600078e02e8 */
[----:B------:R-:W3:Y:S04]  /*3bc30*/  LDL.LU R249, [R1+0x400] ;  /* 0x0004000001f97983 */ /* 0x000ee80000300800 */
[----:B--2---:R1:W-:Y:S01]  /*3bc40*/  @P6 STG.E [R2.64], R251 ;  /* 0x000000fb02006986 */ /* 0x0043e2000c10190a */
[----:B------:R-:W-:-:S04]  /*3bc50*/  IMAD.WIDE R4, R28, 0x4, R232 ;  /* 0x000000041c047825 */ /* 0x000fc800078e02e8 */
[--C-:B-1----:R-:W-:Y:S01]  /*3bc60*/  IMAD.WIDE R2, R6, 0x4, R234.reuse ;  /* 0x0000000406027825 */ /* 0x102fe200078e02ea */
[----:B------:R-:W2:Y:S01]  /*3bc70*/  LDL.LU R251, [R1+0x534] ;  /* 0x0005340001fb7983 */ /* 0x000ea20000300800 */
[----:B----4-:R-:W-:Y:S02]  /*3bc80*/  ISETP.GE.AND P2, PT, R7, c[0x0][0x17c], PT ;  /* 0x00005f0007007a0c */ /* 0x010fe40003f46270 */
[----:B------:R-:W-:Y:S01]  /*3bc90*/  IMAD.WIDE R6, R28, 0x4, R234 ;  /* 0x000000041c067825 */ /* 0x000fe200078e02ea */
[----:B------:R1:W-:Y:S04]  /*3bca0*/  @P0 STG.E [R2.64], R245 ;  /* 0x000000f502000986 */ /* 0x0003e8000c10190a */
[----:B------:R-:W-:Y:S04]  /*3bcb0*/  @P5 STG.E [R4.64], R250 ;  /* 0x000000fa04005986 */ /* 0x000fe8000c10190a */
[----:B------:R4:W-:Y:S01]  /*3bcc0*/  @P1 STG.E [R6.64], R247 ;  /* 0x000000f706001986 */ /* 0x0009e2000c10190a */
[----:B------:R-:W-:-:S03]  /*3bcd0*/  ISETP.GE.AND P0, PT, R30, c[0x0][0x17c], PT ;  /* 0x00005f001e007a0c */ /* 0x000fc60003f06270 */
[----:B------:R-:W2:Y:S04]  /*3bce0*/  LDL.LU R30, [R1+0x115c] ;  /* 0x00115c00011e7983 */ /* 0x000ea80000300800 */
[----:B-1----:R-:W2:Y:S01]  /*3bcf0*/  LDL.LU R245, [R1+0x404] ;  /* 0x0004040001f57983 */ /* 0x002ea20000300800 */
[----:B---3--:R-:W-:-:S03]  /*3bd00*/  ISETP.GE.AND P1, PT, R29, c[0x0][0x17c], PT ;  /* 0x00005f001d007a0c */ /* 0x008fc60003f26270 */
[----:B------:R-:W3:Y:S01]  /*3bd10*/  LDL.LU R29, [R1+0x1160] ;  /* 0x00116000011d7983 */ /* 0x000ee20000300800 */
[C---:B------:R-:W-:Y:S02]  /*3bd20*/  ISETP.LT.AND P6, PT, R241.reuse, c[0x0][0x178], !P3 ;  /* 0x00005e00f1007a0c */ /* 0x040fe40005fc1270 */
[----:B------:R-:W-:Y:S02]  /*3bd30*/  ISETP.LT.AND P3, PT, R240, c[0x0][0x178], !P3 ;  /* 0x00005e00f0007a0c */ /* 0x000fe40005f61270 */
[----:B------:R-:W-:Y:S02]  /*3bd40*/  IADD3 R28, R28, c[0x0][0x198], RZ ;  /* 0x000066001c1c7a10 */ /* 0x000fe40007ffe0ff */
[----:B------:R-:W-:Y:S02]  /*3bd50*/  ISETP.LT.AND P5, PT, R241, c[0x0][0x178], !P4 ;  /* 0x00005e00f1007a0c */ /* 0x000fe400067a1270 */
[----:B------:R-:W-:Y:S01]  /*3bd60*/  ISETP.LT.AND P4, PT, R240, c[0x0][0x178], !P4 ;  /* 0x00005e00f0007a0c */ /* 0x000fe20006781270 */
[C---:B------:R-:W-:Y:S01]  /*3bd70*/  IMAD.WIDE R2, R28.reuse, 0x4, R232 ;  /* 0x000000041c027825 */ /* 0x040fe200078e02e8 */
[----:B----4-:R-:W-:-:S03]  /*3bd80*/  IADD3 R7, R28, c[0x0][0x198], RZ ;  /* 0x000066001c077a10 */ /* 0x010fc60007ffe0ff */
[--C-:B------:R-:W-:Y:S01]  /*3bd90*/  IMAD.WIDE R4, R28, 0x4, R234.reuse ;  /* 0x000000041c047825 */ /* 0x100fe200078e02ea */
[----:B------:R1:W-:Y:S04]  /*3bda0*/  @P6 STG.E [R2.64], R246 ;  /* 0x000000f602006986 */ /* 0x0003e8000c10190a */
[----:B------:R4:W-:Y:S04]  /*3bdb0*/  @P3 STG.E [R4.64], R244 ;  /* 0x000000f404003986 */ /* 0x0009e8000c10190a */
[----:B------:R-:W2:Y:S04]  /*3bdc0*/  LDL.LU R28, [R1+0x1164] ;  /* 0x00116400011c7983 */ /* 0x000ea80000300800 */
[----:B------:R-:W2:Y:S01]  /*3bdd0*/  LDL.LU R250, [R1+0x550] ;  /* 0x0005500001fa7983 */ /* 0x000ea20000300800 */
[----:B-1----:R-:W-:-:S03]  /*3bde0*/  IMAD.WIDE R2, R7, 0x4, R234 ;  /* 0x0000000407027825 */ /* 0x002fc600078e02ea */
[----:B------:R-:W2:Y:S01]  /*3bdf0*/  LDL.LU R247, [R1+0x410] ;  /* 0x0004100001f77983 */ /* 0x000ea20000300800 */
[----:B----4-:R-:W-:-:S03]  /*3be00*/  IMAD.WIDE R4, R7, 0x4, R232 ;  /* 0x0000000407047825 */ /* 0x010fc600078e02e8 */
[----:B------:R-:W4:Y:S04]  /*3be10*/  LDL.LU R246, [R1+0x554] ;  /* 0x0005540001f67983 */ /* 0x000f280000300800 */
[----:B------:R1:W-:Y:S04]  /*3be20*/  @P5 STG.E [R4.64], R248 ;  /* 0x000000f804005986 */ /* 0x0003e8000c10190a */
[----:B------:R1:W-:Y:S04]  /*3be30*/  @P4 STG.E [R2.64], R249 ;  /* 0x000000f902004986 */ /* 0x0003e8000c10190a */
[----:B------:R-:W4:Y:S01]  /*3be40*/  LDL.LU R244, [R1+0x414] ;  /* 0x0004140001f47983 */ /* 0x000f220000300800 */
[----:B---3--:R-:W-:-:S03]  /*3be50*/  ISETP.GE.AND P4, PT, R29, c[0x0][0x17c], PT ;  /* 0x00005f001d007a0c */ /* 0x008fc60003f86270 */
[----:B------:R-:W3:Y:S01]  /*3be60*/  LDL.LU R29, [R1+0x1168] ;  /* 0x00116800011d7983 */ /* 0x000ee20000300800 */
[----:B------:R-:W-:Y:S02]  /*3be70*/  ISETP.LT.AND P6, PT, R241, c[0x0][0x178], !P2 ;  /* 0x00005e00f1007a0c */ /* 0x000fe400057c1270 */
[----:B------:R-:W-:Y:S01]  /*3be80*/  ISETP.LT.AND P2, PT, R240, c[0x0][0x178], !P2 ;  /* 0x00005e00f0007a0c */ /* 0x000fe20005741270 */
[----:B-1----:R-:W4:Y:S01]  /*3be90*/  LDL.LU R248, [R1+0x288] ;  /* 0x0002880001f87983 */ /* 0x002f220000300800 */
[----:B------:R-:W-:Y:S02]  /*3bea0*/  IADD3 R6, R7, c[0x0][0x198], RZ ;  /* 0x0000660007067a10 */ /* 0x000fe40007ffe0ff */
[----:B------:R-:W-:Y:S01]  /*3beb0*/  ISETP.LT.AND P5, PT, R241, c[0x0][0x178], !P0 ;  /* 0x00005e00f1007a0c */ /* 0x000fe200047a1270 */
[----:B------:R-:W4:Y:S02]  /*3bec0*/  LDL.LU R249, [R1+0x108] ;  /* 0x0001080001f97983 */ /* 0x000f240000300800 */
[----:B------:R-:W-:-:S04]  /*3bed0*/  IMAD.WIDE R4, R6, 0x4, R232 ;  /* 0x0000000406047825 */ /* 0x000fc800078e02e8 */
[C---:B------:R-:W-:Y:S01]  /*3bee0*/  IMAD.WIDE R2, R6.reuse, 0x4, R234 ;  /* 0x0000000406027825 */ /* 0x040fe200078e02ea */
[----:B------:R-:W-:Y:S01]  /*3bef0*/  IADD3 R6, R6, c[0x0][0x198], RZ ;  /* 0x0000660006067a10 */ /* 0x000fe20007ffe0ff */
[----:B--2---:R1:W-:Y:S01]  /*3bf00*/  @P6 STG.E [R4.64], R251 ;  /* 0x000000fb04006986 */ /* 0x0043e2000c10190a */
[----:B------:R-:W-:-:S03]  /*3bf10*/  ISETP.LT.AND P0, PT, R240, c[0x0][0x178], !P0 ;  /* 0x00005e00f0007a0c */ /* 0x000fc60004701270 */
[----:B------:R2:W-:Y:S01]  /*3bf20*/  @P2 STG.E [R2.64], R245 ;  /* 0x000000f502002986 */ /* 0x0005e2000c10190a */
[----:B------:R-:W-:-:S03]  /*3bf30*/  ISETP.GE.AND P3, PT, R30, c[0x0][0x17c], PT ;  /* 0x00005f001e007a0c */ /* 0x000fc60003f66270 */
[----:B------:R-:W4:Y:S04]  /*3bf40*/  LDL.LU R31, [R1+0x116c] ;  /* 0x00116c00011f7983 */ /* 0x000f280000300800 */
[----:B-1----:R-:W4:Y:S01]  /*3bf50*/  LDL.LU R251, [R1+0x28c] ;  /* 0x00028c0001fb7983 */ /* 0x002f220000300800 */
[----:B--2---:R-:W-:-:S03]  /*3bf60*/  IMAD.WIDE R2, R6, 0x4, R232 ;  /* 0x0000000406027825 */ /* 0x004fc600078e02e8 */
[----:B------:R-:W2:Y:S04]  /*3bf70*/  LDL.LU R245, [R1+0x10c] ;  /* 0x00010c0001f57983 */ /* 0x000ea80000300800 */
[----:B------:R1:W-:Y:S04]  /*3bf80*/  @P5 STG.E [R2.64], R250 ;  /* 0x000000fa02005986 */ /* 0x0003e8000c10190a */
[----:B------:R-:W2:Y:S01]  /*3bf90*/  LDL.LU R30, [R1+0x1170] ;  /* 0x00117000011e7983 */ /* 0x000ea20000300800 */
        /* <DEDUP_REMOVED lines=15> */
[----:B----4-:R1:W-:Y:S01]  /*3c090*/  @P6 STG.E [R4.64], R246 ;  /* 0x000000f604006986 */ /* 0x0103e2000c10190a */
[----:B------:R-:W-:Y:S02]  /*3c0a0*/  ISETP.LT.AND P6, PT, R241, c[0x0][0x178], !P4 ;  /* 0x00005e00f1007a0c */ /* 0x000fe400067c1270 */
[----:B------:R-:W-:Y:S01]  /*3c0b0*/  ISETP.LT.AND P4, PT, R240, c[0x0][0x178], !P4 ;  /* 0x00005e00f0007a0c */ /* 0x000fe20006781270 */
[C---:B------:R-:W-:Y:S01]  /*3c0c0*/  IMAD.WIDE R2, R28.reuse, 0x4, R232 ;  /* 0x000000041c027825 */ /* 0x040fe200078e02e8 */
[----:B------:R4:W-:Y:S03]  /*3c0d0*/  @P1 STG.E [R6.64], R244 ;  /* 0x000000f406001986 */ /* 0x0009e6000c10190a */
[C---:B-1----:R-:W-:Y:S01]  /*3c0e0*/  IMAD.WIDE R4, R28.reuse, 0x4, R234 ;  /* 0x000000041c047825 */ /* 0x042fe200078e02ea */
[----:B------:R1:W-:Y:S01]  /*3c0f0*/  @P5 STG.E [R2.64], R248 ;  /* 0x000000f802005986 */ /* 0x0003e2000c10190a */
[----:B----4-:R-:W-:-:S03]  /*3c100*/  IADD3 R7, R28, c[0x0][0x198], RZ ;  /* 0x000066001c077a10 */ /* 0x010fc60007ffe0ff */
[----:B------:R-:W4:Y:S01]  /*3c110*/  LDL.LU R246, [R1+0x52c] ;  /* 0x00052c0001f67983 */ /* 0x000f220000300800 */
[----:B------:R-:W-:-:S03]  /*3c120*/  IADD3 R6, R7, c[0x0][0x198], RZ ;  /* 0x0000660007067a10 */ /* 0x000fc60007ffe0ff */
[----:B------:R2:W-:Y:S01]  /*3c130*/  @P3 STG.E [R4.64], R249 ;  /* 0x000000f904003986 */ /* 0x0005e2000c10190a */
[----:B-1----:R-:W-:-:S03]  /*3c140*/  IMAD.WIDE R2, R7, 0x4, R234 ;  /* 0x0000000407027825 */ /* 0x002fc600078e02ea */
[----:B------:R-:W4:Y:S01]  /*3c150*/  LDL.LU R244, [R1+0x1dc] ;  /* 0x0001dc0001f47983 */ /* 0x000f220000300800 */
[----:B--2---:R-:W-:Y:S01]  /*3c160*/  ISETP.GE.AND P3, PT, R30, c[0x0][0x17c], PT ;  /* 0x00005f001e007a0c */ /* 0x004fe20003f66270 */
[----:B------:R-:W-:Y:S02]  /*3c170*/  IMAD.WIDE R4, R7, 0x4, R232 ;  /* 0x0000000407047825 */ /* 0x000fe400078e02e8 */
[----:B------:R-:W2:Y:S04]  /*3c180*/  LDL.LU R7, [R1+0x1178] ;  /* 0x0011780001077983 */ /* 0x000ea80000300800 */
[----:B------:R-:W2:Y:S04]  /*3c190*/  LDL.LU R248, [R1+0x538] ;  /* 0x0005380001f87983 */ /* 0x000ea80000300800 */
[----:B------:R-:W2:Y:S04]  /*3c1a0*/  LDL.LU R249, [R1+0x408] ;  /* 0x0004080001f97983 */ /* 0x000ea80000300800 */
[----:B------:R1:W-:Y:S04]  /*3c1b0*/  @P6 STG.E [R4.64], R251 ;  /* 0x000000fb04006986 */ /* 0x0003e8000c10190a */
[----:B------:R-:W2:Y:S04]  /*3c1c0*/  LDL.LU R30, [R1+0x117c] ;  /* 0x00117c00011e7983 */ /* 0x000ea80000300800 */
[----:B------:R1:W-:Y:S04]  /*3c1d0*/  @P4 STG.E [R2.64], R245 ;  /* 0x000000f502004986 */ /* 0x0003e8000c10190a */
[----:B-1----:R-:W2:Y:S04]  /*3c1e0*/  LDL.LU R251, [R1+0x53c] ;  /* 0x00053c0001fb7983 */ /* 0x002ea80000300800 */
[----:B------:R-:W2:Y:S01]  /*3c1f0*/  LDL.LU R245, [R1+0x40c] ;  /* 0x00040c0001f57983 */ /* 0x000ea20000300800 */
        /* <DEDUP_REMOVED lines=18> */
[----:B----4-:R1:W-:Y:S01]  /*3c320*/  @P6 STG.E [R2.64], R246 ;  /* 0x000000f602006986 */ /* 0x0103e2000c10190a */
[----:B------:R-:W-:-:S04]  /*3c330*/  IMAD.WIDE R4, R28, 0x4, R232 ;  /* 0x000000041c047825 */ /* 0x000fc800078e02e8 */
[--C-:B-1----:R-:W-:Y:S01]  /*3c340*/  IMAD.WIDE R2, R6, 0x4, R234.reuse ;  /* 0x0000000406027825 */ /* 0x102fe200078e02ea */
[----:B------:R-:W4:Y:S01]  /*3c350*/  LDL.LU R246, [R1+0x55c] ;  /* 0x00055c0001f67983 */ /* 0x000f220000300800 */
[----:B--2---:R-:W-:Y:S02]  /*3c360*/  ISETP.GE.AND P2, PT, R7, c[0x0][0x17c], PT ;  /* 0x00005f0007007a0c */ /* 0x004fe40003f46270 */
[----:B------:R-:W-:Y:S01]  /*3c370*/  IMAD.WIDE R6, R28, 0x4, R234 ;  /* 0x000000041c067825 */ /* 0x000fe200078e02ea */
[----:B------:R1:W-:Y:S04]  /*3c380*/  @P0 STG.E [R2.64], R244 ;  /* 0x000000f402000986 */ /* 0x0003e8000c10190a */
[----:B------:R-:W-:Y:S04]  /*3c390*/  @P5 STG.E [R4.64], R248 ;  /* 0x000000f804005986 */ /* 0x000fe8000c10190a */
[----:B------:R2:W-:Y:S01]  /*3c3a0*/  @P1 STG.E [R6.64], R249 ;  /* 0x000000f906001986 */ /* 0x0005e2000c10190a */
[----:B------:R-:W-:-:S03]  /*3c3b0*/  ISETP.GE.AND P0, PT, R30, c[0x0][0x17c], PT ;  /* 0x00005f001e007a0c */ /* 0x000fc60003f06270 */
[----:B------:R-:W4:Y:S04]  /*3c3c0*/  LDL.LU R30, [R1+0x1184] ;  /* 0x00118400011e7983 */ /* 0x000f280000300800 */
[----:B-1----:R-:W4:Y:S01]  /*3c3d0*/  LDL.LU R244, [R1+0x41c] ;  /* 0x00041c0001f47983 */ /* 0x002f220000300800 */
        /* <DEDUP_REMOVED lines=32> */
[----:B----4-:R1:W-:Y:S01]  /*3c5e0*/  @P6 STG.E [R4.64], R246 ;  /* 0x000000f604006986 */ /* 0x0103e2000c10190a */
[----:B------:R-:W-:-:S03]  /*3c5f0*/  ISETP.LT.AND P0, PT, R240, c[0x0][0x178], !P0 ;  /* 0x00005e00f0007a0c */ /* 0x000fc60004701270 */
[----:B------:R4:W-:Y:S01]  /*3c600*/  @P2 STG.E [R2.64], R244 ;  /* 0x000000f402002986 */ /* 0x0009e2000c10190a */
        /* <DEDUP_REMOVED lines=989> */
[----:B------:R2:W-:Y:S04]  /*403e0*/  @P2 STG.E [R2.64], R245 ;  /* 0x000000f502002986 */ /* 0x0005e8000c10190a */
[----:B------:R-:W4:Y:S04]  /*403f0*/  LDL.LU R31, [R1+0x1404] ;  /* 0x00140400011f7983 */ /* 0x000f280000300800 */
[----:B-1----:R-:W4:Y:S01]  /*40400*/  LDL.LU R251, [R1+0x3dc] ;  /* 0x0003dc0001fb7983 */ /* 0x002f220000300800 */
[----:B--2---:R-:W-:-:S03]  /*40410*/  IMAD.WIDE R2, R6, 0x4, R232 ;  /* 0x0000000406027825 */ /* 0x004fc600078e02e8 */
[----:B------:R-:W2:Y:S04]  /*40420*/  LDL.LU R245, [R1+0x2dc] ;  /* 0x0002dc0001f57983 */ /* 0x000ea80000300800 */
[----:B------:R1:W-:Y:S01]  /*40430*/  @P5 STG.E [R2.64], R250 ;  /* 0x000000fa02005986 */ /* 0x0003e2000c10190a */
[----:B------:R-:W-:Y:S01]  /*40440*/  ISETP.GE.AND P3, PT, R30, c[0x0][0x17c], PT ;  /* 0x00005f001e007a0c */ /* 0x000fe20003f66270 */
[----:B-1----:R-:W-:Y:S02]  /*40450*/  IMAD.WIDE R2, R6, 0x4, R234 ;  /* 0x0000000406027825 */ /* 0x002fe400078e02ea */
[----:B------:R-:W2:Y:S04]  /*40460*/  LDL.LU R250, [R1+0x5d8] ;  /* 0x0005d80001fa7983 */ /* 0x000ea80000300800 */
[----:B------:R1:W-:Y:S04]  /*40470*/  @P0 STG.E [R2.64], R247 ;  /* 0x000000f702000986 */ /* 0x0003e8000c10190a */
[----:B-1----:R-:W2:Y:S04]  /*40480*/  LDL.LU R247, [R1+0x2e8] ;  /* 0x0002e80001f77983 */ /* 0x002ea80000300800 */
[----:B------:R-:W2:Y:S01]  /*40490*/  LDL.LU R30, [R1+0x13bc] ;  /* 0x0013bc00011e7983 */ /* 0x000ea20000300800 */
[----:B---3--:R-:W-:-:S03]  /*404a0*/  ISETP.GE.AND P0, PT, R29, c[0x0][0x17c], PT ;  /* 0x00005f001d007a0c */ /* 0x008fc60003f06270 */
[----:B------:R-:W3:Y:S01]  /*404b0*/  LDL.LU R29, [R1+0x13d4] ;  /* 0x0013d400011d7983 */ /* 0x000ee20000300800 */
[C---:B------:R-:W-:Y:S02]  /*404c0*/  ISETP.LT.AND P6, PT, R241.reuse, c[0x0][0x178], !P1 ;  /* 0x00005e00f1007a0c */ /* 0x040fe40004fc1270 */
[----:B------:R-:W-:Y:S02]  /*404d0*/  ISETP.GE.AND P2, PT, R28, c[0x0][0x17c], PT ;  /* 0x00005f001c007a0c */ /* 0x000fe40003f46270 */
[----:B------:R-:W-:Y:S02]  /*404e0*/  ISETP.LT.AND P1, PT, R240, c[0x0][0x178], !P1 ;  /* 0x00005e00f0007a0c */ /* 0x000fe40004f21270 */
[----:B------:R-:W-:Y:S02]  /*404f0*/  IADD3 R28, R6, c[0x0][0x198], RZ ;  /* 0x00006600061c7a10 */ /* 0x000fe40007ffe0ff */
[----:B------:R-:W-:Y:S02]  /*40500*/  ISETP.LT.AND P5, PT, R241, c[0x0][0x178], !P3 ;  /* 0x00005e00f1007a0c */ /* 0x000fe40005fa1270 */
[----:B------:R-:W-:Y:S01]  /*40510*/  ISETP.LT.AND P3, PT, R240, c[0x0][0x178], !P3 ;  /* 0x00005e00f0007a0c */ /* 0x000fe20005f61270 */
[----:B------:R-:W-:-:S04]  /*40520*/  IMAD.WIDE R4, R28, 0x4, R232 ;  /* 0x000000041c047825 */ /* 0x000fc800078e02e8 */
[C---:B------:R-:W-:Y:S01]  /*40530*/  IMAD.WIDE R6, R28.reuse, 0x4, R234 ;  /* 0x000000041c067825 */ /* 0x040fe200078e02ea */
[----:B------:R-:W-:Y:S01]  /*40540*/  IADD3 R28, R28, c[0x0][0x198], RZ ;  /* 0x000066001c1c7a10 */ /* 0x000fe20007ffe0ff */
[----:B----4-:R1:W-:Y:S01]  /*40550*/  @P6 STG.E [R4.64], R246 ;  /* 0x000000f604006986 */ /* 0x0103e2000c10190a */
[----:B------:R-:W-:-:S03]  /*40560*/  ISETP.LT.AND P6, PT, R241, c[0x0][0x178], !P4 ;  /* 0x00005e00f1007a0c */ /* 0x000fc600067c1270 */
[----:B------:R-:W-:Y:S01]  /*40570*/  IMAD.WIDE R2, R28, 0x4, R232 ;  /* 0x000000041c027825 */ /* 0x000fe200078e02e8 */
[----:B------:R4:W-:Y:S01]  /*40580*/  @P1 STG.E [R6.64], R244 ;  /* 0x000000f406001986 */ /* 0x0009e2000c10190a */
[----:B------:R-:W-:Y:S02]  /*40590*/  ISETP.LT.AND P4, PT, R240, c[0x0][0x178], !P4 ;  /* 0x00005e00f0007a0c */ /* 0x000fe40006781270 */
[C---:B-1----:R-:W-:Y:S01]  /*405a0*/  IMAD.WIDE R4, R28.reuse, 0x4, R234 ;  /* 0x000000041c047825 */ /* 0x042fe200078e02ea */
[----:B------:R1:W-:Y:S01]  /*405b0*/  @P5 STG.E [R2.64], R248 ;  /* 0x000000f802005986 */ /* 0x0003e2000c10190a */
[----:B----4-:R-:W-:-:S03]  /*405c0*/  IADD3 R7, R28, c[0x0][0x198], RZ ;  /* 0x000066001c077a10 */ /* 0x010fc60007ffe0ff */
[----:B------:R-:W4:Y:S04]  /*405d0*/  LDL.LU R244, [R1+0x5dc] ;  /* 0x0005dc0001f47983 */ /* 0x000f280000300800 */
[----:B------:R-:W4:Y:S04]  /*405e0*/  LDL.LU R28, [R1+0x13dc] ;  /* 0x0013dc00011c7983 */ /* 0x000f280000300800 */
[----:B------:R2:W-:Y:S01]  /*405f0*/  @P3 STG.E [R4.64], R249 ;  /* 0x000000f904003986 */ /* 0x0005e2000c10190a */
[----:B------:R-:W-:Y:S01]  /*40600*/  ISETP.GE.AND P1, PT, R31, c[0x0][0x17c], PT ;  /* 0x00005f001f007a0c */ /* 0x000fe20003f26270 */
[----:B-1----:R-:W-:-:S02]  /*40610*/  IMAD.WIDE R2, R7, 0x4, R234 ;  /* 0x0000000407027825 */ /* 0x002fc400078e02ea */
[----:B------:R-:W4:Y:S02]  /*40620*/  LDL.LU R246, [R1+0x2ec] ;  /* 0x0002ec0001f67983 */ /* 0x000f240000300800 */
[----:B--2---:R-:W-:-:S05]  /*40630*/  IMAD.WIDE R4, R7, 0x4, R232 ;  /* 0x0000000407047825 */ /* 0x004fca00078e02e8 */
[----:B------:R1:W-:Y:S04]  /*40640*/  @P6 STG.E [R4.64], R251 ;  /* 0x000000fb04006986 */ /* 0x0003e8000c10190a */
[----:B------:R2:W-:Y:S04]  /*40650*/  @P4 STG.E [R2.64], R245 ;  /* 0x000000f502004986 */ /* 0x0005e8000c10190a */
[----:B-1----:R-:W4:Y:S04]  /*40660*/  LDL.LU R251, [R1+0x3a0] ;  /* 0x0003a00001fb7983 */ /* 0x002f280000300800 */
[----:B------:R-:W4:Y:S01]  /*40670*/  LDL.LU R31, [R1+0x1400] ;  /* 0x00140000011f7983 */ /* 0x000f220000300800 */
[----:B------:R-:W-:-:S03]  /*40680*/  ISETP.GE.AND P3, PT, R30, c[0x0][0x17c], PT ;  /* 0x00005f001e007a0c */ /* 0x000fc60003f66270 */
[----:B--2---:R-:W2:Y:S01]  /*40690*/  LDL.LU R245, [R1+0x3a4] ;  /* 0x0003a40001f57983 */ /* 0x004ea20000300800 */
[----:B---3--:R-:W-:-:S03]  /*406a0*/  ISETP.GE.AND P4, PT, R29, c[0x0][0x17c], PT ;  /* 0x00005f001d007a0c */ /* 0x008fc60003f86270 */
[----:B------:R-:W3:Y:S04]  /*406b0*/  LDL.LU R29, [R1+0x1418] ;  /* 0x00141800011d7983 */ /* 0x000ee80000300800 */
[----:B------:R-:W3:Y:S01]  /*406c0*/  LDL.LU R30, [R1+0x13d0] ;  /* 0x0013d000011e7983 */ /* 0x000ee20000300800 */
[----:B------:R-:W-:Y:S02]  /*406d0*/  ISETP.LT.AND P5, PT, R241, c[0x0][0x178], !P2 ;  /* 0x00005e00f1007a0c */ /* 0x000fe400057a1270 */
[----:B------:R-:W-:Y:S02]  /*406e0*/  ISETP.LT.AND P2, PT, R240, c[0x0][0x178], !P2 ;  /* 0x00005e00f0007a0c */ /* 0x000fe40005741270 */
[----:B------:R-:W-:Y:S02]  /*406f0*/  IADD3 R6, R7, c[0x0][0x198], RZ ;  /* 0x0000660007067a10 */ /* 0x000fe40007ffe0ff */
[----:B------:R-:W-:-:S03]  /*40700*/  ISETP.LT.AND P6, PT, R241, c[0x0][0x178], !P0 ;  /* 0x00005e00f1007a0c */ /* 0x000fc600047c1270 */
[----:B------:R-:W-:-:S04]  /*40710*/  IMAD.WIDE R4, R6, 0x4, R232 ;  /* 0x0000000406047825 */ /* 0x000fc800078e02e8 */
[C---:B------:R-:W-:Y:S01]  /*40720*/  IMAD.WIDE R2, R6.reuse, 0x4, R234 ;  /* 0x0000000406027825 */ /* 0x040fe200078e02ea */
[----:B------:R-:W-:Y:S01]  /*40730*/  IADD3 R6, R6, c[0x0][0x198], RZ ;  /* 0x0000660006067a10 */ /* 0x000fe20007ffe0ff */
[----:B------:R-:W-:Y:S01]  /*40740*/  @P5 STG.E [R4.64], R250 ;  /* 0x000000fa04005986 */ /* 0x000fe2000c10190a */
[----:B------:R-:W-:-:S03]  /*40750*/  ISETP.LT.AND P0, PT, R240, c[0x0][0x178], !P0 ;  /* 0x00005e00f0007a0c */ /* 0x000fc60004701270 */
[----:B------:R1:W-:Y:S01]  /*40760*/  @P2 STG.E [R2.64], R247 ;  /* 0x000000f702002986 */ /* 0x0003e2000c10190a */
[C---:B------:R-:W-:Y:S02]  /*40770*/  ISETP.LT.AND P2, PT, R241.reuse, c[0x0][0x178], !P1 ;  /* 0x00005e00f1007a0c */ /* 0x040fe40004f41270 */
[----:B------:R-:W-:Y:S01]  /*40780*/  ISETP.LT.AND P5, PT, R240, c[0x0][0x178], !P1 ;  /* 0x00005e00f0007a0c */ /* 0x000fe20004fa1270 */
[----:B-1----:R-:W-:Y:S01]  /*40790*/  IMAD.WIDE R2, R6, 0x4, R232 ;  /* 0x0000000406027825 */ /* 0x002fe200078e02e8 */
[----:B------:R-:W3:Y:S01]  /*407a0*/  LDL.LU R247, [R1+0xf0] ;  /* 0x0000f00001f77983 */ /* 0x000ee20000300800 */
[----:B----4-:R-:W-:Y:S02]  /*407b0*/  ISETP.GE.AND P1, PT, R28, c[0x0][0x17c], PT ;  /* 0x00005f001c007a0c */ /* 0x010fe40003f26270 */
[----:B------:R-:W-:Y:S01]  /*407c0*/  IADD3 R28, R6, c[0x0][0x198], RZ ;  /* 0x00006600061c7a10 */ /* 0x000fe20007ffe0ff */
[----:B------:R1:W-:Y:S01]  /*407d0*/  @P6 STG.E [R2.64], R244 ;  /* 0x000000f402006986 */ /* 0x0003e2000c10190a */
[----:B------:R-:W-:-:S03]  /*407e0*/  ISETP.LT.AND P6, PT, R241, c[0x0][0x178], !P3 ;  /* 0x00005e00f1007a0c */ /* 0x000fc60005fc1270 */
[----:B------:R-:W-:-:S04]  /*407f0*/  IMAD.WIDE R4, R28, 0x4, R232 ;  /* 0x000000041c047825 */ /* 0x000fc800078e02e8 */
[--C-:B-1----:R-:W-:Y:S01]  /*40800*/  IMAD.WIDE R2, R6, 0x4, R234.reuse ;  /* 0x0000000406027825 */ /* 0x102fe200078e02ea */
[----:B------:R-:W4:Y:S03]  /*40810*/  LDL.LU R244, [R1+0xf4] ;  /* 0x0000f40001f47983 */ /* 0x000f260000300800 */
[C---:B------:R-:W-:Y:S01]  /*40820*/  IMAD.WIDE R6, R28.reuse, 0x4, R234 ;  /* 0x000000041c067825 */ /* 0x040fe200078e02ea */
[----:B------:R-:W-:Y:S01]  /*40830*/  IADD3 R28, R28, c[0x0][0x198], RZ ;  /* 0x000066001c1c7a10 */ /* 0x000fe20007ffe0ff */
[----:B------:R1:W-:Y:S04]  /*40840*/  @P0 STG.E [R2.64], R246 ;  /* 0x000000f602000986 */ /* 0x0003e8000c10190a */
[----:B-1----:R-:W4:Y:S01]  /*40850*/  LDL.LU R246, [R1+0x13e8] ;  /* 0x0013e80001f67983 */ /* 0x002f220000300800 */
[----:B------:R-:W-:Y:S01]  /*40860*/  IMAD.WIDE R2, R28, 0x4, R232 ;  /* 0x000000041c027825 */ /* 0x000fe200078e02e8 */
[----:B------:R-:W-:-:S02]  /*40870*/  ISETP.GE.AND P0, PT, R31, c[0x0][0x17c], PT ;  /* 0x00005f001f007a0c */ /* 0x000fc40003f06270 */
[----:B------:R1:W-:Y:S04]  /*40880*/  @P2 STG.E [R4.64], R251 ;  /* 0x000000fb04002986 */ /* 0x0003e8000c10190a */
[----:B------:R-:W4:Y:S04]  /*40890*/  LDL.LU R31, [R1+0x13f4] ;  /* 0x0013f400011f7983 */ /* 0x000f280000300800 */
[----:B------:R-:W-:Y:S04]  /*408a0*/  @P5 STG.E [R6.64], R236 ;  /* 0x000000ec06005986 */ /* 0x000fe8000c10190a */
[----:B-1----:R-:W4:Y:S04]  /*408b0*/  LDL.LU R251, [R1+0xe0] ;  /* 0x0000e00001fb7983 */ /* 0x002f280000300800 */
[----:B--2---:R1:W-:Y:S01]  /*408c0*/  @P6 STG.E [R2.64], R245 ;  /* 0x000000f502006986 */ /* 0x0043e2000c10190a */
[----:B---3--:R-:W-:-:S03]  /*408d0*/  ISETP.GE.AND P6, PT, R30, c[0x0][0x17c], PT ;  /* 0x00005f001e007a0c */ /* 0x008fc60003fc6270 */
[----:B------:R-:W2:Y:S01]  /*408e0*/  LDL.LU R30, [R1+0x1414] ;  /* 0x00141400011e7983 */ /* 0x000ea20000300800 */
[----:B------:R-:W-:Y:S02]  /*408f0*/  ISETP.LT.AND P3, PT, R240, c[0x0][0x178], !P3 ;  /* 0x00005e00f0007a0c */ /* 0x000fe40005f61270 */
[----:B------:R-:W-:Y:S01]  /*40900*/  ISETP.LT.AND P2, PT, R241, c[0x0][0x178], !P4 ;  /* 0x00005e00f1007a0c */ /* 0x000fe20006741270 */
[----:B------:R-:W-:Y:S01]  /*40910*/  IMAD.WIDE R4, R28, 0x4, R234 ;  /* 0x000000041c047825 */ /* 0x000fe200078e02ea */
[----:B------:R-:W-:Y:S01]  /*40920*/  ISETP.LT.AND P4, PT, R240, c[0x0][0x178], !P4 ;  /* 0x00005e00f0007a0c */ /* 0x000fe20006781270 */
[----:B-1----:R-:W3:Y:S01]  /*40930*/  LDL.LU R245, [R1+0xe4] ;  /* 0x0000e40001f57983 */ /* 0x002ee20000300800 */
[----:B------:R-:W-:Y:S02]  /*40940*/  IADD3 R28, R28, c[0x0][0x198], RZ ;  /* 0x000066001c1c7a10 */ /* 0x000fe40007ffe0ff */
[----:B------:R-:W-:Y:S01]  /*40950*/  ISETP.GE.AND P5, PT, R29, c[0x0][0x17c], PT ;  /* 0x00005f001d007a0c */ /* 0x000fe20003fa6270 */
[----:B------:R-:W3:Y:S01]  /*40960*/  LDL.LU R236, [R1+0x142c] ;  /* 0x00142c0001ec7983 */ /* 0x000ee20000300800 */
[----:B------:R-:W-:-:S03]  /*40970*/  IADD3 R2, R28, c[0x0][0x198], RZ ;  /* 0x000066001c027a10 */ /* 0x000fc60007ffe0ff */
[----:B------:R1:W-:Y:S01]  /*40980*/  @P3 STG.E [R4.64], R237 ;  /* 0x000000ed04003986 */ /* 0x0003e2000c10190a */
[----:B------:R-:W-:Y:S02]  /*40990*/  ISETP.LT.AND P3, PT, R241, c[0x0][0x178], !P1 ;  /* 0x00005e00f1007a0c */ /* 0x000fe40004f61270 */
[----:B------:R-:W-:Y:S01]  /*409a0*/  ISETP.LT.AND P1, PT, R240, c[0x0][0x178], !P1 ;  /* 0x00005e00f0007a0c */ /* 0x000fe20004f21270 */
[----:B-1----:R-:W-:-:S04]  /*409b0*/  IMAD.WIDE R4, R28, 0x4, R232 ;  /* 0x000000041c047825 */ /* 0x002fc800078e02e8 */
[----:B------:R-:W-:Y:S01]  /*409c0*/  IMAD.WIDE R28, R28, 0x4, R234 ;  /* 0x000000041c1c7825 */ /* 0x000fe200078e02ea */
[----:B------:R1:W-:Y:S01]  /*409d0*/  @P2 STG.E [R4.64], R247 ;  /* 0x000000f704002986 */ /* 0x0003e2000c10190a */
[----:B------:R-:W-:-:S03]  /*409e0*/  ISETP.LT.AND P2, PT, R241, c[0x0][0x178], !P0 ;  /* 0x00005e00f1007a0c */ /* 0x000fc60004741270 */
[----:B------:R1:W-:Y:S01]  /*409f0*/  @P4 STG.E [R28.64], R228 ;  /* 0x000000e41c004986 */ /* 0x0003e2000c10190a */
[----:B------:R-:W-:Y:S01]  /*40a00*/  ISETP.LT.AND P0, PT, R240, c[0x0][0x178], !P0 ;  /* 0x00005e00f0007a0c */ /* 0x000fe20004701270 */
[C---:B------:R-:W-:Y:S02]  /*40a10*/  IMAD.WIDE R6, R2.reuse, 0x4, R234 ;  /* 0x0000000402067825 */ /* 0x040fe400078e02ea */
[----:B-1----:R-:W3:Y:S02]  /*40a20*/  LDL.LU R247, [R1+0xc0] ;  /* 0x0000c00001f77983 */ /* 0x002ee40000300800 */
[C-C-:B------:R-:W-:Y:S01]  /*40a30*/  IMAD.WIDE R4, R2.reuse, 0x4, R232.reuse ;  /* 0x0000000402047825 */ /* 0x140fe200078e02e8 */
[----:B------:R-:W-:Y:S01]  /*40a40*/  IADD3 R28, R2, c[0x0][0x198], RZ ;  /* 0x00006600021c7a10 */ /* 0x000fe20007ffe0ff */
[----:B------:R-:W3:Y:S04]  /*40a50*/  LDL.LU R228, [R1+0x13e4] ;  /* 0x0013e40001e47983 */ /* 0x000ee80000300800 */
[----:B------:R-:W-:Y:S01]  /*40a60*/  IMAD.WIDE R2, R28, 0x4, R232 ;  /* 0x000000041c027825 */ /* 0x000fe200078e02e8 */
[----:B----4-:R1:W-:Y:S04]  /*40a70*/  @P3 STG.E [R4.64], R244 ;  /* 0x000000f404003986 */ /* 0x0103e8000c10190a */
[----:B------:R-:W-:Y:S04]  /*40a80*/  @P1 STG.E [R6.64], R229 ;  /* 0x000000e506001986 */ /* 0x000fe8000c10190a */
[----:B-1----:R-:W4:Y:S01]  /*40a90*/  LDL.LU R244, [R1+0xc4] ;  /* 0x0000c40001f47983 */ /* 0x002f220000300800 */
[----:B------:R-:W-:-:S02]  /*40aa0*/  ISETP.GE.AND P4, PT, R246, c[0x0][0x17c], PT ;  /* 0x00005f00f6007a0c */ /* 0x000fc40003f86270 */
[----:B------:R-:W-:Y:S02]  /*40ab0*/  ISETP.GE.AND P1, PT, R31, c[0x0][0x17c], PT ;  /* 0x00005f001f007a0c */ /* 0x000fe40003f26270 */
[----:B------:R-:W4:Y:S04]  /*40ac0*/  LDL.LU R31, [R1+0x13fc] ;  /* 0x0013fc00011f7983 */ /* 0x000f280000300800 */
[----:B------:R-:W4:Y:S04]  /*40ad0*/  LDL.LU R246, [R1+0x3a8] ;  /* 0x0003a80001f67983 */ /* 0x000f280000300800 */
[----:B------:R1:W-:Y:S02]  /*40ae0*/  @P2 STG.E [R2.64], R251 ;  /* 0x000000fb02002986 */ /* 0x0003e4000c10190a */
[----:B-1----:R-:W-:-:S05]  /*40af0*/  IMAD.WIDE R2, R28, 0x4, R234 ;  /* 0x000000041c027825 */ /* 0x002fca00078e02ea */
[----:B------:R1:W-:Y:S01]  /*40b00*/  @P0 STG.E [R2.64], R224 ;  /* 0x000000e002000986 */ /* 0x0003e2000c10190a */
[----:B--2---:R-:W-:-:S03]  /*40b10*/  ISETP.GE.AND P0, PT, R30, c[0x0][0x17c], PT ;  /* 0x00005f001e007a0c */ /* 0x004fc60003f06270 */
[----:B------:R-:W2:Y:S01]  /*40b20*/  LDL.LU R30, [R1+0x1408] ;  /* 0x00140800011e7983 */ /* 0x000ea20000300800 */
[C---:B------:R-:W-:Y:S02]  /*40b30*/  ISETP.LT.AND P3, PT, R241.reuse, c[0x0][0x178], !P5 ;  /* 0x00005e00f1007a0c */ /* 0x040fe40006f61270 */
[----:B------:R-:W-:Y:S02]  /*40b40*/  IADD3 R29, R28, c[0x0][0x198], RZ ;  /* 0x000066001c1d7a10 */ /* 0x000fe40007ffe0ff */
[C---:B------:R-:W-:Y:S02]  /*40b50*/  ISETP.LT.AND P5, PT, R240.reuse, c[0x0][0x178], !P5 ;  /* 0x00005e00f0007a0c */ /* 0x040fe40006fa1270 */
[----:B------:R-:W-:Y:S01]  /*40b60*/  ISETP.LT.AND P2, PT, R241, c[0x0][0x178], !P6 ;  /* 0x00005e00f1007a0c */ /* 0x000fe20007741270 */
[----:B------:R-:W-:Y:S01]  /*40b70*/  IMAD.WIDE R4, R29, 0x4, R232 ;  /* 0x000000041d047825 */ /* 0x000fe200078e02e8 */
[----:B------:R-:W-:-:S03]  /*40b80*/  ISETP.LT.AND P6, PT, R240, c[0x0][0x178], !P6 ;  /* 0x00005e00f0007a0c */ /* 0x000fc600077c1270 */
[C---:B------:R-:W-:Y:S01]  /*40b90*/  IMAD.WIDE R6, R29.reuse, 0x4, R234 ;  /* 0x000000041d067825 */ /* 0x040fe200078e02ea */
[----:B------:R-:W-:Y:S01]  /*40ba0*/  IADD3 R29, R29, c[0x0][0x198], RZ ;  /* 0x000066001d1d7a10 */ /* 0x000fe20007ffe0ff */
[----:B---3--:R3:W-:Y:S01]  /*40bb0*/  @P3 STG.E [R4.64], R245 ;  /* 0x000000f504003986 */ /* 0x0087e2000c10190a */
[----:B------:R-:W-:Y:S02]  /*40bc0*/  ISETP.LT.AND P3, PT, R241, c[0x0][0x178], !P4 ;  /* 0x00005e00f1007a0c */ /* 0x000fe40006761270 */
[----:B------:R-:W-:Y:S01]  /*40bd0*/  ISETP.LT.AND P4, PT, R240, c[0x0][0x178], !P4 ;  /* 0x00005e00f0007a0c */ /* 0x000fe20006781270 */
[C---:B-1----:R-:W-:Y:S01]  /*40be0*/  IMAD.WIDE R2, R29.reuse, 0x4, R232 ;  /* 0x000000041d027825 */ /* 0x042fe200078e02e8 */
[----:B------:R1:W-:Y:S04]  /*40bf0*/  @P5 STG.E [R6.64], R225 ;  /* 0x000000e106005986 */ /* 0x0003e8000c10190a */
[----:B---3--:R-:W3:Y:S01]  /*40c00*/  LDL.LU R245, [R1+0x3ac] ;  /* 0x0003ac0001f57983 */ /* 0x008ee20000300800 */
[C---:B------:R-:W-:Y:S01]  /*40c10*/  IMAD.WIDE R4, R29.reuse, 0x4, R234 ;  /* 0x000000041d047825 */ /* 0x040fe200078e02ea */
[----:B------:R-:W-:-:S02]  /*40c20*/  IADD3 R29, R29, c[0x0][0x198], RZ ;  /* 0x000066001d1d7a10 */ /* 0x000fc40007ffe0ff */
[----:B------:R-:W3:Y:S02]  /*40c30*/  LDL.LU R28, [R1+0x1428] ;  /* 0x00142800011c7983 */ /* 0x000ee40000300800 */
[----:B-1----:R-:W-:Y:S02]  /*40c40*/  IADD3 R6, R29, c[0x0][0x198], RZ ;  /* 0x000066001d067a10 */ /* 0x002fe40007ffe0ff */
[----:B------:R-:W3:Y:S04]  /*40c50*/  LDL.LU R251, [R1+0xf8] ;  /* 0x0000f80001fb7983 */ /* 0x000ee80000300800 */
[----:B------:R1:W-:Y:S01]  /*40c60*/  @P2 STG.E [R2.64], R247 ;  /* 0x000000f702002986 */ /* 0x0003e2000c10190a */
[----:B------:R-:W-:Y:S02]  /*40c70*/  ISETP.LT.AND P2, PT, R241, c[0x0][0x178], !P1 ;  /* 0x00005e00f1007a0c */ /* 0x000fe40004f41270 */
[----:B------:R-:W-:Y:S01]  /*40c80*/  ISETP.LT.AND P1, PT, R240, c[0x0][0x178], !P1 ;  /* 0x00005e00f0007a0c */ /* 0x000fe20004f21270 */
[----:B------:R1:W-:Y:S02]  /*40c90*/  @P6 STG.E [R4.64], R20 ;  /* 0x0000001404006986 */ /* 0x0003e4000c10190a */
[----:B-1----:R-:W-:-:S04]  /*40ca0*/  IMAD.WIDE R2, R29, 0x4, R232 ;  /* 0x000000041d027825 */ /* 0x002fc800078e02e8 */
[----:B------:R-:W-:Y:S02]  /*40cb0*/  IMAD.WIDE R4, R29, 0x4, R234 ;  /* 0x000000041d047825 */ /* 0x000fe400078e02ea */
[----:B------:R-:W3:Y:S04]  /*40cc0*/  LDL.LU R29, [R1+0x1440] ;  /* 0x00144000011d7983 */ /* 0x000ee80000300800 */
[----:B----4-:R1:W-:Y:S04]  /*40cd0*/  @P3 STG.E [R2.64], R244 ;  /* 0x000000f402003986 */ /* 0x0103e8000c10190a */
[----:B------:R4:W-:Y:S01]  /*40ce0*/  @P4 STG.E [R4.64], R21 ;  /* 0x0000001504004986 */ /* 0x0009e2000c10190a */
[----:B-1----:R-:W-:-:S03]  /*40cf0*/  IMAD.WIDE R2, R6, 0x4, R232 ;  /* 0x0000000406027825 */ /* 0x002fc600078e02e8 */
[----:B------:R-:W3:Y:S01]  /*40d00*/  LDL.LU R244, [R1+0xfc] ;  /* 0x0000fc0001f47983 */ /* 0x000ee20000300800 */
[----:B----4-:R-:W-:-:S03]  /*40d10*/  IMAD.WIDE R4, R6, 0x4, R234 ;  /* 0x0000000406047825 */ /* 0x010fc600078e02ea */
[----:B------:R1:W-:Y:S04]  /*40d20*/  @P2 STG.E [R2.64], R246 ;  /* 0x000000f602002986 */ /* 0x0003e8000c10190a */
[----:B------:R4:W-:Y:S01]  /*40d30*/  @P1 STG.E [R4.64], R238 ;  /* 0x000000ee04001986 */ /* 0x0009e2000c10190a */
[----:B--2---:R-:W-:-:S03]  /*40d40*/  ISETP.GE.AND P1, PT, R30, c[0x0][0x17c], PT ;  /* 0x00005f001e007a0c */ /* 0x004fc60003f26270 */
[----:B------:R-:W2:Y:S04]  /*40d50*/  LDL.LU R30, [R1+0x13f8] ;  /* 0x0013f800011e7983 */ /* 0x000ea80000300800 */
[----:B------:R-:W2:Y:S04]  /*40d60*/  LDL.LU R247, [R1+0xe8] ;  /* 0x0000e80001f77983 */ /* 0x000ea80000300800 */
[----:B------:R-:W2:Y:S01]  /*40d70*/  LDL.LU R21, [R1+0x1410] ;  /* 0x0014100001157983 */ /* 0x000ea20000300800 */
[----:B------:R-:W-:Y:S02]  /*40d80*/  ISETP.LT.AND P3, PT, R241, c[0x0][0x178], !P0 ;  /* 0x00005e00f1007a0c */ /* 0x000fe40004761270 */
[----:B------:R-:W-:Y:S01]  /*40d90*/  ISETP.GE.AND P5, PT, R236, c[0x0][0x17c], PT ;  /* 0x00005f00ec007a0c */ /* 0x000fe20003fa6270 */
[----:B-1----:R-:W2:Y:S01]  /*40da0*/  LDL.LU R246, [R1+0xec] ;  /* 0x0000ec0001f67983 */ /* 0x002ea20000300800 */
[----:B------:R-:W-:-:S02]  /*40db0*/  IADD3 R6, R6, c[0x0][0x198], RZ ;  /* 0x0000660006067a10 */ /* 0x000fc40007ffe0ff */
[----:B------:R-:W-:Y:S02]  /*40dc0*/  ISETP.LT.AND P0, PT, R240, c[0x0][0x178], !P0 ;  /* 0x00005e00f0007a0c */ /* 0x000fe40004701270 */
[C---:B------:R-:W-:Y:S01]  /*40dd0*/  ISETP.LT.AND P2, PT, R241.reuse, c[0x0][0x178], !P5 ;  /* 0x00005e00f1007a0c */ /* 0x040fe20006f41270 */
[--C-:B------:R-:W-:Y:S01]  /*40de0*/  IMAD.WIDE R2, R6, 0x4, R232.reuse ;  /* 0x0000000406027825 */ /* 0x100fe200078e02e8 */
[----:B------:R-:W-:Y:S02]  /*40df0*/  ISETP.GE.AND P6, PT, R228, c[0x0][0x17c], PT ;  /* 0x00005f00e4007a0c */ /* 0x000fe40003fc6270 */
[----:B------:R-:W-:Y:S02]  /*40e00*/  IADD3 R20, R6, c[0x0][0x198], RZ ;  /* 0x0000660006147a10 */ /* 0x000fe40007ffe0ff */
[----:B------:R-:W-:Y:S01]  /*40e10*/  ISETP.LT.AND P5, PT, R240, c[0x0][0x178], !P5 ;  /* 0x00005e00f0007a0c */ /* 0x000fe20006fa1270 */
[----:B---3--:R1:W-:Y:S01]  /*40e20*/  @P3 STG.E [R2.64], R245 ;  /* 0x000000f502003986 */ /* 0x0083e2000c10190a */
[----:B------:R-:W-:Y:S01]  /*40e30*/  ISETP.LT.AND P3, PT, R241, c[0x0][0x178], !P6 ;  /* 0x00005e00f1007a0c */ /* 0x000fe20007761270 */
[----:B----4-:R-:W-:Y:S01]  /*40e40*/  IMAD.WIDE R4, R20, 0x4, R232 ;  /* 0x0000000414047825 */ /* 0x010fe200078e02e8 */
[----:B------:R-:W-:-:S02]  /*40e50*/  ISETP.LT.AND P6, PT, R240, c[0x0][0x178], !P6 ;  /* 0x00005e00f0007a0c */ /* 0x000fc400077c1270 */
[----:B------:R-:W-:Y:S01]  /*40e60*/  ISETP.GE.AND P4, PT, R31, c[0x0][0x17c], PT ;  /* 0x00005f001f007a0c */ /* 0x000fe20003f86270 */
[----:B-1----:R-:W-:-:S04]  /*40e70*/  IMAD.WIDE R2, R6, 0x4, R234 ;  /* 0x0000000406027825 */ /* 0x002fc800078e02ea */
[C---:B------:R-:W-:Y:S01]  /*40e80*/  IMAD.WIDE R6, R20.reuse, 0x4, R234 ;  /* 0x0000000414067825 */ /* 0x040fe200078e02ea */
[----:B------:R-:W-:Y:S01]  /*40e90*/  IADD3 R20, R20, c[0x0][0x198], RZ ;  /* 0x0000660014147a10 */ /* 0x000fe20007ffe0ff */
[----:B------:R1:W-:Y:S01]  /*40ea0*/  @P0 STG.E [R2.64], R239 ;  /* 0x000000ef02000986 */ /* 0x0003e2000c10190a */
[----:B------:R-:W-:-:S03]  /*40eb0*/  ISETP.GE.AND P0, PT, R28, c[0x0][0x17c], PT ;  /* 0x00005f001c007a0c */ /* 0x000fc60003f06270 */
[----:B------:R3:W-:Y:S01]  /*40ec0*/  @P2 STG.E [R4.64], R251 ;  /* 0x000000fb04002986 */ /* 0x0007e2000c10190a */
[----:B------:R-:W-:Y:S02]  /*40ed0*/  ISETP.LT.AND P2, PT, R241, c[0x0][0x178], !P4 ;  /* 0x00005e00f1007a0c */ /* 0x000fe40006741270 */
[----:B------:R-:W-:Y:S01]  /*40ee0*/  ISETP.LT.AND P4, PT, R240, c[0x0][0x178], !P4 ;  /* 0x00005e00f0007a0c */ /* 0x000fe20006781270 */
[----:B------:R-:W4:Y:S04]  /*40ef0*/  LDL.LU R28, [R1+0x141c] ;  /* 0x00141c00011c7983 */ /* 0x000f280000300800 */
[----:B------:R-:W4:Y:S01]  /*40f00*/  LDL.LU R245, [R1+0xc8] ;  /* 0x0000c80001f57983 */ /* 0x000f220000300800 */
[----:B-1----:R-:W-:-:S04]  /*40f10*/  IMAD.WIDE R2, R20, 0x4, R232 ;  /* 0x0000000414027825 */ /* 0x002fc800078e02e8 */
[C---:B---3--:R-:W-:Y:S01]  /*40f20*/  IMAD.WIDE R4, R20.reuse, 0x4, R234 ;  /* 0x0000000414047825 */ /* 0x048fe200078e02ea */
[----:B------:R-:W-:Y:S01]  /*40f30*/  IADD3 R20, R20, c[0x0][0x198], RZ ;  /* 0x0000660014147a10 */ /* 0x000fe20007ffe0ff */
[----:B------:R-:W-:Y:S01]  /*40f40*/  @P5 STG.E [R6.64], R230 ;  /* 0x000000e606005986 */ /* 0x000fe2000c10190a */
[----:B------:R-:W-:-:S03]  /*40f50*/  ISETP.GE.AND P5, PT, R29, c[0x0][0x17c], PT ;  /* 0x00005f001d007a0c */ /* 0x000fc60003fa6270 */
[----:B------:R-:W3:Y:S04]  /*40f60*/  LDL.LU R29, [R1+0x143c] ;  /* 0x00143c00011d7983 */ /* 0x000ee80000300800 */
[----:B------:R1:W-:Y:S04]  /*40f70*/  @P3 STG.E [R2.64], R244 ;  /* 0x000000f402003986 */ /* 0x0003e8000c10190a */
[----:B------:R1:W-:Y:S01]  /*40f80*/  @P6 STG.E [R4.64], R231 ;  /* 0x000000e704006986 */ /* 0x0003e2000c10190a */
[----:B------:R-:W-:Y:S02]  /*40f90*/  ISETP.LT.AND P3, PT, R241, c[0x0][0x178], !P1 ;  /* 0x00005e00f1007a0c */ /* 0x000fe40004f61270 */
[----:B------:R-:W-:Y:S01]  /*40fa0*/  ISETP.LT.AND P6, PT, R240, c[0x0][0x178], !P1 ;  /* 0x00005e00f0007a0c */ /* 0x000fe20004fc1270 */
[C---:B-1----:R-:W-:Y:S01]  /*40fb0*/  IMAD.WIDE R2, R20.reuse, 0x4, R234 ;  /* 0x0000000414027825 */ /* 0x042fe200078e02ea */
[----:B------:R-:W3:Y:S03]  /*40fc0*/  LDL.LU R244, [R1+0xcc] ;  /* 0x0000cc0001f47983 */ /* 0x000ee60000300800 */
[----:B------:R-:W-:Y:S01]  /*40fd0*/  IMAD.WIDE R4, R20, 0x4, R232 ;  /* 0x0000000414047825 */ /* 0x000fe200078e02e8 */
[----:B--2---:R-:W-:-:S02]  /*40fe0*/  ISETP.GE.AND P1, PT, R30, c[0x0][0x17c], PT ;  /* 0x00005f001e007a0c */ /* 0x004fc40003f26270 */
[----:B------:R-:W2:Y:S04]  /*40ff0*/  LDL.LU R30, [R1+0x1464] ;  /* 0x00146400011e7983 */ /* 0x000ea80000300800 */
[----:B------:R1:W-:Y:S04]  /*41000*/  @P2 STG.E [R4.64], R247 ;  /* 0x000000f704002986 */ /* 0x0003e8000c10190a */
[----:B------:R1:W-:Y:S01]  /*41010*/  @P4 STG.E [R2.64], R226 ;  /* 0x000000e202004986 */ /* 0x0003e2000c10190a */
[----:B------:R-:W-:-:S03]  /*41020*/  ISETP.GE.AND P4, PT, R21, c[0x0][0x17c], PT ;  /* 0x00005f0015007a0c */ /* 0x000fc60003f86270 */
[----:B------:R-:W2:Y:S01]  /*41030*/  LDL.LU R21, [R1+0x140c] ;  /* 0x00140c0001157983 */ /* 0x000ea20000300800 */
[----:B------:R-:W-:Y:S02]  /*41040*/  IADD3 R6, R20, c[0x0][0x198], RZ ;  /* 0x0000660014067a10 */ /* 0x000fe40007ffe0ff */
[----:B------:R-:W-:-:S03]  /*41050*/  ISETP.LT.AND P2, PT, R241, c[0x0][0x178], !P0 ;  /* 0x00005e00f1007a0c */ /* 0x000fc60004741270 */
[----:B-1----:R-:W-:-:S04]  /*41060*/  IMAD.WIDE R4, R6, 0x4, R232 ;  /* 0x0000000406047825 */ /* 0x002fc800078e02e8 */
[C---:B------:R-:W-:Y:S01]  /*41070*/  IMAD.WIDE R2, R6.reuse, 0x4, R234 ;  /* 0x0000000406027825 */ /* 0x040fe200078e02ea */
[----:B------:R-:W-:Y:S01]  /*41080*/  IADD3 R6, R6, c[0x0][0x198], RZ ;  /* 0x0000660006067a10 */ /* 0x000fe20007ffe0ff */
[----:B------:R-:W-:Y:S01]  /*41090*/  @P3 STG.E [R4.64], R246 ;  /* 0x000000f604003986 */ /* 0x000fe2000c10190a */
[----:B------:R-:W-:-:S03]  /*410a0*/  ISETP.LT.AND P0, PT, R240, c[0x0][0x178], !P0 ;  /* 0x00005e00f0007a0c */ /* 0x000fc60004701270 */
[----:B------:R1:W-:Y:S01]  /*410b0*/  @P6 STG.E [R2.64], R227 ;  /* 0x000000e302006986 */ /* 0x0003e2000c10190a */
[----:B------:R-:W-:Y:S02]  /*410c0*/  IADD3 R20, R6, c[0x0][0x198], RZ ;  /* 0x0000660006147a10 */ /* 0x000fe40007ffe0ff */
[----:B------:R-:W-:Y:S02]  /*410d0*/  ISETP.LT.AND P6, PT, R241, c[0x0][0x178], !P5 ;  /* 0x00005e00f1007a0c */ /* 0x000fe40006fc1270 */
[----:B------:R-:W-:Y:S01]  /*410e0*/  ISETP.LT.AND P5, PT, R240, c[0x0][0x178], !P5 ;  /* 0x00005e00f0007a0c */ /* 0x000fe20006fa1270 */
[----:B-1----:R-:W-:-:S04]  /*410f0*/  IMAD.WIDE R2, R6, 0x4, R232 ;  /* 0x0000000406027825 */ /* 0x002fc800078e02e8 */
[----:B------:R-:W-:Y:S01]  /*41100*/  IMAD.WIDE R4, R20, 0x4, R232 ;  /* 0x0000000414047825 */ /* 0x000fe200078e02e8 */
[----:B----4-:R1:W-:Y:S01]  /*41110*/  @P2 STG.E [R2.64], R245 ;  /* 0x000000f502002986 */ /* 0x0103e2000c10190a */
[----:B------:R-:W-:Y:S02]  /*41120*/  ISETP.LT.AND P2, PT, R241, c[0x0][0x178], !P1 ;  /* 0x00005e00f1007a0c */ /* 0x000fe40004f41270 */
[----:B-1----:R-:W-:-:S04]  /*41130*/  IMAD.WIDE R2, R6, 0x4, R234 ;  /* 0x0000000406027825 */ /* 0x002fc800078e02ea */
[C---:B------:R-:W-:Y:S01]  /*41140*/  IMAD.WIDE R6, R20.reuse, 0x4, R234 ;  /* 0x0000000414067825 */ /* 0x040fe200078e02ea */
[----:B------:R-:W-:Y:S01]  /*41150*/  IADD3 R20, R20, c[0x0][0x198], RZ ;  /* 0x0000660014147a10 */ /* 0x000fe20007ffe0ff */
[----:B------:R1:W-:Y:S01]  /*41160*/  @P0 STG.E [R2.64], R22 ;  /* 0x0000001602000986 */ /* 0x0003e2000c10190a */
[----:B------:R-:W-:Y:S02]  /*41170*/  ISETP.GE.AND P3, PT, R28, c[0x0][0x17c], PT ;  /* 0x00005f001c007a0c */ /* 0x000fe40003f66270 */
[----:B---3--:R-:W-:Y:S01]  /*41180*/  ISETP.GE.AND P0, PT, R29, c[0x0][0x17c], PT ;  /* 0x00005f001d007a0c */ /* 0x008fe20003f06270 */
[----:B------:R-:W3:Y:S04]  /*41190*/  LDL.LU R28, [R1+0x1424] ;  /* 0x00142400011c7983 */ /* 0x000ee80000300800 */
[----:B------:R-:W4:Y:S01]  /*411a0*/  LDL.LU R29, [R1+0x1430] ;  /* 0x00143000011d7983 */ /* 0x000f220000300800 */
[----:B-1----:R-:W-:-:S03]  /*411b0*/  IMAD.WIDE R2, R20, 0x4, R232 ;  /* 0x0000000414027825 */ /* 0x002fc600078e02e8 */
[----:B------:R-:W4:Y:S04]  /*411c0*/  LDL.LU R22, [R1+0x1460] ;  /* 0x0014600001167983 */ /* 0x000f280000300800 */
[----:B------:R1:W-:Y:S04]  /*411d0*/  @P6 STG.E [R4.64], R244 ;  /* 0x000000f404006986 */ /* 0x0003e8000c10190a */
[----:B------:R-:W-:Y:S04]  /*411e0*/  @P5 STG.E [R6.64], R23 ;  /* 0x0000001706005986 */ /* 0x000fe8000c10190a */
[----:B------:R1:W-:Y:S01]  /*411f0*/  @P2 STG.E [R2.64], R40 ;  /* 0x0000002802002986 */ /* 0x0003e2000c10190a */
[----:B--2---:R-:W-:-:S03]  /*41200*/  ISETP.GE.AND P2, PT, R21, c[0x0][0x17c], PT ;  /* 0x00005f0015007a0c */ /* 0x004fc60003f46270 */
[----:B------:R-:W2:Y:S01]  /*41210*/  LDL.LU R21, [R1+0x1480] ;  /* 0x0014800001157983 */ /* 0x000ea20000300800 */
[----:B------:R-:W-:Y:S01]  /*41220*/  ISETP.LT.AND P1, PT, R240, c[0x0][0x178], !P1 ;  /* 0x00005e00f0007a0c */ /* 0x000fe20004f21270 */
[----:B-1----:R-:W-:Y:S01]  /*41230*/  IMAD.WIDE R4, R20, 0x4, R234 ;  /* 0x0000000414047825 */ /* 0x002fe200078e02ea */
[----:B------:R-:W-:Y:S02]  /*41240*/  ISETP.LT.AND P5, PT, R241, c[0x0][0x178], !P4 ;  /* 0x00005e00f1007a0c */ /* 0x000fe400067a1270 */
[----:B------:R-:W-:Y:S02]  /*41250*/  ISETP.LT.AND P6, PT, R240, c[0x0][0x178], !P4 ;  /* 0x00005e00f0007a0c */ /* 0x000fe400067c1270 */
[----:B------:R-:W-:-:S07]  /*41260*/  IADD3 R20, R20, c[0x0][0x198], RZ ;  /* 0x0000660014147a10 */ /* 0x000fce0007ffe0ff */
[----:B------:R1:W-:Y:S01]  /*41270*/  @P1 STG.E [R4.64], R84 ;  /* 0x0000005404001986 */ /* 0x0003e2000c10190a */
[C---:B------:R-:W-:Y:S01]  /*41280*/  ISETP.LT.AND P1, PT, R241.reuse, c[0x0][0x178], !P3 ;  /* 0x00005e00f1007a0c */ /* 0x040fe20005f21270 */
[----:B------:R-:W-:Y:S01]  /*41290*/  IMAD.WIDE R2, R20, 0x4, R232 ;  /* 0x0000000414027825 */ /* 0x000fe200078e02e8 */
[----:B------:R-:W-:Y:S02]  /*412a0*/  ISETP.LT.AND P3, PT, R240, c[0x0][0x178], !P3 ;  /* 0x00005e00f0007a0c */ /* 0x000fe40005f61270 */
[C---:B------:R-:W-:Y:S02]  /*412b0*/  IADD3 R6, R20.reuse, c[0x0][0x198], RZ ;  /* 0x0000660014067a10 */ /* 0x040fe40007ffe0ff */
[----:B------:R1:W-:Y:S02]  /*412c0*/  @P5 STG.E [R2.64], R41 ;  /* 0x0000002902005986 */ /* 0x0003e4000c10190a */
[----:B-1----:R-:W-:Y:S01]  /*412d0*/  IMAD.WIDE R4, R20, 0x4, R234 ;  /* 0x0000000414047825 */ /* 0x002fe200078e02ea */
[----:B------:R-:W-:-:S04]  /*412e0*/  ISETP.LT.AND P5, PT, R241, c[0x0][0x178], !P0 ;  /* 0x00005e00f1007a0c */ /* 0x000fc800047a1270 */
[----:B------:R1:W-:Y:S01]  /*412f0*/  @P6 STG.E [R4.64], R85 ;  /* 0x0000005504006986 */ /* 0x0003e2000c10190a */
[----:B------:R-:W-:Y:S01]  /*41300*/  IMAD.WIDE R2, R6, 0x4, R232 ;  /* 0x0000000406027825 */ /* 0x000fe200078e02e8 */
[----:B------:R-:W-:Y:S02]  /*41310*/  ISETP.GE.AND P4, PT, R30, c[0x0][0x17c], PT ;  /* 0x00005f001e007a0c */ /* 0x000fe40003f86270 */
[----:B------:R-:W-:Y:S02]  /*41320*/  ISETP.LT.AND P0, PT, R240, c[0x0][0x178], !P0 ;  /* 0x00005e00f0007a0c */ /* 0x000fe40004701270 */
[----:B------:R1:W-:Y:S02]  /*41330*/  @P1 STG.E [R2.64], R32 ;  /* 0x0000002002001986 */ /* 0x0003e4000c10190a */
[C---:B-1----:R-:W-:Y:S01]  /*41340*/  IMAD.WIDE R4, R6.reuse, 0x4, R234 ;  /* 0x0000000406047825 */ /* 0x042fe200078e02ea */
[----:B------:R-:W-:-:S04]  /*41350*/  IADD3 R6, R6, c[0x0][0x198], RZ ;  /* 0x0000660006067a10 */ /* 0x000fc80007ffe0ff */
[----:B------:R1:W-:Y:S01]  /*41360*/  @P3 STG.E [R4.64], R80 ;  /* 0x0000005004003986 */ /* 0x0003e2000c10190a */
[----:B------:R-:W-:Y:S01]  /*41370*/  ISETP.LT.AND P3, PT, R241, c[0x0][0x178], !P4 ;  /* 0x00005e00f1007a0c */ /* 0x000fe20006761270 */
[--C-:B------:R-:W-:Y:S01]  /*41380*/  IMAD.WIDE R2, R6, 0x4, R232.reuse ;  /* 0x0000000406027825 */ /* 0x100fe200078e02e8 */
[----:B------:R-:W-:Y:S02]  /*41390*/  ISETP.LT.AND P4, PT, R240, c[0x0][0x178], !P4 ;  /* 0x00005e00f0007a0c */ /* 0x000fe40006781270 */
[----:B------:R-:W-:Y:S02]  /*413a0*/  IADD3 R20, R6, c[0x0][0x198], RZ ;  /* 0x0000660006147a10 */ /* 0x000fe40007ffe0ff */
[----:B------:R4:W-:Y:S03]  /*413b0*/  @P5 STG.E [R2.64], R33 ;  /* 0x0000002102005986 */ /* 0x0009e6000c10190a */
[----:B-1----:R-:W-:Y:S01]  /*413c0*/  IMAD.WIDE R4, R20, 0x4, R232 ;  /* 0x0000000414047825 */ /* 0x002fe200078e02e8 */
[----:B---3--:R-:W-:-:S02]  /*413d0*/  ISETP.GE.AND P6, PT, R28, c[0x0][0x17c], PT ;  /* 0x00005f001c007a0c */ /* 0x008fc40003fc6270 */
[----:B------:R-:W3:Y:S01]  /*413e0*/  LDL.LU R28, [R1+0x1420] ;  /* 0x00142000011c7983 */ /* 0x000ee20000300800 */
[----:B----4-:R-:W-:-:S03]  /*413f0*/  IMAD.WIDE R2, R6, 0x4, R234 ;  /* 0x0000000406027825 */ /* 0x010fc600078e02ea */
[----:B------:R-:W4:Y:S01]  /*41400*/  LDL.LU R23, [R1+0x1438] ;  /* 0x0014380001177983 */ /* 0x000f220000300800 */
[----:B------:R-:W-:-:S03]  /*41410*/  IMAD.WIDE R6, R20, 0x4, R234 ;  /* 0x0000000414067825 */ /* 0x000fc600078e02ea */
[----:B------:R-:W-:Y:S01]  /*41420*/  @P0 STG.E [R2.64], R81 ;  /* 0x0000005102000986 */ /* 0x000fe2000c10190a */
[----:B------:R-:W-:-:S03]  /*41430*/  ISETP.GE.AND P0, PT, R22, c[0x0][0x17c], PT ;  /* 0x00005f0016007a0c */ /* 0x000fc60003f06270 */
[----:B------:R1:W-:Y:S04]  /*41440*/  @P3 STG.E [R4.64], R12 ;  /* 0x0000000c04003986 */ /* 0x0003e8000c10190a */
[----:B------:R1:W-:Y:S04]  /*41450*/  @P4 STG.E [R6.64], R76 ;  /* 0x0000004c06004986 */ /* 0x0003e8000c10190a */
[----:B------:R-:W3:Y:S01]  /*41460*/  LDL.LU R22, [R1+0x1448] ;  /* 0x0014480001167983 */ /* 0x000ee20000300800 */
[----:B--2---:R-:W-:-:S03]  /*41470*/  ISETP.GE.AND P4, PT, R21, c[0x0][0x17c], PT ;  /* 0x00005f0015007a0c */ /* 0x004fc60003f86270 */
[----:B------:R-:W2:Y:S04]  /*41480*/  LDL.LU R21, [R1+0x147c] ;  /* 0x00147c0001157983 */ /* 0x000ea80000300800 */
[----:B-1----:R-:W2:Y:S01]  /*41490*/  LDL.LU R12, [R1+0x14ac] ;  /* 0x0014ac00010c7983 */ /* 0x002ea20000300800 */
[C---:B------:R-:W-:Y:S02]  /*414a0*/  ISETP.LT.AND P5, PT, R241.reuse, c[0x0][0x178], !P2 ;  /* 0x00005e00f1007a0c */ /* 0x040fe400057a1270 */
[----:B------:R-:W-:Y:S02]  /*414b0*/  ISETP.LT.AND P2, PT, R240, c[0x0][0x178], !P2 ;  /* 0x00005e00f0007a0c */ /* 0x000fe40005741270 */
[----:B------:R-:W-:Y:S02]  /*414c0*/  IADD3 R20, R20, c[0x0][0x198], RZ ;  /* 0x0000660014147a10 */ /* 0x000fe40007ffe0ff */
[----:B------:R-:W-:-:S03]  /*414d0*/  ISETP.LT.AND P3, PT, R241, c[0x0][0x178], !P6 ;  /* 0x00005e00f1007a0c */ /* 0x000fc60007761270 */
[----:B------:R-:W-:Y:S01]  /*414e0*/  IMAD.WIDE R2, R20, 0x4, R232 ;  /* 0x0000000414027825 */ /* 0x000fe200078e02e8 */
[----:B------:R-:W-:-:S03]  /*414f0*/  ISETP.LT.AND P6, PT, R240, c[0x0][0x178], !P6 ;  /* 0x00005e00f0007a0c */ /* 0x000fc600077c1270 */
[C---:B------:R-:W-:Y:S01]  /*41500*/  IMAD.WIDE R4, R20.reuse, 0x4, R234 ;  /* 0x0000000414047825 */ /* 0x040fe200078e02ea */
[----:B------:R-:W-:Y:S02]  /*41510*/  ISETP.GE.AND P1, PT, R29, c[0x0][0x17c], PT ;  /* 0x00005f001d007a0c */ /* 0x000fe40003f26270 */
[----:B------:R-:W-:Y:S01]  /*41520*/  IADD3 R20, R20, c[0x0][0x198], RZ ;  /* 0x0000660014147a10 */ /* 0x000fe20007ffe0ff */
[----:B------:R1:W-:Y:S04]  /*41530*/  @P5 STG.E [R2.64], R13 ;  /* 0x0000000d02005986 */ /* 0x0003e8000c10190a */
[----:B------:R1:W-:Y:S01]  /*41540*/  @P2 STG.E [R4.64], R77 ;  /* 0x0000004d04002986 */ /* 0x0003e2000c10190a */
[----:B------:R-:W-:Y:S02]  /*41550*/  ISETP.LT.AND P2, PT, R241, c[0x0][0x178], !P1 ;  /* 0x00005e00f1007a0c */ /* 0x000fe40004f41270 */
[----:B------:R-:W-:-:S02]  /*41560*/  ISETP.LT.AND P1, PT, R240, c[0x0][0x178], !P1 ;  /* 0x00005e00f0007a0c */ /* 0x000fc40004f21270 */
[C---:B------:R-:W-:Y:S01]  /*41570*/  IADD3 R6, R20.reuse, c[0x0][0x198], RZ ;  /* 0x0000660014067a10 */ /* 0x040fe20007ffe0ff */
[C---:B-1----:R-:W-:Y:S01]  /*41580*/  IMAD.WIDE R2, R20.reuse, 0x4, R234 ;  /* 0x0000000414027825 */ /* 0x042fe200078e02ea */
[----:B------:R-:W4:Y:S03]  /*41590*/  LDL.LU R13, [R1+0x1434] ;  /* 0x00143400010d7983 */ /* 0x000f260000300800 */
[----:B------:R-:W-:-:S05]  /*415a0*/  IMAD.WIDE R4, R20, 0x4, R232 ;  /* 0x0000000414047825 */ /* 0x000fca00078e02e8 */
[----:B------:R1:W-:Y:S01]  /*415b0*/  @P3 STG.E [R4.64], R8 ;  /* 0x0000000804003986 */ /* 0x0003e2000c10190a */
[----:B------:R-:W-:-:S03]  /*415c0*/  ISETP.LT.AND P3, PT, R241, c[0x0][0x178], !P0 ;  /* 0x00005e00f1007a0c */ /* 0x000fc60004761270 */
[----:B------:R1:W-:Y:S01]  /*415d0*/  @P6 STG.E [R2.64], R68 ;  /* 0x0000004402006986 */ /* 0x0003e2000c10190a */
[----:B------:R-:W-:Y:S01]  /*415e0*/  ISETP.LT.AND P0, PT, R240, c[0x0][0x178], !P0 ;  /* 0x00005e00f0007a0c */ /* 0x000fe20004701270 */
[----:B-1----:R-:W-:-:S04]  /*415f0*/  IMAD.WIDE R4, R6, 0x4, R232 ;  /* 0x0000000406047825 */ /* 0x002fc800078e02e8 */
[C---:B------:R-:W-:Y:S01]  /*41600*/  IMAD.WIDE R2, R6.reuse, 0x4, R234 ;  /* 0x0000000406027825 */ /* 0x040fe200078e02ea */
[----:B------:R-:W-:Y:S01]  /*41610*/  IADD3 R6, R6, c[0x0][0x198], RZ ;  /* 0x0000660006067a10 */ /* 0x000fe20007ffe0ff */
        /* <DEDUP_REMOVED lines=10> */
[----:B-1----:R-:W-:-:S04]  /*416c0*/  IMAD.WIDE R2, R6, 0x4, R234 ;  /* 0x0000000406027825 */ /* 0x002fc800078e02ea */
[----:B------:R-:W-:Y:S01]  /*416d0*/  IMAD.WIDE R6, R8, 0x4, R234 ;  /* 0x0000000408067825 */ /* 0x000fe200078e02ea */
[----:B------:R1:W-:Y:S04]  /*416e0*/  @P0 STG.E [R2.64], R86 ;  /* 0x0000005602000986 */ /* 0x0003e8000c10190a */
[----:B------:R1:W-:Y:S04]  /*416f0*/  @P2 STG.E [R4.64], R43 ;  /* 0x0000002b04002986 */ /* 0x0003e8000c10190a */
[----:B------:R1:W-:Y:S01]  /*41700*/  @P4 STG.E [R6.64], R87 ;  /* 0x0000005706004986 */ /* 0x0003e2000c10190a */
[----:B--2---:R-:W-:-:S03]  /*41710*/  ISETP.GE.AND P4, PT, R12, c[0x0][0x17c], PT ;  /* 0x00005f000c007a0c */ /* 0x004fc60003f86270 */
[----:B------:R-:W2:Y:S01]  /*41720*/  LDL.LU R12, [R1+0x14a8] ;  /* 0x0014a800010c7983 */ /* 0x000ea20000300800 */
[----:B---3--:R-:W-:Y:S02]  /*41730*/  ISETP.GE.AND P5, PT, R28, c[0x0][0x17c], PT ;  /* 0x00005f001c007a0c */ /* 0x008fe40003fa6270 */
[----:B----4-:R-:W-:Y:S02]  /*41740*/  ISETP.GE.AND P6, PT, R23, c[0x0][0x17c], PT ;  /* 0x00005f0017007a0c */ /* 0x010fe40003fc6270 */
[C---:B------:R-:W-:Y:S02]  /*41750*/  ISETP.LT.AND P3, PT, R241.reuse, c[0x0][0x178], !P5 ;  /* 0x00005e00f1007a0c */ /* 0x040fe40006f61270 */
[----:B------:R-:W-:Y:S02]  /*41760*/  ISETP.LT.AND P5, PT, R240, c[0x0][0x178], !P5 ;  /* 0x00005e00f0007a0c */ /* 0x000fe40006fa1270 */
[----:B------:R-:W-:Y:S02]  /*41770*/  IADD3 R8, R8, c[0x0][0x198], RZ ;  /* 0x0000660008087a10 */ /* 0x000fe40007ffe0ff */
[----:B------:R-:W-:-:S02]  /*41780*/  ISETP.LT.AND P2, PT, R241, c[0x0][0x178], !P6 ;  /* 0x00005e00f1007a0c */ /* 0x000fc40007741270 */
[----:B------:R-:W-:Y:S01]  /*41790*/  ISETP.LT.AND P6, PT, R240, c[0x0][0x178], !P6 ;  /* 0x00005e00f0007a0c */ /* 0x000fe200077c1270 */
[----:B-1----:R-:W-:Y:S01]  /*417a0*/  IMAD.WIDE R2, R8, 0x4, R232 ;  /* 0x0000000408027825 */ /* 0x002fe200078e02e8 */
[----:B------:R-:W-:-:S03]  /*417b0*/  ISETP.GE.AND P1, PT, R22, c[0x0][0x17c], PT ;  /* 0x00005f0016007a0c */ /* 0x000fc60003f26270 */
[C---:B------:R-:W-:Y:S01]  /*417c0*/  IMAD.WIDE R4, R8.reuse, 0x4, R234 ;  /* 0x0000000408047825 */ /* 0x040fe200078e02ea */
[----:B------:R-:W-:Y:S01]  /*417d0*/  IADD3 R8, R8, c[0x0][0x198], RZ ;  /* 0x0000660008087a10 */ /* 0x000fe20007ffe0ff */
[----:B------:R1:W-:Y:S01]  /*417e0*/  @P3 STG.E [R2.64], R34 ;  /* 0x0000002202003986 */ /* 0x0003e2000c10190a */
[----:B------:R-:W-:Y:S02]  /*417f0*/  ISETP.LT.AND P3, PT, R241, c[0x0][0x178], !P1 ;  /* 0x00005e00f1007a0c */ /* 0x000fe40004f61270 */
[----:B------:R-:W-:Y:S01]  /*41800*/  ISETP.GE.AND P0, PT, R21, c[0x0][0x17c], PT ;  /* 0x00005f0015007a0c */ /* 0x000fe20003f06270 */
[----:B------:R3:W-:Y:S01]  /*41810*/  @P5 STG.E [R4.64], R82 ;  /* 0x0000005204005986 */ /* 0x0007e2000c10190a */
[----:B------:R-:W-:Y:S02]  /*41820*/  IADD3 R6, R8, c[0x0][0x198], RZ ;  /* 0x0000660008067a10 */ /* 0x000fe40007ffe0ff */
[----:B------:R-:W-:Y:S01]  /*41830*/  ISETP.LT.AND P1, PT, R240, c[0x0][0x178], !P1 ;  /* 0x00005e00f0007a0c */ /* 0x000fe20004f21270 */
[----:B-1----:R-:W-:-:S04]  /*41840*/  IMAD.WIDE R2, R8, 0x4, R232 ;  /* 0x0000000408027825 */ /* 0x002fc800078e02e8 */
[----:B---3--:R-:W-:Y:S01]  /*41850*/  IMAD.WIDE R4, R8, 0x4, R234 ;  /* 0x0000000408047825 */ /* 0x008fe200078e02ea */
[----:B------:R1:W-:Y:S01]  /*41860*/  @P2 STG.E [R2.64], R35 ;  /* 0x0000002302002986 */ /* 0x0003e2000c10190a */
[----:B------:R-:W-:-:S03]  /*41870*/  ISETP.LT.AND P2, PT, R241, c[0x0][0x178], !P0 ;  /* 0x00005e00f1007a0c */ /* 0x000fc60004741270 */
[----:B------:R3:W-:Y:S01]  /*41880*/  @P6 STG.E [R4.64], R83 ;  /* 0x0000005304006986 */ /* 0x0007e2000c10190a */
[----:B------:R-:W-:Y:S02]  /*41890*/  ISETP.GE.AND P5, PT, R13, c[0x0][0x17c], PT ;  /* 0x00005f000d007a0c */ /* 0x000fe40003fa6270 */
[----:B------:R-:W-:Y:S01]  /*418a0*/  ISETP.LT.AND P0, PT, R240, c[0x0][0x178], !P0 ;  /* 0x00005e00f0007a0c */ /* 0x000fe20004701270 */
[----:B------:R-:W4:Y:S01]  /*418b0*/  LDL.LU R13, [R1+0x14c8] ;  /* 0x0014c800010d7983 */ /* 0x000f220000300800 */
[----:B-1----:R-:W-:-:S04]  /*418c0*/  IMAD.WIDE R2, R6, 0x4, R232 ;  /* 0x0000000406027825 */ /* 0x002fc800078e02e8 */
[C---:B---3--:R-:W-:Y:S01]  /*418d0*/  IMAD.WIDE R4, R6.reuse, 0x4, R234 ;  /* 0x0000000406047825 */ /* 0x048fe200078e02ea */
[----:B------:R-:W-:Y:S01]  /*418e0*/  IADD3 R6, R6, c[0x0][0x198], RZ ;  /* 0x0000660006067a10 */ /* 0x000fe20007ffe0ff */
[----:B------:R1:W-:Y:S04]  /*418f0*/  @P3 STG.E [R2.64], R14 ;  /* 0x0000000e02003986 */ /* 0x0003e8000c10190a */
[----:B------:R-:W-:Y:S01]  /*41900*/  @P1 STG.E [R4.64], R78 ;  /* 0x0000004e04001986 */ /* 0x000fe2000c10190a */
[----:B------:R-:W-:Y:S01]  /*41910*/  ISETP.GE.AND P6, PT, R9, c[0x0][0x17c], PT ;  /* 0x00005f0009007a0c */ /* 0x000fe20003fc6270 */
[C---:B-1----:R-:W-:Y:S02]  /*41920*/  IMAD.WIDE R2, R6.reuse, 0x4, R232 ;  /* 0x0000000406027825 */ /* 0x042fe400078e02e8 */
[----:B------:R-:W3:Y:S04]  /*41930*/  LDL.LU R9, [R1+0x1458] ;  /* 0x0014580001097983 */ /* 0x000ee80000300800 */
[----:B------:R1:W-:Y:S04]  /*41940*/  @P2 STG.E [R2.64], R15 ;  /* 0x0000000f02002986 */ /* 0x0003e8000c10190a */
[----:B------:R-:W3:Y:S01]  /*41950*/  LDL.LU R14, [R1+0x1478] ;  /* 0x00147800010e7983 */ /* 0x000ee20000300800 */
[----:B-1----:R-:W-:-:S05]  /*41960*/  IMAD.WIDE R2, R6, 0x4, R234 ;  /* 0x0000000406027825 */ /* 0x002fca00078e02ea */
[----:B------:R1:W-:Y:S01]  /*41970*/  @P0 STG.E [R2.64], R79 ;  /* 0x0000004f02000986 */ /* 0x0003e2000c10190a */
[----:B--2---:R-:W-:-:S03]  /*41980*/  ISETP.GE.AND P0, PT, R12, c[0x0][0x17c], PT ;  /* 0x00005f000c007a0c */ /* 0x004fc60003f06270 */
[----:B------:R-:W2:Y:S01]  /*41990*/  LDL.LU R12, [R1+0x1490] ;  /* 0x00149000010c7983 */ /* 0x000ea20000300800 */
[C---:B------:R-:W-:Y:S02]  /*419a0*/  ISETP.LT.AND P3, PT, R241.reuse, c[0x0][0x178], !P4 ;  /* 0x00005e00f1007a0c */ /* 0x040fe40006761270 */
[----:B------:R-:W-:Y:S02]  /*419b0*/  IADD3 R8, R6, c[0x0][0x198], RZ ;  /* 0x0000660006087a10 */ /* 0x000fe40007ffe0ff */
[----:B------:R-:W-:Y:S02]  /*419c0*/  ISETP.LT.AND P4, PT, R240, c[0x0][0x178], !P4 ;  /* 0x00005e00f0007a0c */ /* 0x000fe40006781270 */
[----:B------:R-:W-:Y:S01]  /*419d0*/  ISETP.LT.AND P2, PT, R241, c[0x0][0x178], !P5 ;  /* 0x00005e00f1007a0c */ /* 0x000fe20006f41270 */
[----:B------:R-:W-:Y:S01]  /*419e0*/  IMAD.WIDE R4, R8, 0x4, R232 ;  /* 0x0000000408047825 */ /* 0x000fe200078e02e8 */
[----:B------:R-:W-:-:S03]  /*419f0*/  ISETP.LT.AND P5, PT, R240, c[0x0][0x178], !P5 ;  /* 0x00005e00f0007a0c */ /* 0x000fc60006fa1270 */
[C---:B------:R-:W-:Y:S01]  /*41a00*/  IMAD.WIDE R6, R8.reuse, 0x4, R234 ;  /* 0x0000000408067825 */ /* 0x040fe200078e02ea */
[----:B------:R-:W-:Y:S01]  /*41a10*/  IADD3 R8, R8, c[0x0][0x198], RZ ;  /* 0x0000660008087a10 */ /* 0x000fe20007ffe0ff */
[----:B------:R1:W-:Y:S01]  /*41a20*/  @P3 STG.E [R4.64], R10 ;  /* 0x0000000a04003986 */ /* 0x0003e2000c10190a */
[C---:B------:R-:W-:Y:S02]  /*41a30*/  ISETP.LT.AND P3, PT, R241.reuse, c[0x0][0x178], !P6 ;  /* 0x00005e00f1007a0c */ /* 0x040fe40007761270 */
[----:B------:R-:W-:Y:S01]  /*41a40*/  ISETP.LT.AND P6, PT, R240, c[0x0][0x178], !P6 ;  /* 0x00005e00f0007a0c */ /* 0x000fe200077c1270 */
[----:B-1----:R-:W-:Y:S01]  /*41a50*/  IMAD.WIDE R2, R8, 0x4, R232 ;  /* 0x0000000408027825 */ /* 0x002fe200078e02e8 */
[----:B------:R-:W-:Y:S01]  /*41a60*/  ISETP.GE.AND P1, PT, R20, c[0x0][0x17c], PT ;  /* 0x00005f0014007a0c */ /* 0x000fe20003f26270 */
[----:B------:R1:W-:Y:S02]  /*41a70*/  @P4 STG.E [R6.64], R70 ;  /* 0x0000004606004986 */ /* 0x0003e4000c10190a */
[C---:B------:R-:W-:Y:S01]  /*41a80*/  IMAD.WIDE R4, R8.reuse, 0x4, R234 ;  /* 0x0000000408047825 */ /* 0x040fe200078e02ea */
[----:B------:R-:W-:Y:S01]  /*41a90*/  IADD3 R8, R8, c[0x0][0x198], RZ ;  /* 0x0000660008087a10 */ /* 0x000fe20007ffe0ff */
[----:B------:R4:W-:Y:S01]  /*41aa0*/  @P2 STG.E [R2.64], R11 ;  /* 0x0000000b02002986 */ /* 0x0009e2000c10190a */
[----:B------:R-:W-:-:S02]  /*41ab0*/  ISETP.LT.AND P2, PT, R241, c[0x0][0x178], !P1 ;  /* 0x00005e00f1007a0c */ /* 0x000fc40004f41270 */
[----:B------:R-:W-:Y:S01]  /*41ac0*/  ISETP.LT.AND P1, PT, R240, c[0x0][0x178], !P1 ;  /* 0x00005e00f0007a0c */ /* 0x000fe20004f21270 */
[----:B------:R4:W-:Y:S01]  /*41ad0*/  @P5 STG.E [R4.64], R71 ;  /* 0x0000004704005986 */ /* 0x0009e2000c10190a */
[C---:B-1----:R-:W-:Y:S01]  /*41ae0*/  IADD3 R6, R8.reuse, c[0x0][0x198], RZ ;  /* 0x0000660008067a10 */ /* 0x042fe20007ffe0ff */
[----:B----4-:R-:W-:Y:S01]  /*41af0*/  IMAD.WIDE R2, R8, 0x4, R234 ;  /* 0x0000000408027825 */ /* 0x010fe200078e02ea */
[----:B------:R-:W-:-:S03]  /*41b00*/  ISETP.GE.AND P4, PT, R13, c[0x0][0x17c], PT ;  /* 0x00005f000d007a0c */ /* 0x000fc60003f86270 */
[--C-:B------:R-:W-:Y:S01]  /*41b10*/  IMAD.WIDE R4, R8, 0x4, R232.reuse ;  /* 0x0000000408047825 */ /* 0x100fe200078e02e8 */
[----:B------:R-:W4:Y:S04]  /*41b20*/  LDL.LU R13, [R1+0x14c4] ;  /* 0x0014c400010d7983 */ /* 0x000f280000300800 */
[----:B------:R1:W-:Y:S04]  /*41b30*/  @P3 STG.E [R4.64], R92 ;  /* 0x0000005c04003986 */ /* 0x0003e8000c10190a */
[----:B------:R3:W-:Y:S01]  /*41b40*/  @P6 STG.E [R2.64], R140 ;  /* 0x0000008c02006986 */ /* 0x0007e2000c10190a */
[----:B-1----:R-:W-:Y:S01]  /*41b50*/  IMAD.WIDE R4, R6, 0x4, R232 ;  /* 0x0000000406047825 */ /* 0x002fe200078e02e8 */
[----:B---3--:R-:W-:-:S02]  /*41b60*/  ISETP.GE.AND P5, PT, R9, c[0x0][0x17c], PT ;  /* 0x00005f0009007a0c */ /* 0x008fc40003fa6270 */
[----:B------:R-:W3:Y:S01]  /*41b70*/  LDL.LU R9, [R1+0x14dc] ;  /* 0x0014dc0001097983 */ /* 0x000ee20000300800 */
[----:B------:R-:W-:-:S03]  /*41b80*/  IMAD.WIDE R2, R6, 0x4, R234 ;  /* 0x0000000406027825 */ /* 0x000fc600078e02ea */
[----:B------:R-:W4:Y:S04]  /*41b90*/  LDL.LU R10, [R1+0x1470] ;  /* 0x00147000010a7983 */ /* 0x000f280000300800 */
[----:B------:R-:W-:Y:S04]  /*41ba0*/  @P2 STG.E [R4.64], R93 ;  /* 0x0000005d04002986 */ /* 0x000fe8000c10190a */
[----:B------:R1:W-:Y:S01]  /*41bb0*/  @P1 STG.E [R2.64], R141 ;  /* 0x0000008d02001986 */ /* 0x0003e2000c10190a */
[----:B--2---:R-:W-:-:S03]  /*41bc0*/  ISETP.GE.AND P1, PT, R12, c[0x0][0x17c], PT ;  /* 0x00005f000c007a0c */ /* 0x004fc60003f26270 */
[----:B------:R-:W2:Y:S01]  /*41bd0*/  LDL.LU R12, [R1+0x14a4] ;  /* 0x0014a400010c7983 */ /* 0x000ea20000300800 */
[C---:B------:R-:W-:Y:S02]  /*41be0*/  ISETP.LT.AND P3, PT, R241.reuse, c[0x0][0x178], !P0 ;  /* 0x00005e00f1007a0c */ /* 0x040fe40004761270 */
[----:B------:R-:W-:Y:S01]  /*41bf0*/  IADD3 R6, R6, c[0x0][0x198], RZ ;  /* 0x0000660006067a10 */ /* 0x000fe20007ffe0ff */
[----:B------:R-:W2:Y:S01]  /*41c00*/  LDL.LU R11, [R1+0x14b4] ;  /* 0x0014b400010b7983 */ /* 0x000ea20000300800 */
[----:B------:R-:W-:Y:S02]  /*41c10*/  ISETP.LT.AND P0, PT, R240, c[0x0][0x178], !P0 ;  /* 0x00005e00f0007a0c */ /* 0x000fe40004701270 */
[----:B------:R-:W-:Y:S01]  /*41c20*/  ISETP.LT.AND P2, PT, R241, c[0x0][0x178], !P4 ;  /* 0x00005e00f1007a0c */ /* 0x000fe20006741270 */
[----:B-1----:R-:W-:Y:S01]  /*41c30*/  IMAD.WIDE R2, R6, 0x4, R232 ;  /* 0x0000000406027825 */ /* 0x002fe200078e02e8 */
[----:B------:R-:W-:Y:S02]  /*41c40*/  ISETP.LT.AND P4, PT, R240, c[0x0][0x178], !P4 ;  /* 0x00005e00f0007a0c */ /* 0x000fe40006781270 */
[----:B------:R-:W-:-:S03]  /*41c50*/  IADD3 R8, R6, c[0x0][0x198], RZ ;  /* 0x0000660006087a10 */ /* 0x000fc60007ffe0ff */
[----:B------:R1:W-:Y:S01]  /*41c60*/  @P3 STG.E [R2.64], R88 ;  /* 0x0000005802003986 */ /* 0x0003e2000c10190a */
[----:B------:R-:W-:Y:S01]  /*41c70*/  ISETP.LT.AND P3, PT, R241, c[0x0][0x178], !P5 ;  /* 0x00005e00f1007a0c */ /* 0x000fe20006f61270 */
[----:B------:R-:W-:Y:S01]  /*41c80*/  IMAD.WIDE R4, R8, 0x4, R232 ;  /* 0x0000000408047825 */ /* 0x000fe200078e02e8 */
[----:B------:R-:W-:Y:S02]  /*41c90*/  ISETP.LT.AND P5, PT, R240, c[0x0][0x178], !P5 ;  /* 0x00005e00f0007a0c */ /* 0x000fe40006fa1270 */
[----:B------:R-:W-:Y:S01]  /*41ca0*/  ISETP.GE.AND P6, PT, R14, c[0x0][0x17c], PT ;  /* 0x00005f000e007a0c */ /* 0x000fe20003fc6270 */
[----:B-1----:R-:W-:-:S04]  /*41cb0*/  IMAD.WIDE R2, R6, 0x4, R234 ;  /* 0x0000000406027825 */ /* 0x002fc800078e02ea */
[C---:B------:R-:W-:Y:S01]  /*41cc0*/  IMAD.WIDE R6, R8.reuse, 0x4, R234 ;  /* 0x0000000408067825 */ /* 0x040fe200078e02ea */
[----:B------:R-:W-:Y:S01]  /*41cd0*/  IADD3 R8, R8, c[0x0][0x198], RZ ;  /* 0x0000660008087a10 */ /* 0x000fe20007ffe0ff */
[----:B------:R1:W-:Y:S04]  /*41ce0*/  @P0 STG.E [R2.64], R132 ;  /* 0x0000008402000986 */ /* 0x0003e8000c10190a */
[----:B------:R1:W-:Y:S01]  /*41cf0*/  @P2 STG.E [R4.64], R89 ;  /* 0x0000005904002986 */ /* 0x0003e2000c10190a */
[----:B------:R-:W-:Y:S02]  /*41d00*/  ISETP.LT.AND P2, PT, R241, c[0x0][0x178], !P6 ;  /* 0x00005e00f1007a0c */ /* 0x000fe40007741270 */
[----:B------:R-:W-:Y:S01]  /*41d10*/  ISETP.LT.AND P6, PT, R240, c[0x0][0x178], !P6 ;  /* 0x00005e00f0007a0c */ /* 0x000fe200077c1270 */
[----:B------:R-:W-:Y:S01]  /*41d20*/  @P4 STG.E [R6.64], R133 ;  /* 0x0000008506004986 */ /* 0x000fe2000c10190a */
[----:B-1----:R-:W-:-:S04]  /*41d30*/  IMAD.WIDE R2, R8, 0x4, R232 ;  /* 0x0000000408027825 */ /* 0x002fc800078e02e8 */
[C---:B------:R-:W-:Y:S01]  /*41d40*/  IMAD.WIDE R4, R8.reuse, 0x4, R234 ;  /* 0x0000000408047825 */ /* 0x040fe200078e02ea */
[----:B------:R-:W-:Y:S01]  /*41d50*/  IADD3 R8, R8, c[0x0][0x198], RZ ;  /* 0x0000660008087a10 */ /* 0x000fe20007ffe0ff */
[----:B------:R1:W-:Y:S01]  /*41d60*/  @P3 STG.E [R2.64], R72 ;  /* 0x0000004802003986 */ /* 0x0003e2000c10190a */
[----:B------:R-:W-:-:S03]  /*41d70*/  ISETP.LT.AND P3, PT, R241, c[0x0][0x178], !P1 ;  /* 0x00005e00f1007a0c */ /* 0x000fc60004f61270 */
[----:B------:R1:W-:Y:S01]  /*41d80*/  @P5 STG.E [R4.64], R128 ;  /* 0x0000008004005986 */ /* 0x0003e2000c10190a */
[----:B------:R-:W-:Y:S02]  /*41d90*/  ISETP.LT.AND P5, PT, R240, c[0x0][0x178], !P1 ;  /* 0x00005e00f0007a0c */ /* 0x000fe40004fa1270 */
[----:B---3--:R-:W-:Y:S02]  /*41da0*/  ISETP.GE.AND P4, PT, R9, c[0x0][0x17c], PT ;  /* 0x00005f0009007a0c */ /* 0x008fe40003f86270 */
[----:B------:R-:W3:Y:S01]  /*41db0*/  LDL.LU R9, [R1+0x14d8] ;  /* 0x0014d80001097983 */ /* 0x000ee20000300800 */
[----:B-1----:R-:W-:Y:S01]  /*41dc0*/  IMAD.WIDE R2, R8, 0x4, R232 ;  /* 0x0000000408027825 */ /* 0x002fe200078e02e8 */
[----:B----4-:R-:W-:Y:S02]  /*41dd0*/  ISETP.GE.AND P1, PT, R10, c[0x0][0x17c], PT ;  /* 0x00005f000a007a0c */ /* 0x010fe40003f26270 */
[----:B------:R-:W4:Y:S01]  /*41de0*/  LDL.LU R10, [R1+0x14e4] ;  /* 0x0014e400010a7983 */ /* 0x000f220000300800 */
[----:B------:R-:W-:-:S03]  /*41df0*/  IMAD.WIDE R4, R8, 0x4, R234 ;  /* 0x0000000408047825 */ /* 0x000fc600078e02ea */
[----:B------:R1:W-:Y:S04]  /*41e00*/  @P2 STG.E [R2.64], R73 ;  /* 0x0000004902002986 */ /* 0x0003e8000c10190a */
[----:B------:R1:W-:Y:S01]  /*41e10*/  @P6 STG.E [R4.64], R129 ;  /* 0x0000008104006986 */ /* 0x0003e2000c10190a */
[----:B--2---:R-:W-:-:S03]  /*41e20*/  ISETP.GE.AND P6, PT, R12, c[0x0][0x17c], PT ;  /* 0x00005f000c007a0c */ /* 0x004fc60003fc6270 */
[----:B------:R-:W2:Y:S01]  /*41e30*/  LDL.LU R12, [R1+0x146c] ;  /* 0x00146c00010c7983 */ /* 0x000ea20000300800 */
[----:B------:R-:W-:Y:S02]  /*41e40*/  ISETP.GE.AND P0, PT, R13, c[0x0][0x17c], PT ;  /* 0x00005f000d007a0c */ /* 0x000fe40003f06270 */
[----:B------:R-:W-:Y:S02]  /*41e50*/  IADD3 R6, R8, c[0x0][0x198], RZ ;  /* 0x0000660008067a10 */ /* 0x000fe40007ffe0ff */
[----:B------:R-:W-:-:S03]  /*41e60*/  ISETP.LT.AND P2, PT, R241, c[0x0][0x178], !P0 ;  /* 0x00005e00f1007a0c */ /* 0x000fc60004741270 */
[----:B-1----:R-:W-:-:S04]  /*41e70*/  IMAD.WIDE R2, R6, 0x4, R232 ;  /* 0x0000000406027825 */ /* 0x002fc800078e02e8 */
[C---:B------:R-:W-:Y:S01]  /*41e80*/  IMAD.WIDE R4, R6.reuse, 0x4, R234 ;  /* 0x0000000406047825 */ /* 0x040fe200078e02ea */
[----:B------:R-:W-:Y:S01]  /*41e90*/  IADD3 R6, R6, c[0x0][0x198], RZ ;  /* 0x0000660006067a10 */ /* 0x000fe20007ffe0ff */
[----:B------:R1:W-:Y:S01]  /*41ea0*/  @P3 STG.E [R2.64], R36 ;  /* 0x0000002402003986 */ /* 0x0003e2000c10190a */
[----:B------:R-:W-:-:S03]  /*41eb0*/  ISETP.LT.AND P0, PT, R240, c[0x0][0x178], !P0 ;  /* 0x00005e00f0007a0c */ /* 0x000fc60004701270 */
[----:B------:R-:W-:Y:S01]  /*41ec0*/  @P5 STG.E [R4.64], R124 ;  /* 0x0000007c04005986 */ /* 0x000fe2000c10190a */
[----:B------:R-:W-:Y:S01]  /*41ed0*/  ISETP.LT.AND P5, PT, R241, c[0x0][0x178], !P4 ;  /* 0x00005e00f1007a0c */ /* 0x000fe200067a1270 */
[----:B-1----:R-:W-:Y:S01]  /*41ee0*/  IMAD.WIDE R2, R6, 0x4, R232 ;  /* 0x0000000406027825 */ /* 0x002fe200078e02e8 */
[----:B------:R-:W-:-:S04]  /*41ef0*/  ISETP.LT.AND P4, PT, R240, c[0x0][0x178], !P4 ;  /* 0x00005e00f0007a0c */ /* 0x000fc80006781270 */
[----:B------:R1:W-:Y:S01]  /*41f00*/  @P2 STG.E [R2.64], R37 ;  /* 0x0000002502002986 */ /* 0x0003e2000c10190a */
[C---:B------:R-:W-:Y:S02]  /*41f10*/  IADD3 R8, R6.reuse, c[0x0][0x198], RZ ;  /* 0x0000660006087a10 */ /* 0x040fe40007ffe0ff */
[----:B------:R-:W-:Y:S02]  /*41f20*/  ISETP.GE.AND P3, PT, R11, c[0x0][0x17c], PT ;  /* 0x00005f000b007a0c */ /* 0x000fe40003f66270 */
[----:B------:R-:W2:Y:S01]  /*41f30*/  LDL.LU R11, [R1+0x14a0] ;  /* 0x0014a000010b7983 */ /* 0x000ea20000300800 */
[----:B------:R-:W-:Y:S01]  /*41f40*/  ISETP.LT.AND P2, PT, R241, c[0x0][0x178], !P1 ;  /* 0x00005e00f1007a0c */ /* 0x000fe20004f41270 */
[----:B-1----:R-:W-:-:S05]  /*41f50*/  IMAD.WIDE R2, R6, 0x4, R234 ;  /* 0x0000000406027825 */ /* 0x002fca00078e02ea */
[----:B------:R1:W-:Y:S01]  /*41f60*/  @P0 STG.E [R2.64], R125 ;  /* 0x0000007d02000986 */ /* 0x0003e2000c10190a */
[----:B------:R-:W-:-:S04]  /*41f70*/  IMAD.WIDE R4, R8, 0x4, R232 ;  /* 0x0000000408047825 */ /* 0x000fc800078e02e8 */
[C---:B------:R-:W-:Y:S01]  /*41f80*/  IMAD.WIDE R6, R8.reuse, 0x4, R234 ;  /* 0x0000000408067825 */ /* 0x040fe200078e02ea */
[----:B------:R-:W-:Y:S01]  /*41f90*/  IADD3 R8, R8, c[0x0][0x198], RZ ;  /* 0x0000660008087a10 */ /* 0x000fe20007ffe0ff */
[----:B------:R2:W-:Y:S04]  /*41fa0*/  @P5 STG.E [R4.64], R94 ;  /* 0x0000005e04005986 */ /* 0x0005e8000c10190a */
[----:B-1----:R-:W-:Y:S01]  /*41fb0*/  IMAD.WIDE R2, R8, 0x4, R232 ;  /* 0x0000000408027825 */ /* 0x002fe200078e02e8 */
[----:B---3--:R-:W-:Y:S02]  /*41fc0*/  ISETP.GE.AND P0, PT, R9, c[0x0][0x17c], PT ;  /* 0x00005f0009007a0c */ /* 0x008fe40003f06270 */
[----:B------:R-:W3:Y:S04]  /*41fd0*/  LDL.LU R9, [R1+0x14c0] ;  /* 0x0014c00001097983 */ /* 0x000ee80000300800 */
[----:B------:R-:W-:Y:S01]  /*41fe0*/  @P4 STG.E [R6.64], R142 ;  /* 0x0000008e06004986 */ /* 0x000fe2000c10190a */
[----:B----4-:R-:W-:-:S03]  /*41ff0*/  ISETP.GE.AND P4, PT, R10, c[0x0][0x17c], PT ;  /* 0x00005f000a007a0c */ /* 0x010fc60003f86270 */
[----:B------:R-:W4:Y:S04]  /*42000*/  LDL.LU R10, [R1+0x14e0] ;  /* 0x0014e000010a7983 */ /* 0x000f280000300800 */
[----:B------:R1:W-:Y:S01]  /*42010*/  @P2 STG.E [R2.64], R95 ;  /* 0x0000005f02002986 */ /* 0x0003e2000c10190a */
[----:B--2---:R-:W-:-:S03]  /*42020*/  ISETP.GE.AND P2, PT, R12, c[0x0][0x17c], PT ;  /* 0x00005f000c007a0c */ /* 0x004fc60003f46270 */
[----:B------:R-:W2:Y:S01]  /*42030*/  LDL.LU R12, [R1+0x14f4] ;  /* 0x0014f400010c7983 */ /* 0x000ea20000300800 */
[----:B------:R-:W-:Y:S01]  /*42040*/  ISETP.LT.AND P1, PT, R240, c[0x0][0x178], !P1 ;  /* 0x00005e00f0007a0c */ /* 0x000fe20004f21270 */
[----:B------:R-:W-:Y:S01]  /*42050*/  IMAD.WIDE R4, R8, 0x4, R234 ;  /* 0x0000000408047825 */ /* 0x000fe200078e02ea */
[----:B------:R-:W-:Y:S02]  /*42060*/  ISETP.LT.AND P5, PT, R241, c[0x0][0x178], !P6 ;  /* 0x00005e00f1007a0c */ /* 0x000fe400077a1270 */
[----:B------:R-:W-:Y:S02]  /*42070*/  ISETP.LT.AND P6, PT, R240, c[0x0][0x178], !P6 ;  /* 0x00005e00f0007a0c */ /* 0x000fe400077c1270 */
[----:B------:R-:W-:-:S07]  /*42080*/  IADD3 R8, R8, c[0x0][0x198], RZ ;  /* 0x0000660008087a10 */ /* 0x000fce0007ffe0ff */
[----:B------:R1:W-:Y:S01]  /*42090*/  @P1 STG.E [R4.64], R143 ;  /* 0x0000008f04001986 */ /* 0x0003e2000c10190a */
[----:B------:R-:W-:Y:S02]  /*420a0*/  ISETP.LT.AND P1, PT, R241, c[0x0][0x178], !P3 ;  /* 0x00005e00f1007a0c */ /* 0x000fe40005f21270 */
[----:B------:R-:W-:Y:S01]  /*420b0*/  ISETP.LT.AND P3, PT, R240, c[0x0][0x178], !P3 ;  /* 0x00005e00f0007a0c */ /* 0x000fe20005f61270 */
[C---:B-1----:R-:W-:Y:S01]  /*420c0*/  IMAD.WIDE R2, R8.reuse, 0x4, R234 ;  /* 0x0000000408027825 */ /* 0x042fe200078e02ea */
[----:B------:R-:W-:-:S03]  /*420d0*/  IADD3 R6, R8, c[0x0][0x198], RZ ;  /* 0x0000660008067a10 */ /* 0x000fc60007ffe0ff */
[----:B------:R-:W-:Y:S01]  /*420e0*/  IMAD.WIDE R4, R8, 0x4, R232 ;  /* 0x0000000408047825 */ /* 0x000fe200078e02e8 */
[----:B------:R-:W-:Y:S01]  /*420f0*/  IADD3 R7, R6, c[0x0][0x198], RZ ;  /* 0x0000660006077a10 */ /* 0x000fe20007ffe0ff */
[----:B------:R-:W2:Y:S04]  /*42100*/  LDL.LU R8, [R1+0x1468] ;  /* 0x0014680001087983 */ /* 0x000ea80000300800 */
[----:B------:R1:W-:Y:S01]  /*42110*/  @P5 STG.E [R4.64], R90 ;  /* 0x0000005a04005986 */ /* 0x0003e2000c10190a */
[----:B------:R-:W-:-:S03]  /*42120*/  ISETP.LT.AND P5, PT, R241, c[0x0][0x178], !P0 ;  /* 0x00005e00f1007a0c */ /* 0x000fc600047a1270 */
[----:B------:R1:W-:Y:S01]  /*42130*/  @P6 STG.E [R2.64], R134 ;  /* 0x0000008602006986 */ /* 0x0003e2000c10190a */
[----:B------:R-:W-:Y:S01]  /*42140*/  ISETP.LT.AND P0, PT, R240, c[0x0][0x178], !P0 ;  /* 0x00005e00f0007a0c */ /* 0x000fe20004701270 */
[----:B-1----:R-:W-:-:S04]  /*42150*/  IMAD.WIDE R4, R6, 0x4, R232 ;  /* 0x0000000406047825 */ /* 0x002fc800078e02e8 */
[----:B------:R-:W-:Y:S01]  /*42160*/  IMAD.WIDE R2, R6, 0x4, R234 ;  /* 0x0000000406027825 */ /* 0x000fe200078e02ea */
[----:B------:R-:W-:Y:S01]  /*42170*/  @P1 STG.E [R4.64], R91 ;  /* 0x0000005b04001986 */ /* 0x000fe2000c10190a */
[----:B------:R-:W-:-:S03]  /*42180*/  ISETP.GE.AND P6, PT, R11, c[0x0][0x17c], PT ;  /* 0x00005f000b007a0c */ /* 0x000fc60003fc6270 */
[----:B------:R1:W-:Y:S01]  /*42190*/  @P3 STG.E [R2.64], R135 ;  /* 0x0000008702003986 */ /* 0x0003e2000c10190a */
[----:B------:R-:W-:Y:S02]  /*421a0*/  ISETP.LT.AND P3, PT, R241, c[0x0][0x178], !P4 ;  /* 0x00005e00f1007a0c */ /* 0x000fe40006761270 */
[----:B------:R-:W-:Y:S01]  /*421b0*/  ISETP.LT.AND P4, PT, R240, c[0x0][0x178], !P4 ;  /* 0x00005e00f0007a0c */ /* 0x000fe20006781270 */
[----:B------:R-:W2:Y:S01]  /*421c0*/  LDL.LU R11, [R1+0x149c] ;  /* 0x00149c00010b7983 */ /* 0x000ea20000300800 */
[--C-:B-1----:R-:W-:Y:S01]  /*421d0*/  IMAD.WIDE R2, R7, 0x4, R232.reuse ;  /* 0x0000000407027825 */ /* 0x102fe200078e02e8 */
[----:B---3--:R-:W-:Y:S02]  /*421e0*/  ISETP.GE.AND P1, PT, R9, c[0x0][0x17c], PT ;  /* 0x00005f0009007a0c */ /* 0x008fe40003f26270 */
[----:B------:R-:W-:Y:S02]  /*421f0*/  IADD3 R9, R7, c[0x0][0x198], RZ ;  /* 0x0000660007097a10 */ /* 0x000fe40007ffe0ff */
[----:B------:R1:W-:Y:S03]  /*42200*/  @P5 STG.E [R2.64], R74 ;  /* 0x0000004a02005986 */ /* 0x0003e6000c10190a */
[----:B------:R-:W-:-:S04]  /*42210*/  IMAD.WIDE R4, R9, 0x4, R232 ;  /* 0x0000000409047825 */ /* 0x000fc800078e02e8 */
[----:B-1----:R-:W-:-:S04]  /*42220*/  IMAD.WIDE R2, R7, 0x4, R234 ;  /* 0x0000000407027825 */ /* 0x002fc800078e02ea */
[----:B------:R-:W-:Y:S01]  /*42230*/  IMAD.WIDE R6, R9, 0x4, R234 ;  /* 0x0000000409067825 */ /* 0x000fe200078e02ea */
[----:B------:R1:W-:Y:S01]  /*42240*/  @P0 STG.E [R2.64], R130 ;  /* 0x0000008202000986 */ /* 0x0003e2000c10190a */
[----:B----4-:R-:W-:-:S03]  /*42250*/  ISETP.GE.AND P0, PT, R10, c[0x0][0x17c], PT ;  /* 0x00005f000a007a0c */ /* 0x010fc60003f06270 */
[----:B------:R-:W3:Y:S04]  /*42260*/  LDL.LU R10, [R1+0x14bc] ;  /* 0x0014bc00010a7983 */ /* 0x000ee80000300800 */
[----:B------:R4:W-:Y:S04]  /*42270*/  @P3 STG.E [R4.64], R75 ;  /* 0x0000004b04003986 */ /* 0x0009e8000c10190a */
[----:B------:R1:W-:Y:S01]  /*42280*/  @P4 STG.E [R6.64], R131 ;  /* 0x0000008306004986 */ /* 0x0003e2000c10190a */
[----:B--2---:R-:W-:-:S03]  /*42290*/  ISETP.GE.AND P4, PT, R12, c[0x0][0x17c], PT ;  /* 0x00005f000c007a0c */ /* 0x004fc60003f86270 */
[----:B------:R-:W2:Y:S01]  /*422a0*/  LDL.LU R12, [R1+0x14d4] ;  /* 0x0014d400010c7983 */ /* 0x000ea20000300800 */
[----:B------:R-:W-:Y:S02]  /*422b0*/  ISETP.LT.AND P5, PT, R241, c[0x0][0x178], !P2 ;  /* 0x00005e00f1007a0c */ /* 0x000fe400057a1270 */
[C---:B------:R-:W-:Y:S02]  /*422c0*/  ISETP.LT.AND P2, PT, R240.reuse, c[0x0][0x178], !P2 ;  /* 0x00005e00f0007a0c */ /* 0x040fe40005741270 */
[----:B------:R-:W-:Y:S02]  /*422d0*/  IADD3 R9, R9, c[0x0][0x198], RZ ;  /* 0x0000660009097a10 */ /* 0x000fe40007ffe0ff */
[----:B------:R-:W-:Y:S02]  /*422e0*/  ISETP.LT.AND P3, PT, R241, c[0x0][0x178], !P6 ;  /* 0x00005e00f1007a0c */ /* 0x000fe40007761270 */
[----:B------:R-:W-:Y:S01]  /*422f0*/  ISETP.LT.AND P6, PT, R240, c[0x0][0x178], !P6 ;  /* 0x00005e00f0007a0c */ /* 0x000fe200077c1270 */
[----:B-1----:R-:W-:-:S04]  /*42300*/  IMAD.WIDE R2, R9, 0x4, R232 ;  /* 0x0000000409027825 */ /* 0x002fc800078e02e8 */
[C---:B----4-:R-:W-:Y:S01]  /*42310*/  IMAD.WIDE R4, R9.reuse, 0x4, R234 ;  /* 0x0000000409047825 */ /* 0x050fe200078e02ea */
[----:B------:R-:W-:Y:S01]  /*42320*/  IADD3 R9, R9, c[0x0][0x198], RZ ;  /* 0x0000660009097a10 */ /* 0x000fe20007ffe0ff */
[----:B------:R1:W-:Y:S04]  /*42330*/  @P5 STG.E [R2.64], R38 ;  /* 0x0000002602005986 */ /* 0x0003e8000c10190a */
[----:B------:R4:W-:Y:S01]  /*42340*/  @P2 STG.E [R4.64], R126 ;  /* 0x0000007e04002986 */ /* 0x0009e2000c10190a */
[----:B------:R-:W-:Y:S02]  /*42350*/  ISETP.LT.AND P2, PT, R241, c[0x0][0x178], !P1 ;  /* 0x00005e00f1007a0c */ /* 0x000fe40004f41270 */
[C---:B------:R-:W-:Y:S01]  /*42360*/  IADD3 R7, R9.reuse, c[0x0][0x198], RZ ;  /* 0x0000660009077a10 */ /* 0x040fe20007ffe0ff */
[----:B-1----:R-:W-:Y:S01]  /*42370*/  IMAD.WIDE R2, R9, 0x4, R232 ;  /* 0x0000000409027825 */ /* 0x002fe200078e02e8 */
[----:B------:R-:W-:-:S03]  /*42380*/  ISETP.LT.AND P1, PT, R240, c[0x0][0x178], !P1 ;  /* 0x00005e00f0007a0c */ /* 0x000fc60004f21270 */
[----:B----4-:R-:W-:Y:S01]  /*42390*/  IMAD.WIDE R4, R9, 0x4, R234 ;  /* 0x0000000409047825 */ /* 0x010fe200078e02ea */
[----:B------:R-:W-:Y:S01]  /*423a0*/  ISETP.GE.AND P5, PT, R8, c[0x0][0x17c], PT ;  /* 0x00005f0008007a0c */ /* 0x000fe20003fa6270 */
[----:B------:R1:W-:Y:S01]  /*423b0*/  @P3 STG.E [R2.64], R39 ;  /* 0x0000002702003986 */ /* 0x0003e2000c10190a */
[----:B------:R-:W-:-:S03]  /*423c0*/  ISETP.LT.AND P3, PT, R241, c[0x0][0x178], !P0 ;  /* 0x00005e00f1007a0c */ /* 0x000fc60004761270 */
[----:B------:R-:W4:Y:S04]  /*423d0*/  LDL.LU R8, [R1+0x14f0] ;  /* 0x0014f00001087983 */ /* 0x000f280000300800 */
[----:B------:R1:W-:Y:S02]  /*423e0*/  @P6 STG.E [R4.64], R127 ;  /* 0x0000007f04006986 */ /* 0x0003e4000c10190a */
[----:B-1----:R-:W-:Y:S01]  /*423f0*/  IMAD.WIDE R2, R7, 0x4, R232 ;  /* 0x0000000407027825 */ /* 0x002fe200078e02e8 */
[----:B------:R-:W-:-:S03]  /*42400*/  ISETP.LT.AND P0, PT, R240, c[0x0][0x178], !P0 ;  /* 0x00005e00f0007a0c */ /* 0x000fc60004701270 */
[C---:B------:R-:W-:Y:S01]  /*42410*/  IMAD.WIDE R4, R7.reuse, 0x4, R234 ;  /* 0x0000000407047825 */ /* 0x040fe200078e02ea */
[----:B------:R-:W-:Y:S02]  /*42420*/  IADD3 R7, R7, c[0x0][0x198], RZ ;  /* 0x0000660007077a10 */ /* 0x000fe40007ffe0ff */
[----:B------:R-:W-:Y:S02]  /*42430*/  ISETP.GE.AND P6, PT, R11, c[0x0][0x17c], PT ;  /* 0x00005f000b007a0c */ /* 0x000fe40003fc6270 */
[----:B------:R-:W4:Y:S04]  /*42440*/  LDL.LU R11, [R1+0x1454] ;  /* 0x00145400010b7983 */ /* 0x000f280000300800 */
[----:B------:R1:W-:Y:S04]  /*42450*/  @P2 STG.E [R2.64], R100 ;  /* 0x0000006402002986 */ /* 0x0003e8000c10190a */
[----:B------:R-:W-:Y:S01]  /*42460*/  @P1 STG.E [R4.64], R156 ;  /* 0x0000009c04001986 */ /* 0x000fe2000c10190a */
[----:B-1----:R-:W-:-:S05]  /*42470*/  IMAD.WIDE R2, R7, 0x4, R232 ;  /* 0x0000000407027825 */ /* 0x002fca00078e02e8 */
[----:B------:R1:W-:Y:S01]  /*42480*/  @P3 STG.E [R2.64], R101 ;  /* 0x0000006502003986 */ /* 0x0003e2000c10190a */
[----:B---3--:R-:W-:-:S03]  /*42490*/  ISETP.GE.AND P1, PT, R10, c[0x0][0x17c], PT ;  /* 0x00005f000a007a0c */ /* 0x008fc60003f26270 */
[----:B------:R-:W3:Y:S01]  /*424a0*/  LDL.LU R10, [R1+0x1498] ;  /* 0x00149800010a7983 */ /* 0x000ee20000300800 */
[----:B-1----:R-:W-:-:S05]  /*424b0*/  IMAD.WIDE R2, R7, 0x4, R234 ;  /* 0x0000000407027825 */ /* 0x002fca00078e02ea */
        /* <DEDUP_REMOVED lines=8> */
[----:B------:R-:W-:-:S04]  /*42540*/  IMAD.WIDE R4, R9, 0x4, R232 ;  /* 0x0000000409047825 */ /* 0x000fc800078e02e8 */
[C---:B------:R-:W-:Y:S01]  /*42550*/  IMAD.WIDE R6, R9.reuse, 0x4, R234 ;  /* 0x0000000409067825 */ /* 0x040fe200078e02ea */
[----:B------:R-:W-:Y:S01]  /*42560*/  IADD3 R9, R9, c[0x0][0x198], RZ ;  /* 0x0000660009097a10 */ /* 0x000fe20007ffe0ff */
[----:B------:R1:W-:Y:S01]  /*42570*/  @P2 STG.E [R4.64], R96 ;  /* 0x0000006004002986 */ /* 0x0003e2000c10190a */
[----:B------:R-:W-:-:S03]  /*42580*/  ISETP.LT.AND P2, PT, R241, c[0x0][0x178], !P6 ;  /* 0x00005e00f1007a0c */ /* 0x000fc60007741270 */
[C---:B-1----:R-:W-:Y:S01]  /*42590*/  IMAD.WIDE R2, R9.reuse, 0x4, R232 ;  /* 0x0000000409027825 */ /* 0x042fe200078e02e8 */
[----:B------:R-:W-:Y:S01]  /*425a0*/  @P4 STG.E [R6.64], R148 ;  /* 0x0000009406004986 */ /* 0x000fe2000c10190a */
[----:B------:R-:W-:Y:S02]  /*425b0*/  ISETP.LT.AND P6, PT, R240, c[0x0][0x178], !P6 ;  /* 0x00005e00f0007a0c */ /* 0x000fe400077c1270 */
[C---:B------:R-:W-:Y:S01]  /*425c0*/  IMAD.WIDE R4, R9.reuse, 0x4, R234 ;  /* 0x0000000409047825 */ /* 0x040fe200078e02ea */
[----:B------:R-:W-:Y:S01]  /*425d0*/  IADD3 R9, R9, c[0x0][0x198], RZ ;  /* 0x0000660009097a10 */ /* 0x000fe20007ffe0ff */
[----:B------:R1:W-:Y:S01]  /*425e0*/  @P3 STG.E [R2.64], R97 ;  /* 0x0000006102003986 */ /* 0x0003e2000c10190a */
[----:B----4-:R-:W-:-:S03]  /*425f0*/  ISETP.GE.AND P4, PT, R8, c[0x0][0x17c], PT ;  /* 0x00005f0008007a0c */ /* 0x010fc60003f86270 */
[----:B------:R-:W4:Y:S01]  /*42600*/  LDL.LU R8, [R1+0x14d0] ;  /* 0x0014d00001087983 */ /* 0x000f220000300800 */
[----:B------:R-:W-:-:S03]  /*42610*/  ISETP.LT.AND P3, PT, R241, c[0x0][0x178], !P1 ;  /* 0x00005e00f1007a0c */ /* 0x000fc60004f61270 */
[----:B------:R1:W-:Y:S01]  /*42620*/  @P5 STG.E [R4.64], R149 ;  /* 0x0000009504005986 */ /* 0x0003e2000c10190a */
[----:B------:R-:W-:Y:S01]  /*42630*/  ISETP.LT.AND P1, PT, R240, c[0x0][0x178], !P1 ;  /* 0x00005e00f0007a0c */ /* 0x000fe20004f21270 */
[C---:B-1----:R-:W-:Y:S01]  /*42640*/  IMAD.WIDE R2, R9.reuse, 0x4, R234 ;  /* 0x0000000409027825 */ /* 0x042fe200078e02ea */
[----:B------:R-:W-:-:S03]  /*42650*/  IADD3 R7, R9, c[0x0][0x198], RZ ;  /* 0x0000660009077a10 */ /* 0x000fc60007ffe0ff */
[--C-:B------:R-:W-:Y:S01]  /*42660*/  IMAD.WIDE R4, R9, 0x4, R232.reuse ;  /* 0x0000000409047825 */ /* 0x100fe200078e02e8 */
[----:B------:R-:W-:Y:S02]  /*42670*/  ISETP.GE.AND P5, PT, R11, c[0x0][0x17c], PT ;  /* 0x00005f000b007a0c */ /* 0x000fe40003fa6270 */
[----:B------:R-:W4:Y:S04]  /*42680*/  LDL.LU R11, [R1+0x14ec] ;  /* 0x0014ec00010b7983 */ /* 0x000f280000300800 */
[----:B------:R1:W-:Y:S04]  /*42690*/  @P2 STG.E [R4.64], R48 ;  /* 0x0000003004002986 */ /* 0x0003e8000c10190a */
[----:B------:R1:W-:Y:S02]  /*426a0*/  @P6 STG.E [R2.64], R144 ;  /* 0x0000009002006986 */ /* 0x0003e4000c10190a */
[----:B-1----:R-:W-:-:S04]  /*426b0*/  IMAD.WIDE R4, R7, 0x4, R232 ;  /* 0x0000000407047825 */ /* 0x002fc800078e02e8 */
[----:B------:R-:W-:Y:S01]  /*426c0*/  IMAD.WIDE R2, R7, 0x4, R234 ;  /* 0x0000000407027825 */ /* 0x000fe200078e02ea */
[----:B------:R-:W-:Y:S04]  /*426d0*/  @P3 STG.E [R4.64], R49 ;  /* 0x0000003104003986 */ /* 0x000fe8000c10190a */
[----:B------:R1:W-:Y:S01]  /*426e0*/  @P1 STG.E [R2.64], R145 ;  /* 0x0000009102001986 */ /* 0x0003e2000c10190a */
[----:B---3--:R-:W-:-:S03]  /*426f0*/  ISETP.GE.AND P6, PT, R10, c[0x0][0x17c], PT ;  /* 0x00005f000a007a0c */ /* 0x008fc60003fc6270 */
[----:B------:R-:W3:Y:S01]  /*42700*/  LDL.LU R10, [R1+0x1450] ;  /* 0x00145000010a7983 */ /* 0x000ee20000300800 */
[----:B--2---:R-:W-:-:S03]  /*42710*/  ISETP.GE.AND P1, PT, R12, c[0x0][0x17c], PT ;  /* 0x00005f000c007a0c */ /* 0x004fc60003f26270 */
[----:B------:R-:W2:Y:S01]  /*42720*/  LDL.LU R12, [R1+0x1494] ;  /* 0x00149400010c7983 */ /* 0x000ea20000300800 */
[----:B------:R-:W-:Y:S02]  /*42730*/  ISETP.LT.AND P2, PT, R241, c[0x0][0x178], !P0 ;  /* 0x00005e00f1007a0c */ /* 0x000fe40004741270 */
[----:B------:R-:W-:Y:S02]  /*42740*/  IADD3 R7, R7, c[0x0][0x198], RZ ;  /* 0x0000660007077a10 */ /* 0x000fe40007ffe0ff */
[----:B------:R-:W-:-:S03]  /*42750*/  ISETP.LT.AND P0, PT, R240, c[0x0][0x178], !P0 ;  /* 0x00005e00f0007a0c */ /* 0x000fc60004701270 */
[----:B-1----:R-:W-:Y:S01]  /*42760*/  IMAD.WIDE R2, R7, 0x4, R232 ;  /* 0x0000000407027825 */ /* 0x002fe200078e02e8 */
[----:B------:R-:W-:Y:S02]  /*42770*/  ISETP.LT.AND P3, PT, R241, c[0x0][0x178], !P4 ;  /* 0x00005e00f1007a0c */ /* 0x000fe40006761270 */
[----:B------:R-:W-:Y:S02]  /*42780*/  ISETP.LT.AND P4, PT, R240, c[0x0][0x178], !P4 ;  /* 0x00005e00f0007a0c */ /* 0x000fe40006781270 */
[----:B------:R-:W-:Y:S01]  /*42790*/  IADD3 R9, R7, c[0x0][0x198], RZ ;  /* 0x0000660007097a10 */ /* 0x000fe20007ffe0ff */
[----:B------:R1:W-:Y:S01]  /*427a0*/  @P2 STG.E [R2.64], R44 ;  /* 0x0000002c02002986 */ /* 0x0003e2000c10190a */
[----:B------:R-:W-:-:S03]  /*427b0*/  ISETP.LT.AND P2, PT, R241, c[0x0][0x178], !P5 ;  /* 0x00005e00f1007a0c */ /* 0x000fc60006f41270 */
[----:B------:R-:W-:Y:S01]  /*427c0*/  IMAD.WIDE R4, R9, 0x4, R232 ;  /* 0x0000000409047825 */ /* 0x000fe200078e02e8 */
[----:B------:R-:W-:-:S03]  /*427d0*/  ISETP.LT.AND P5, PT, R240, c[0x0][0x178], !P5 ;  /* 0x00005e00f0007a0c */ /* 0x000fc60006fa1270 */
[----:B-1----:R-:W-:-:S04]  /*427e0*/  IMAD.WIDE R2, R7, 0x4, R234 ;  /* 0x0000000407027825 */ /* 0x002fc800078e02ea */
[C---:B------:R-:W-:Y:S01]  /*427f0*/  IMAD.WIDE R6, R9.reuse, 0x4, R234 ;  /* 0x0000000409067825 */ /* 0x040fe200078e02ea */
[----:B------:R1:W-:Y:S01]  /*42800*/  @P0 STG.E [R2.64], R104 ;  /* 0x0000006802000986 */ /* 0x0003e2000c10190a */
[----:B------:R-:W-:Y:S02]  /*42810*/  IADD3 R9, R9, c[0x0][0x198], RZ ;  /* 0x0000660009097a10 */ /* 0x000fe40007ffe0ff */
[----:B----4-:R-:W-:Y:S02]  /*42820*/  ISETP.GE.AND P0, PT, R8, c[0x0][0x17c], PT ;  /* 0x00005f0008007a0c */ /* 0x010fe40003f06270 */
[----:B------:R-:W4:Y:S04]  /*42830*/  LDL.LU R8, [R1+0x14b0] ;  /* 0x0014b00001087983 */ /* 0x000f280000300800 */
[----:B------:R1:W-:Y:S01]  /*42840*/  @P3 STG.E [R4.64], R45 ;  /* 0x0000002d04003986 */ /* 0x0003e2000c10190a */
[----:B------:R-:W-:-:S03]  /*42850*/  ISETP.LT.AND P3, PT, R241, c[0x0][0x178], !P6 ;  /* 0x00005e00f1007a0c */ /* 0x000fc60007761270 */
[----:B------:R-:W-:Y:S01]  /*42860*/  @P4 STG.E [R6.64], R105 ;  /* 0x0000006906004986 */ /* 0x000fe2000c10190a */
[----:B------:R-:W-:Y:S01]  /*42870*/  ISETP.LT.AND P6, PT, R240, c[0x0][0x178], !P6 ;  /* 0x00005e00f0007a0c */ /* 0x000fe200077c1270 */
[----:B-1----:R-:W-:-:S04]  /*42880*/  IMAD.WIDE R2, R9, 0x4, R232 ;  /* 0x0000000409027825 */ /* 0x002fc800078e02e8 */
[----:B------:R-:W-:Y:S01]  /*42890*/  IMAD.WIDE R4, R9, 0x4, R234 ;  /* 0x0000000409047825 */ /* 0x000fe200078e02ea */
[----:B------:R-:W-:Y:S02]  /*428a0*/  ISETP.GE.AND P4, PT, R11, c[0x0][0x17c], PT ;  /* 0x00005f000b007a0c */ /* 0x000fe40003f86270 */
[----:B------:R-:W4:Y:S01]  /*428b0*/  LDL.LU R11, [R1+0x14cc] ;  /* 0x0014cc00010b7983 */ /* 0x000f220000300800 */
[----:B------:R-:W-:-:S03]  /*428c0*/  IADD3 R9, R9, c[0x0][0x198], RZ ;  /* 0x0000660009097a10 */ /* 0x000fc60007ffe0ff */
[----:B------:R1:W-:Y:S04]  /*428d0*/  @P2 STG.E [R2.64], R102 ;  /* 0x0000006602002986 */ /* 0x0003e8000c10190a */
[----:B------:R1:W-:Y:S02]  /*428e0*/  @P5 STG.E [R4.64], R158 ;  /* 0x0000009e04005986 */ /* 0x0003e4000c10190a */
[----:B-1----:R-:W-:-:S04]  /*428f0*/  IMAD.WIDE R2, R9, 0x4, R232 ;  /* 0x0000000409027825 */ /* 0x002fc800078e02e8 */
[----:B------:R-:W-:Y:S01]  /*42900*/  IMAD.WIDE R4, R9, 0x4, R234 ;  /* 0x0000000409047825 */ /* 0x000fe200078e02ea */
[----:B------:R1:W-:Y:S04]  /*42910*/  @P3 STG.E [R2.64], R103 ;  /* 0x0000006702003986 */ /* 0x0003e8000c10190a */
[----:B------:R1:W-:Y:S01]  /*42920*/  @P6 STG.E [R4.64], R159 ;  /* 0x0000009f04006986 */ /* 0x0003e2000c10190a */
[----:B---3--:R-:W-:-:S03]  /*42930*/  ISETP.GE.AND P5, PT, R10, c[0x0][0x17c], PT ;  /* 0x00005f000a007a0c */ /* 0x008fc60003fa6270 */
[----:B------:R-:W3:Y:S01]  /*42940*/  LDL.LU R10, [R1+0x14e8] ;  /* 0x0014e800010a7983 */ /* 0x000ee20000300800 */
[----:B--2---:R-:W-:-:S03]  /*42950*/  ISETP.GE.AND P6, PT, R12, c[0x0][0x17c], PT ;  /* 0x00005f000c007a0c */ /* 0x004fc60003fc6270 */
[----:B------:R-:W2:Y:S01]  /*42960*/  LDL.LU R12, [R1+0x144c] ;  /* 0x00144c00010c7983 */ /* 0x000ea20000300800 */
[----:B------:R-:W-:Y:S02]  /*42970*/  ISETP.LT.AND P2, PT, R241, c[0x0][0x178], !P1 ;  /* 0x00005e00f1007a0c */ /* 0x000fe40004f41270 */
[----:B------:R-:W-:Y:S02]  /*42980*/  IADD3 R7, R9, c[0x0][0x198], RZ ;  /* 0x0000660009077a10 */ /* 0x000fe40007ffe0ff */
[----:B------:R-:W-:Y:S02]  /*42990*/  ISETP.LT.AND P1, PT, R240, c[0x0][0x178], !P1 ;  /* 0x00005e00f0007a0c */ /* 0x000fe40004f21270 */
[----:B------:R-:W-:Y:S01]  /*429a0*/  ISETP.LT.AND P3, PT, R241, c[0x0][0x178], !P0 ;  /* 0x00005e00f1007a0c */ /* 0x000fe20004761270 */
[----:B-1----:R-:W-:-:S04]  /*429b0*/  IMAD.WIDE R2, R7, 0x4, R232 ;  /* 0x0000000407027825 */ /* 0x002fc800078e02e8 */
[C---:B------:R-:W-:Y:S01]  /*429c0*/  IMAD.WIDE R4, R7.reuse, 0x4, R234 ;  /* 0x0000000407047825 */ /* 0x040fe200078e02ea */
[----:B------:R-:W-:Y:S01]  /*429d0*/  IADD3 R7, R7, c[0x0][0x198], RZ ;  /* 0x0000660007077a10 */ /* 0x000fe20007ffe0ff */
[----:B------:R1:W-:Y:S01]  /*429e0*/  @P2 STG.E [R2.64], R98 ;  /* 0x0000006202002986 */ /* 0x0003e2000c10190a */
[----:B------:R-:W-:-:S03]  /*429f0*/  ISETP.LT.AND P0, PT, R240, c[0x0][0x178], !P0 ;  /* 0x00005e00f0007a0c */ /* 0x000fc60004701270 */
[----:B------:R-:W-:Y:S01]  /*42a00*/  @P1 STG.E [R4.64], R150 ;  /* 0x0000009604001986 */ /* 0x000fe2000c10190a */
[----:B------:R-:W-:Y:S01]  /*42a10*/  ISETP.LT.AND P2, PT, R241, c[0x0][0x178], !P4 ;  /* 0x00005e00f1007a0c */ /* 0x000fe20006741270 */
[C---:B-1----:R-:W-:Y:S01]  /*42a20*/  IMAD.WIDE R2, R7.reuse, 0x4, R232 ;  /* 0x0000000407027825 */ /* 0x042fe200078e02e8 */
[----:B------:R-:W-:-:S04]  /*42a30*/  IADD3 R9, R7, c[0x0][0x198], RZ ;  /* 0x0000660007097a10 */ /* 0x000fc80007ffe0ff */
[----:B------:R1:W-:Y:S01]  /*42a40*/  @P3 STG.E [R2.64], R99 ;  /* 0x0000006302003986 */ /* 0x0003e2000c10190a */
[----:B------:R-:W-:Y:S02]  /*42a50*/  ISETP.LT.AND P4, PT, R240, c[0x0][0x178], !P4 ;  /* 0x00005e00f0007a0c */ /* 0x000fe40006781270 */
[----:B----4-:R-:W-:Y:S02]  /*42a60*/  ISETP.GE.AND P1, PT, R8, c[0x0][0x17c], PT ;  /* 0x00005f0008007a0c */ /* 0x010fe40003f26270 */
[----:B------:R-:W4:Y:S01]  /*42a70*/  LDL.LU R8, [R1+0x148c] ;  /* 0x00148c0001087983 */ /* 0x000f220000300800 */
[----:B-1----:R-:W-:Y:S01]  /*42a80*/  IMAD.WIDE R2, R7, 0x4, R234 ;  /* 0x0000000407027825 */ /* 0x002fe200078e02ea */
[----:B------:R-:W-:Y:S02]  /*42a90*/  ISETP.LT.AND P3, PT, R241, c[0x0][0x178], !P5 ;  /* 0x00005e00f1007a0c */ /* 0x000fe40006f61270 */
[----:B------:R-:W-:Y:S02]  /*42aa0*/  ISETP.LT.AND P5, PT, R240, c[0x0][0x178], !P5 ;  /* 0x00005e00f0007a0c */ /* 0x000fe40006fa1270 */
[----:B------:R1:W-:Y:S01]  /*42ab0*/  @P0 STG.E [R2.64], R151 ;  /* 0x0000009702000986 */ /* 0x0003e2000c10190a */
[----:B------:R-:W-:-:S04]  /*42ac0*/  IMAD.WIDE R4, R9, 0x4, R232 ;  /* 0x0000000409047825 */ /* 0x000fc800078e02e8 */
[C---:B------:R-:W-:Y:S01]  /*42ad0*/  IMAD.WIDE R6, R9.reuse, 0x4, R234 ;  /* 0x0000000409067825 */ /* 0x040fe200078e02ea */
[----:B------:R-:W-:Y:S02]  /*42ae0*/  IADD3 R9, R9, c[0x0][0x198], RZ ;  /* 0x0000660009097a10 */ /* 0x000fe40007ffe0ff */
[----:B------:R-:W-:Y:S02]  /*42af0*/  ISETP.GE.AND P0, PT, R11, c[0x0][0x17c], PT ;  /* 0x00005f000b007a0c */ /* 0x000fe40003f06270 */
[----:B------:R-:W4:Y:S01]  /*42b00*/  LDL.LU R11, [R1+0x1488] ;  /* 0x00148800010b7983 */ /* 0x000f220000300800 */
[----:B-1----:R-:W-:-:S03]  /*42b10*/  IMAD.WIDE R2, R9, 0x4, R232 ;  /* 0x0000000409027825 */ /* 0x002fc600078e02e8 */
[----:B------:R1:W-:Y:S04]  /*42b20*/  @P2 STG.E [R4.64], R50 ;  /* 0x0000003204002986 */ /* 0x0003e8000c10190a */
[----:B------:R-:W-:Y:S04]  /*42b30*/  @P4 STG.E [R6.64], R146 ;  /* 0x0000009206004986 */ /* 0x000fe8000c10190a */
[----:B------:R2:W-:Y:S01]  /*42b40*/  @P3 STG.E [R2.64], R51 ;  /* 0x0000003302003986 */ /* 0x0005e2000c10190a */
[----:B-1----:R-:W-:Y:S01]  /*42b50*/  IMAD.WIDE R4, R9, 0x4, R234 ;  /* 0x0000000409047825 */ /* 0x002fe200078e02ea */
[----:B------:R-:W-:-:S04]  /*42b60*/  ISETP.LT.AND P3, PT, R241, c[0x0][0x178], !P1 ;  /* 0x00005e00f1007a0c */ /* 0x000fc80004f61270 */
[----:B------:R1:W-:Y:S01]  /*42b70*/  @P5 STG.E [R4.64], R147 ;  /* 0x0000009304005986 */ /* 0x0003e2000c10190a */
[----:B------:R-:W-:Y:S02]  /*42b80*/  ISETP.LT.AND P5, PT, R240, c[0x0][0x178], !P1 ;  /* 0x00005e00f0007a0c */ /* 0x000fe40004fa1270 */
[----:B---3--:R-:W-:Y:S02]  /*42b90*/  ISETP.GE.AND P4, PT, R10, c[0x0][0x17c], PT ;  /* 0x00005f000a007a0c */ /* 0x008fe40003f86270 */
[----:B------:R-:W3:Y:S04]  /*42ba0*/  LDL.LU R10, [R1+0x1484] ;  /* 0x00148400010a7983 */ /* 0x000ee80000300800 */
[----:B------:R-:W3:Y:S01]  /*42bb0*/  LDL.LU R14, [R1+0x1444] ;  /* 0x00144400010e7983 */ /* 0x000ee20000300800 */
[----:B--2---:R-:W-:-:S03]  /*42bc0*/  ISETP.GE.AND P1, PT, R12, c[0x0][0x17c], PT ;  /* 0x00005f000c007a0c */ /* 0x004fc60003f26270 */
[----:B------:R-:W2:Y:S04]  /*42bd0*/  LDL.LU R12, [R1+0x13e0] ;  /* 0x0013e000010c7983 */ /* 0x000ea80000300800 */
[----:B------:R-:W2:Y:S04]  /*42be0*/  LDL.LU R21, [R1+0x13cc] ;  /* 0x0013cc0001157983 */ /* 0x000ea80000300800 */
[----:B------:R-:W2:Y:S01]  /*42bf0*/  LDL.LU R20, [R1+0x13c8] ;  /* 0x0013c80001147983 */ /* 0x000ea20000300800 */
[----:B------:R-:W-:Y:S02]  /*42c00*/  ISETP.LT.AND P2, PT, R241, c[0x0][0x178], !P6 ;  /* 0x00005e00f1007a0c */ /* 0x000fe40007741270 */
[----:B------:R-:W-:-:S02]  /*42c10*/  ISETP.LT.AND P6, PT, R240, c[0x0][0x178], !P6 ;  /* 0x00005e00f0007a0c */ /* 0x000fc400077c1270 */
[----:B------:R-:W-:-:S05]  /*42c20*/  IADD3 R9, R9, c[0x0][0x198], RZ ;  /* 0x0000660009097a10 */ /* 0x000fca0007ffe0ff */
[C---:B------:R-:W-:Y:S01]  /*42c30*/  IMAD.WIDE R2, R9.reuse, 0x4, R232 ;  /* 0x0000000409027825 */ /* 0x040fe200078e02e8 */
[----:B------:R-:W-:-:S03]  /*42c40*/  IADD3 R7, R9, c[0x0][0x198], RZ ;  /* 0x0000660009077a10 */ /* 0x000fc60007ffe0ff */
[----:B-1----:R-:W-:Y:S01]  /*42c50*/  IMAD.WIDE R4, R9, 0x4, R234 ;  /* 0x0000000409047825 */ /* 0x002fe200078e02ea */
[----:B------:R1:W-:Y:S01]  /*42c60*/  @P2 STG.E [R2.64], R46 ;  /* 0x0000002e02002986 */ /* 0x0003e2000c10190a */
[----:B------:R-:W-:-:S03]  /*42c70*/  ISETP.LT.AND P2, PT, R241, c[0x0][0x178], !P0 ;  /* 0x00005e00f1007a0c */ /* 0x000fc60004741270 */
[----:B------:R4:W-:Y:S01]  /*42c80*/  @P6 STG.E [R4.64], R106 ;  /* 0x0000006a04006986 */ /* 0x0009e2000c10190a */
[----:B-1----:R-:W-:-:S04]  /*42c90*/  IMAD.WIDE R2, R7, 0x4, R232 ;  /* 0x0000000407027825 */ /* 0x002fc800078e02e8 */
[C---:B----4-:R-:W-:Y:S01]  /*42ca0*/  IMAD.WIDE R4, R7.reuse, 0x4, R234 ;  /* 0x0000000407047825 */ /* 0x050fe200078e02ea */
[----:B------:R-:W-:Y:S02]  /*42cb0*/  IADD3 R7, R7, c[0x0][0x198], RZ ;  /* 0x0000660007077a10 */ /* 0x000fe40007ffe0ff */
[----:B------:R-:W-:Y:S01]  /*42cc0*/  ISETP.GE.AND P6, PT, R8, c[0x0][0x17c], PT ;  /* 0x00005f0008007a0c */ /* 0x000fe20003fc6270 */
[----:B------:R1:W-:Y:S02]  /*42cd0*/  @P3 STG.E [R2.64], R47 ;  /* 0x0000002f02003986 */ /* 0x0003e4000c10190a */
[----:B------:R-:W-:Y:S01]  /*42ce0*/  IMAD.WIDE R8, R7, 0x4, R232 ;  /* 0x0000000407087825 */ /* 0x000fe200078e02e8 */
[C---:B------:R-:W-:Y:S01]  /*42cf0*/  ISETP.LT.AND P0, PT, R240.reuse, c[0x0][0x178], !P0 ;  /* 0x00005e00f0007a0c */ /* 0x040fe20004701270 */
[----:B------:R4:W-:Y:S01]  /*42d00*/  @P5 STG.E [R4.64], R107 ;  /* 0x0000006b04005986 */ /* 0x0009e2000c10190a */
[C---:B------:R-:W-:Y:S02]  /*42d10*/  ISETP.LT.AND P5, PT, R241.reuse, c[0x0][0x178], !P4 ;  /* 0x00005e00f1007a0c */ /* 0x040fe400067a1270 */
[----:B------:R-:W-:Y:S01]  /*42d20*/  ISETP.LT.AND P4, PT, R240, c[0x0][0x178], !P4 ;  /* 0x00005e00f0007a0c */ /* 0x000fe20006781270 */
[----:B------:R4:W-:Y:S01]  /*42d30*/  @P2 STG.E [R8.64], R116 ;  /* 0x0000007408002986 */ /* 0x0009e2000c10190a */
[----:B------:R-:W-:-:S02]  /*42d40*/  ISETP.LT.AND P2, PT, R241, c[0x0][0x178], !P1 ;  /* 0x00005e00f1007a0c */ /* 0x000fc40004f41270 */
[----:B------:R-:W-:Y:S02]  /*42d50*/  ISETP.GE.AND P3, PT, R11, c[0x0][0x17c], PT ;  /* 0x00005f000b007a0c */ /* 0x000fe40003f66270 */
[C---:B------:R-:W-:Y:S01]  /*42d60*/  IADD3 R11, R7.reuse, c[0x0][0x198], RZ ;  /* 0x00006600070b7a10 */ /* 0x040fe20007ffe0ff */
[----:B-1----:R-:W-:Y:S01]  /*42d70*/  IMAD.WIDE R2, R7, 0x4, R234 ;  /* 0x0000000407027825 */ /* 0x002fe200078e02ea */
[----:B------:R-:W-:Y:S02]  /*42d80*/  ISETP.LT.AND P1, PT, R240, c[0x0][0x178], !P1 ;  /* 0x00005e00f0007a0c */ /* 0x000fe40004f21270 */
[C---:B------:R-:W-:Y:S01]  /*42d90*/  IADD3 R13, R11.reuse, c[0x0][0x198], RZ ;  /* 0x000066000b0d7a10 */ /* 0x040fe20007ffe0ff */
[C---:B----4-:R-:W-:Y:S01]  /*42da0*/  IMAD.WIDE R4, R11.reuse, 0x4, R232 ;  /* 0x000000040b047825 */ /* 0x050fe200078e02e8 */
[----:B------:R1:W-:Y:S03]  /*42db0*/  @P0 STG.E [R2.64], R168 ;  /* 0x000000a802000986 */ /* 0x0003e6000c10190a */
[----:B------:R-:W-:Y:S01]  /*42dc0*/  IMAD.WIDE R6, R11, 0x4, R234 ;  /* 0x000000040b067825 */ /* 0x000fe200078e02ea */
[----:B------:R4:W-:Y:S03]  /*42dd0*/  @P5 STG.E [R4.64], R117 ;  /* 0x0000007504005986 */ /* 0x0009e6000c10190a */
[----:B------:R-:W-:Y:S01]  /*42de0*/  IMAD.WIDE R8, R13, 0x4, R232 ;  /* 0x000000040d087825 */ /* 0x000fe200078e02e8 */
[----:B------:R1:W-:Y:S01]  /*42df0*/  @P4 STG.E [R6.64], R169 ;  /* 0x000000a906004986 */ /* 0x0003e2000c10190a */
[----:B------:R-:W-:-:S03]  /*42e00*/  ISETP.LT.AND P5, PT, R241, c[0x0][0x178], !P6 ;  /* 0x00005e00f1007a0c */ /* 0x000fc600077a1270 */
[----:B------:R1:W-:Y:S01]  /*42e10*/  @P2 STG.E [R8.64], R108 ;  /* 0x0000006c08002986 */ /* 0x0003e2000c10190a */
[----:B------:R-:W-:Y:S02]  /*42e20*/  ISETP.LT.AND P6, PT, R240, c[0x0][0x178], !P6 ;  /* 0x00005e00f0007a0c */ /* 0x000fe400077c1270 */
[----:B---3--:R-:W-:Y:S01]  /*42e30*/  ISETP.GE.AND P0, PT, R10, c[0x0][0x17c], PT ;  /* 0x00005f000a007a0c */ /* 0x008fe20003f06270 */
[C---:B------:R-:W-:Y:S01]  /*42e40*/  IMAD.WIDE R10, R13.reuse, 0x4, R234 ;  /* 0x000000040d0a7825 */ /* 0x040fe200078e02ea */
[----:B------:R-:W-:Y:S02]  /*42e50*/  ISETP.GE.AND P4, PT, R14, c[0x0][0x17c], PT ;  /* 0x00005f000e007a0c */ /* 0x000fe40003f86270 */
[----:B------:R-:W3:Y:S01]  /*42e60*/  LDL.LU R14, [R1+0x13b4] ;  /* 0x0013b400010e7983 */ /* 0x000ee20000300800 */
[----:B------:R-:W-:-:S03]  /*42e70*/  IADD3 R13, R13, c[0x0][0x198], RZ ;  /* 0x000066000d0d7a10 */ /* 0x000fc60007ffe0ff */
[----:B------:R2:W-:Y:S01]  /*42e80*/  @P1 STG.E [R10.64], R164 ;  /* 0x000000a40a001986 */ /* 0x0005e2000c10190a */
[----:B------:R-:W-:Y:S02]  /*42e90*/  ISETP.LT.AND P1, PT, R241, c[0x0][0x178], !P3 ;  /* 0x00005e00f1007a0c */ /* 0x000fe40005f21270 */
[C---:B------:R-:W-:Y:S01]  /*42ea0*/  IADD3 R15, R13.reuse, c[0x0][0x198], RZ ;  /* 0x000066000d0f7a10 */ /* 0x040fe20007ffe0ff */
[----:B-1----:R-:W-:-:S04]  /*42eb0*/  IMAD.WIDE R2, R13, 0x4, R232 ;  /* 0x000000040d027825 */ /* 0x002fc800078e02e8 */
[----:B----4-:R-:W-:Y:S01]  /*42ec0*/  IMAD.WIDE R4, R13, 0x4, R234 ;  /* 0x000000040d047825 */ /* 0x010fe200078e02ea */
[----:B------:R1:W-:Y:S03]  /*42ed0*/  @P5 STG.E [R2.64], R109 ;  /* 0x0000006d02005986 */ /* 0x0003e6000c10190a */
[----:B------:R-:W-:Y:S01]  /*42ee0*/  IMAD.WIDE R6, R15, 0x4, R232 ;  /* 0x000000040f067825 */ /* 0x000fe200078e02e8 */
[----:B------:R4:W-:Y:S04]  /*42ef0*/  @P6 STG.E [R4.64], R165 ;  /* 0x000000a504006986 */ /* 0x0009e8000c10190a */
[----:B------:R1:W-:Y:S01]  /*42f00*/  @P1 STG.E [R6.64], R56 ;  /* 0x0000003806001986 */ /* 0x0003e2000c10190a */
[----:B--2---:R-:W-:-:S03]  /*42f10*/  ISETP.GE.AND P2, PT, R12, c[0x0][0x17c], PT ;  /* 0x00005f000c007a0c */ /* 0x004fc60003f46270 */
[----:B------:R-:W2:Y:S01]  /*42f20*/  LDL.LU R12, [R1+0x13ac] ;  /* 0x0013ac00010c7983 */ /* 0x000ea20000300800 */
[----:B------:R-:W-:-:S03]  /*42f30*/  ISETP.GE.AND P6, PT, R21, c[0x0][0x17c], PT ;  /* 0x00005f0015007a0c */ /* 0x000fc60003fc6270 */
[----:B------:R-:W2:Y:S01]  /*42f40*/  LDL.LU R21, [R1+0x1398] ;  /* 0x0013980001157983 */ /* 0x000ea20000300800 */
[----:B------:R-:W-:-:S03]  /*42f50*/  ISETP.GE.AND P1, PT, R20, c[0x0][0x17c], PT ;  /* 0x00005f0014007a0c */ /* 0x000fc60003f26270 */
[----:B------:R-:W2:Y:S01]  /*42f60*/  LDL.LU R20, [R1+0x1394] ;  /* 0x0013940001147983 */ /* 0x000ea20000300800 */
[C---:B------:R-:W-:Y:S01]  /*42f70*/  ISETP.LT.AND P3, PT, R240.reuse, c[0x0][0x178], !P3 ;  /* 0x00005e00f0007a0c */ /* 0x040fe20005f61270 */
[----:B------:R-:W-:Y:S01]  /*42f80*/  IMAD.WIDE R8, R15, 0x4, R234 ;  /* 0x000000040f087825 */ /* 0x000fe200078e02ea */
[----:B------:R-:W-:Y:S02]  /*42f90*/  ISETP.LT.AND P5, PT, R241, c[0x0][0x178], !P0 ;  /* 0x00005e00f1007a0c */ /* 0x000fe400047a1270 */
[----:B------:R-:W-:Y:S02]  /*42fa0*/  IADD3 R15, R15, c[0x0][0x198], RZ ;  /* 0x000066000f0f7a10 */ /* 0x000fe40007ffe0ff */
[----:B------:R-:W-:Y:S02]  /*42fb0*/  ISETP.LT.AND P0, PT, R240, c[0x0][0x178], !P0 ;  /* 0x00005e00f0007a0c */ /* 0x000fe40004701270 */
[----:B------:R-:W-:-:S05]  /*42fc0*/  IADD3 R13, R15, c[0x0][0x198], RZ ;  /* 0x000066000f0d7a10 */ /* 0x000fca0007ffe0ff */
[----:B------:R4:W-:Y:S01]  /*42fd0*/  @P3 STG.E [R8.64], R60 ;  /* 0x0000003c08003986 */ /* 0x0009e2000c10190a */
[----:B------:R-:W-:Y:S02]  /*42fe0*/  ISETP.LT.AND P3, PT, R241, c[0x0][0x178], !P4 ;  /* 0x00005e00f1007a0c */ /* 0x000fe40006761270 */
[----:B------:R-:W-:Y:S01]  /*42ff0*/  ISETP.LT.AND P4, PT, R240, c[0x0][0x178], !P4 ;  /* 0x00005e00f0007a0c */ /* 0x000fe20006781270 */
[----:B------:R-:W-:-:S04]  /*43000*/  IMAD.WIDE R10, R15, 0x4, R232 ;  /* 0x000000040f0a7825 */ /* 0x000fc800078e02e8 */
[----:B-1----:R-:W-:Y:S01]  /*43010*/  IMAD.WIDE R2, R15, 0x4, R234 ;  /* 0x000000040f027825 */ /* 0x002fe200078e02ea */
[----:B------:R1:W-:Y:S03]  /*43020*/  @P5 STG.E [R10.64], R57 ;  /* 0x000000390a005986 */ /* 0x0003e6000c10190a */
[C---:B----4-:R-:W-:Y:S01]  /*43030*/  IMAD.WIDE R4, R13.reuse, 0x4, R232 ;  /* 0x000000040d047825 */ /* 0x050fe200078e02e8 */
[----:B------:R4:W-:Y:S03]  /*43040*/  @P0 STG.E [R2.64], R61 ;  /* 0x0000003d02000986 */ /* 0x0009e6000c10190a */
[C---:B------:R-:W-:Y:S01]  /*43050*/  IMAD.WIDE R6, R13.reuse, 0x4, R234 ;  /* 0x000000040d067825 */ /* 0x040fe200078e02ea */
[----:B------:R1:W-:Y:S01]  /*43060*/  @P3 STG.E [R4.64], R52 ;  /* 0x0000003404003986 */ /* 0x0003e2000c10190a */
[----:B------:R-:W-:-:S03]  /*43070*/  IADD3 R13, R13, c[0x0][0x198], RZ ;  /* 0x000066000d0d7a10 */ /* 0x000fc60007ffe0ff */
[----:B------:R2:W-:Y:S01]  /*43080*/  @P4 STG.E [R6.64], R24 ;  /* 0x0000001806004986 */ /* 0x0005e2000c10190a */
[C---:B------:R-:W-:Y:S02]  /*43090*/  ISETP.LT.AND P5, PT, R241.reuse, c[0x0][0x178], !P2 ;  /* 0x00005e00f1007a0c */ /* 0x040fe400057a1270 */
[C---:B------:R-:W-:Y:S02]  /*430a0*/  ISETP.LT.AND P2, PT, R240.reuse, c[0x0][0x178], !P2 ;  /* 0x00005e00f0007a0c */ /* 0x040fe40005741270 */
[----:B------:R-:W-:Y:S01]  /*430b0*/  ISETP.LT.AND P3, PT, R241, c[0x0][0x178], !P6 ;  /* 0x00005e00f1007a0c */ /* 0x000fe20007761270 */
[----:B------:R-:W-:Y:S01]  /*430c0*/  IMAD.WIDE R8, R13, 0x4, R232 ;  /* 0x000000040d087825 */ /* 0x000fe200078e02e8 */
[----:B------:R-:W-:-:S03]  /*430d0*/  ISETP.LT.AND P6, PT, R240, c[0x0][0x178], !P6 ;  /* 0x00005e00f0007a0c */ /* 0x000fc600077c1270 */
[C---:B-1----:R-:W-:Y:S01]  /*430e0*/  IMAD.WIDE R10, R13.reuse, 0x4, R234 ;  /* 0x000000040d0a7825 */ /* 0x042fe200078e02ea */
[----:B------:R-:W-:-:S05]  /*430f0*/  IADD3 R13, R13, c[0x0][0x198], RZ ;  /* 0x000066000d0d7a10 */ /* 0x000fca0007ffe0ff */
[C---:B----4-:R-:W-:Y:S01]  /*43100*/  IMAD.WIDE R2, R13.reuse, 0x4, R232 ;  /* 0x000000040d027825 */ /* 0x050fe200078e02e8 */
[----:B------:R1:W-:Y:S03]  /*43110*/  @P5 STG.E [R8.64], R53 ;  /* 0x0000003508005986 */ /* 0x0003e6000c10190a */
[----:B------:R-:W-:Y:S01]  /*43120*/  IMAD.WIDE R4, R13, 0x4, R234 ;  /* 0x000000040d047825 */ /* 0x000fe200078e02ea */
[----:B------:R4:W-:Y:S04]  /*43130*/  @P2 STG.E [R10.64], R25 ;  /* 0x000000190a002986 */ /* 0x0009e8000c10190a */
[----:B------:R1:W-:Y:S04]  /*43140*/  @P3 STG.E [R2.64], R118 ;  /* 0x0000007602003986 */ /* 0x0003e8000c10190a */
[----:B------:R1:W-:Y:S01]  /*43150*/  @P6 STG.E [R4.64], R170 ;  /* 0x000000aa04006986 */ /* 0x0003e2000c10190a */
[----:B---3--:R-:W-:-:S03]  /*43160*/  ISETP.GE.AND P0, PT, R14, c[0x0][0x17c], PT ;  /* 0x00005f000e007a0c */ /* 0x008fc60003f06270 */
[----:B------:R-:W3:Y:S01]  /*43170*/  LDL.LU R14, [R1+0x1390] ;  /* 0x00139000010e7983 */ /* 0x000ee20000300800 */
[----:B--2---:R-:W-:-:S03]  /*43180*/  ISETP.GE.AND P4, PT, R12, c[0x0][0x17c], PT ;  /* 0x00005f000c007a0c */ /* 0x004fc60003f86270 */
[----:B------:R-:W2:Y:S01]  /*43190*/  LDL.LU R12, [R1+0x138c] ;  /* 0x00138c00010c7983 */ /* 0x000ea20000300800 */
[----:B------:R-:W-:-:S03]  /*431a0*/  ISETP.GE.AND P5, PT, R21, c[0x0][0x17c], PT ;  /* 0x00005f0015007a0c */ /* 0x000fc60003fa6270 */
[----:B------:R-:W2:Y:S01]  /*431b0*/  LDL.LU R21, [R1+0x1384] ;  /* 0x0013840001157983 */ /* 0x000ea20000300800 */
[----:B------:R-:W-:-:S03]  /*431c0*/  ISETP.GE.AND P6, PT, R20, c[0x0][0x17c], PT ;  /* 0x00005f0014007a0c */ /* 0x000fc60003fc6270 */
[----:B------:R-:W2:Y:S01]  /*431d0*/  LDL.LU R20, [R1+0x1370] ;  /* 0x0013700001147983 */ /* 0x000ea20000300800 */
[----:B------:R-:W-:Y:S02]  /*431e0*/  IADD3 R15, R13, c[0x0][0x198], RZ ;  /* 0x000066000d0f7a10 */ /* 0x000fe40007ffe0ff */
        /* <DEDUP_REMOVED lines=9> */
[C---:B------:R-:W-:Y:S01]  /*43280*/  IMAD.WIDE R2, R15.reuse, 0x4, R234 ;  /* 0x000000040f027825 */ /* 0x040fe200078e02ea */
[----:B------:R4:W-:Y:S01]  /*43290*/  @P1 STG.E [R8.64], R171 ;  /* 0x000000ab08001986 */ /* 0x0009e2000c10190a */
[----:B------:R-:W-:-:S03]  /*432a0*/  IADD3 R13, R15, c[0x0][0x198], RZ ;  /* 0x000066000f0d7a10 */ /* 0x000fc60007ffe0ff */
[----:B------:R1:W-:Y:S01]  /*432b0*/  @P3 STG.E [R10.64], R110 ;  /* 0x0000006e0a003986 */ /* 0x0003e2000c10190a */
[----:B------:R-:W-:-:S03]  /*432c0*/  ISETP.LT.AND P2, PT, R241, c[0x0][0x178], !P4 ;  /* 0x00005e00f1007a0c */ /* 0x000fc60006741270 */
[----:B------:R2:W-:Y:S01]  /*432d0*/  @P0 STG.E [R2.64], R166 ;  /* 0x000000a602000986 */ /* 0x0005e2000c10190a */
[C---:B------:R-:W-:Y:S02]  /*432e0*/  ISETP.LT.AND P4, PT, R240.reuse, c[0x0][0x178], !P4 ;  /* 0x00005e00f0007a0c */ /* 0x040fe40006781270 */
[----:B------:R-:W-:Y:S01]  /*432f0*/  ISETP.LT.AND P3, PT, R241, c[0x0][0x178], !P5 ;  /* 0x00005e00f1007a0c */ /* 0x000fe20006f61270 */
[----:B------:R-:W-:Y:S01]  /*43300*/  IMAD.WIDE R4, R13, 0x4, R232 ;  /* 0x000000040d047825 */ /* 0x000fe200078e02e8 */
[----:B------:R-:W-:-:S03]  /*43310*/  ISETP.LT.AND P5, PT, R240, c[0x0][0x178], !P5 ;  /* 0x00005e00f0007a0c */ /* 0x000fc60006fa1270 */
[C---:B-1----:R-:W-:Y:S01]  /*43320*/  IMAD.WIDE R6, R13.reuse, 0x4, R234 ;  /* 0x000000040d067825 */ /* 0x042fe200078e02ea */
[----:B------:R-:W-:Y:S01]  /*43330*/  IADD3 R13, R13, c[0x0][0x198], RZ ;  /* 0x000066000d0d7a10 */ /* 0x000fe20007ffe0ff */
[----:B------:R1:W-:Y:S04]  /*43340*/  @P2 STG.E [R4.64], R111 ;  /* 0x0000006f04002986 */ /* 0x0003e8000c10190a */
[C---:B----4-:R-:W-:Y:S01]  /*43350*/  IMAD.WIDE R8, R13.reuse, 0x4, R232 ;  /* 0x000000040d087825 */ /* 0x050fe200078e02e8 */
[----:B------:R4:W-:Y:S03]  /*43360*/  @P4 STG.E [R6.64], R167 ;  /* 0x000000a706004986 */ /* 0x0009e6000c10190a */
[----:B------:R-:W-:Y:S01]  /*43370*/  IMAD.WIDE R10, R13, 0x4, R234 ;  /* 0x000000040d0a7825 */ /* 0x000fe200078e02ea */
        /* <DEDUP_REMOVED lines=10> */
[----:B------:R-:W-:Y:S02]  /*43420*/  ISETP.LT.AND P2, PT, R241, c[0x0][0x178], !P6 ;  /* 0x00005e00f1007a0c */ /* 0x000fe40007741270 */
[C---:B------:R-:W-:Y:S02]  /*43430*/  ISETP.LT.AND P6, PT, R240.reuse, c[0x0][0x178], !P6 ;  /* 0x00005e00f0007a0c */ /* 0x040fe400077c1270 */
[----:B------:R-:W-:Y:S02]  /*43440*/  IADD3 R13, R13, c[0x0][0x198], RZ ;  /* 0x000066000d0d7a10 */ /* 0x000fe40007ffe0ff */
[----:B------:R-:W-:Y:S02]  /*43450*/  ISETP.LT.AND P3, PT, R241, c[0x0][0x178], !P1 ;  /* 0x00005e00f1007a0c */ /* 0x000fe40004f61270 */
[----:B------:R-:W-:Y:S02]  /*43460*/  ISETP.LT.AND P1, PT, R240, c[0x0][0x178], !P1 ;  /* 0x00005e00f0007a0c */ /* 0x000fe40004f21270 */
[C---:B------:R-:W-:Y:S01]  /*43470*/  IADD3 R15, R13.reuse, c[0x0][0x198], RZ ;  /* 0x000066000d0f7a10 */ /* 0x040fe20007ffe0ff */
[----:B------:R-:W-:-:S04]  /*43480*/  IMAD.WIDE R2, R13, 0x4, R232 ;  /* 0x000000040d027825 */ /* 0x000fc800078e02e8 */
[----:B-1----:R-:W-:Y:S01]  /*43490*/  IMAD.WIDE R4, R13, 0x4, R234 ;  /* 0x000000040d047825 */ /* 0x002fe200078e02ea */
[----:B------:R1:W-:Y:S03]  /*434a0*/  @P2 STG.E [R2.64], R59 ;  /* 0x0000003b02002986 */ /* 0x0003e6000c10190a */
[C---:B----4-:R-:W-:Y:S01]  /*434b0*/  IMAD.WIDE R6, R15.reuse, 0x4, R232 ;  /* 0x000000040f067825 */ /* 0x050fe200078e02e8 */
[----:B------:R4:W-:Y:S03]  /*434c0*/  @P6 STG.E [R4.64], R63 ;  /* 0x0000003f04006986 */ /* 0x0009e6000c10190a */
[----:B------:R-:W-:Y:S01]  /*434d0*/  IMAD.WIDE R8, R15, 0x4, R234 ;  /* 0x000000040f087825 */ /* 0x000fe200078e02ea */
[----:B------:R1:W-:Y:S01]  /*434e0*/  @P3 STG.E [R6.64], R54 ;  /* 0x0000003606003986 */ /* 0x0003e2000c10190a */
[----:B------:R-:W-:-:S03]  /*434f0*/  ISETP.LT.AND P2, PT, R241, c[0x0][0x178], !P0 ;  /* 0x00005e00f1007a0c */ /* 0x000fc60004741270 */
[----:B------:R1:W-:Y:S01]  /*43500*/  @P1 STG.E [R8.64], R26 ;  /* 0x0000001a08001986 */ /* 0x0003e2000c10190a */
[----:B------:R-:W-:Y:S02]  /*43510*/  IADD3 R15, R15, c[0x0][0x198], RZ ;  /* 0x000066000f0f7a10 */ /* 0x000fe40007ffe0ff */
[C---:B------:R-:W-:Y:S02]  /*43520*/  ISETP.LT.AND P0, PT, R240.reuse, c[0x0][0x178], !P0 ;  /* 0x00005e00f0007a0c */ /* 0x040fe40004701270 */
        /* <DEDUP_REMOVED lines=67> */
[----:B------:R1:W-:Y:S01]  /*43960*/  @P3 STG.E [R8.64], R64 ;  /* 0x0000004008003986 */ /* 0x0003e2000c10190a */
[----:B------:R-:W-:-:S03]  /*43970*/  ISETP.LT.AND P3, PT, R241, c[0x0][0x178], !P1 ;  /* 0x00005e00f1007a0c */ /* 0x000fc60004f61270 */
[----:B------:R1:W-:Y:S01]  /*43980*/  @P5 STG.E [R10.64], R120 ;  /* 0x000000780a005986 */ /* 0x0003e2000c10190a */
[C---:B------:R-:W-:Y:S02]  /*43990*/  ISETP.LT.AND P5, PT, R240.reuse, c[0x0][0x178], !P1 ;  /* 0x00005e00f0007a0c */ /* 0x040fe40004fa1270 */
[----:B------:R-:W-:Y:S02]  /*439a0*/  ISETP.LT.AND P2, PT, R241, c[0x0][0x178], !P6 ;  /* 0x00005e00f1007a0c */ /* 0x000fe40007741270 */
[----:B------:R-:W-:Y:S02]  /*439b0*/  ISETP.LT.AND P6, PT, R240, c[0x0][0x178], !P6 ;  /* 0x00005e00f0007a0c */ /* 0x000fe400077c1270 */
[----:B------:R-:W-:-:S04]  /*439c0*/  IADD3 R13, R13, c[0x0][0x198], RZ ;  /* 0x000066000d0d7a10 */ /* 0x000fc80007ffe0ff */
[C---:B------:R-:W-:Y:S01]  /*439d0*/  IADD3 R15, R13.reuse, c[0x0][0x198], RZ ;  /* 0x000066000d0f7a10 */ /* 0x040fe20007ffe0ff */
[----:B------:R-:W-:-:S04]  /*439e0*/  IMAD.WIDE R2, R13, 0x4, R232 ;  /* 0x000000040d027825 */ /* 0x000fc800078e02e8 */
[----:B-1----:R-:W-:Y:S01]  /*439f0*/  IMAD.WIDE R4, R13, 0x4, R234 ;  /* 0x000000040d047825 */ /* 0x002fe200078e02ea */
[----:B------:R1:W-:Y:S03]  /*43a00*/  @P2 STG.E [R2.64], R65 ;  /* 0x0000004102002986 */ /* 0x0003e6000c10190a */
[----:B----4-:R-:W-:Y:S01]  /*43a10*/  IMAD.WIDE R6, R15, 0x4, R232 ;  /* 0x000000040f067825 */ /* 0x010fe200078e02e8 */
        /* <DEDUP_REMOVED lines=10> */
[----:B------:R-:W-:Y:S01]  /*43ac0*/  IMAD.WIDE R8, R15, 0x4, R234 ;  /* 0x000000040f087825 */ /* 0x000fe200078e02ea */
[----:B------:R-:W-:Y:S02]  /*43ad0*/  ISETP.LT.AND P2, PT, R241, c[0x0][0x178], !P0 ;  /* 0x00005e00f1007a0c */ /* 0x000fe40004741270 */
[----:B------:R-:W-:Y:S02]  /*43ae0*/  IADD3 R15, R15, c[0x0][0x198], RZ ;  /* 0x000066000f0f7a10 */ /* 0x000fe40007ffe0ff */
[C---:B------:R-:W-:Y:S01]  /*43af0*/  ISETP.LT.AND P0, PT, R240.reuse, c[0x0][0x178], !P0 ;  /* 0x00005e00f0007a0c */ /* 0x040fe20004701270 */
[----:B------:R4:W-:Y:S01]  /*43b00*/  @P5 STG.E [R8.64], R186 ;  /* 0x000000ba08005986 */ /* 0x0009e2000c10190a */
[----:B------:R-:W-:Y:S02]  /*43b10*/  ISETP.LT.AND P5, PT, R241, c[0x0][0x178], !P4 ;  /* 0x00005e00f1007a0c */ /* 0x000fe400067a1270 */
[----:B------:R-:W-:-:S02]  /*43b20*/  ISETP.LT.AND P4, PT, R240, c[0x0][0x178], !P4 ;  /* 0x00005e00f0007a0c */ /* 0x000fc40006781270 */
[C---:B------:R-:W-:Y:S01]  /*43b30*/  IADD3 R13, R15.reuse, c[0x0][0x198], RZ ;  /* 0x000066000f0d7a10 */ /* 0x040fe20007ffe0ff */
        /* <DEDUP_REMOVED lines=46> */
[----:B------:R-:W-:Y:S02]  /*43e20*/  ISETP.LT.AND P4, PT, R240, c[0x0][0x178], !P4 ;  /* 0x00005e00f0007a0c */ /* 0x000fe40006781270 */
[----:B------:R-:W-:Y:S01]  /*43e30*/  ISETP.LT.AND P5, PT, R241, c[0x0][0x178], !P2 ;  /* 0x00005e00f1007a0c */ /* 0x000fe200057a1270 */
[----:B------:R-:W-:-:S04]  /*43e40*/  IMAD.WIDE R4, R13, 0x4, R232 ;  /* 0x000000040d047825 */ /* 0x000fc800078e02e8 */
[C---:B-1----:R-:W-:Y:S01]  /*43e50*/  IMAD.WIDE R6, R13.reuse, 0x4, R234 ;  /* 0x000000040d067825 */ /* 0x042fe200078e02ea */
[----:B------:R-:W-:Y:S01]  /*43e60*/  IADD3 R13, R13, c[0x0][0x198], RZ ;  /* 0x000066000d0d7a10 */ /* 0x000fe20007ffe0ff */
[----:B------:R1:W-:Y:S04]  /*43e70*/  @P3 STG.E [R4.64], R67 ;  /* 0x0000004304003986 */ /* 0x0003e8000c10190a */
        /* <DEDUP_REMOVED lines=14> */
[----:B------:R-:W-:Y:S02]  /*43f60*/  ISETP.LT.AND P6, PT, R240, c[0x0][0x178], !P6 ;  /* 0x00005e00f0007a0c */ /* 0x000fe400077c1270 */
[----:B------:R-:W-:-:S07]  /*43f70*/  IADD3 R13, R13, c[0x0][0x198], RZ ;  /* 0x000066000d0d7a10 */ /* 0x000fce0007ffe0ff */
[----:B------:R4:W-:Y:S01]  /*43f80*/  @P2 STG.E [R10.64], R208 ;  /* 0x000000d00a002986 */ /* 0x0009e2000c10190a */
        /* <DEDUP_REMOVED lines=57> */
[----:B------:R-:W-:Y:S03]  /*44320*/  @P1 STG.E [R8.64], R197 ;  /* 0x000000c508001986 */ /* 0x000fe6000c10190a */
[----:B------:R-:W-:Y:S01]  /*44330*/  IMAD.WIDE R2, R15, 0x4, R234 ;  /* 0x000000040f027825 */ /* 0x000fe200078e02ea */
[----:B------:R-:W-:Y:S04]  /*44340*/  @P2 STG.E [R10.64], R194 ;  /* 0x000000c20a002986 */ /* 0x000fe8000c10190a */
[----:B------:R-:W-:Y:S01]  /*44350*/  @P0 STG.E [R2.64], R210 ;  /* 0x000000d202000986 */ /* 0x000fe2000c10190a */
[----:B---3--:R-:W-:-:S03]  /*44360*/  ISETP.GE.AND P5, PT, R14, c[0x0][0x17c], PT ;  /* 0x00005f000e007a0c */ /* 0x008fc60003fa6270 */
[----:B------:R-:W3:Y:S01]  /*44370*/  LDL.LU R14, [R1+0x128c] ;  /* 0x00128c00010e7983 */ /* 0x000ee20000300800 */
[----:B------:R-:W-:Y:S02]  /*44380*/  ISETP.LT.AND P3, PT, R241, c[0x0][0x178], !P4 ;  /* 0x00005e00f1007a0c */ /* 0x000fe40006761270 */
[----:B------:R-:W-:Y:S02]  /*44390*/  ISETP.LT.AND P4, PT, R240, c[0x0][0x178], !P4 ;  /* 0x00005e00f0007a0c */ /* 0x000fe40006781270 */
[----:B------:R-:W-:-:S05]  /*443a0*/  IADD3 R13, R15, c[0x0][0x198], RZ ;  /* 0x000066000f0d7a10 */ /* 0x000fca0007ffe0ff */
[----:B------:R-:W-:-:S04]  /*443b0*/  IMAD.WIDE R4, R13, 0x4, R232 ;  /* 0x000000040d047825 */ /* 0x000fc800078e02e8 */
[----:B-1----:R-:W-:Y:S01]  /*443c0*/  IMAD.WIDE R6, R13, 0x4, R234 ;  /* 0x000000040d067825 */ /* 0x002fe200078e02ea */
[----:B------:R-:W-:Y:S04]  /*443d0*/  @P3 STG.E [R4.64], R195 ;  /* 0x000000c304003986 */ /* 0x000fe8000c10190a */
[----:B------:R-:W-:Y:S04]  /*443e0*/  @P4 STG.E [R6.64], R211 ;  /* 0x000000d306004986 */ /* 0x000fe8000c10190a */
[----:B------:R1:W4:Y:S01]  /*443f0*/  LDS.128 R4, [R0] ;  /* 0x0000000000047984 */ /* 0x0003220000000c00 */
[----:B--2---:R-:W-:-:S03]  /*44400*/  ISETP.GE.AND P6, PT, R12, c[0x0][0x17c], PT ;  /* 0x00005f000c007a0c */ /* 0x004fc60003fc6270 */
[----:B------:R-:W2:Y:S04]  /*44410*/  LDL.LU R12, [R1+0x1288] ;  /* 0x00128800010c7983 */ /* 0x000ea80000300800 */
[----:B------:R-:W4:Y:S01]  /*44420*/  LDL.LU R16, [R1+0x1280] ;  /* 0x0012800001107983 */ /* 0x000f220000300800 */
[----:B------:R-:W-:-:S03]  /*44430*/  ISETP.GE.AND P0, PT, R20, c[0x0][0x17c], PT ;  /* 0x00005f0014007a0c */ /* 0x000fc60003f06270 */
[----:B------:R-:W4:Y:S04]  /*44440*/  LDL.LU R22, [R1+0x127c] ;  /* 0x00127c0001167983 */ /* 0x000f280000300800 */
[----:B------:R-:W4:Y:S04]  /*44450*/  LDL.LU R20, [R1+0x126c] ;  /* 0x00126c0001147983 */ /* 0x000f280000300800 */
[----:B------:R-:W4:Y:S04]  /*44460*/  LDL.LU R25, [R1+0x125c] ;  /* 0x00125c0001197983 */ /* 0x000f280000300800 */
[----:B------:R-:W4:Y:S04]  /*44470*/  LDL.LU R24, [R1+0x1248] ;  /* 0x0012480001187983 */ /* 0x000f280000300800 */
[----:B------:R-:W4:Y:S04]  /*44480*/  LDL.LU R26, [R1+0x1240] ;  /* 0x00124000011a7983 */ /* 0x000f280000300800 */
[----:B-1----:R-:W4:Y:S01]  /*44490*/  LDL.LU R0, [R1+0x122c] ;  /* 0x00122c0001007983 */ /* 0x002f220000300800 */
[----:B------:R-:W-:-:S02]  /*444a0*/  ISETP.LT.AND P2, PT, R241, c[0x0][0x178], !P5 ;  /* 0x00005e00f1007a0c */ /* 0x000fc40006f41270 */
[C---:B------:R-:W-:Y:S01]  /*444b0*/  ISETP.LT.AND P5, PT, R240.reuse, c[0x0][0x178], !P5 ;  /* 0x00005e00f0007a0c */ /* 0x040fe20006fa1270 */
[----:B------:R-:W4:Y:S01]  /*444c0*/  LDL.LU R30, [R1+0x1224] ;  /* 0x00122400011e7983 */ /* 0x000f220000300800 */
[----:B------:R-:W-:Y:S02]  /*444d0*/  IADD3 R13, R13, c[0x0][0x198], RZ ;  /* 0x000066000d0d7a10 */ /* 0x000fe40007ffe0ff */
[----:B------:R-:W-:Y:S01]  /*444e0*/  ISETP.LT.AND P3, PT, R241, c[0x0][0x178], !P6 ;  /* 0x00005e00f1007a0c */ /* 0x000fe20007761270 */
[----:B------:R-:W4:Y:S01]  /*444f0*/  LDL.LU R28, [R1+0x120c] ;  /* 0x00120c00011c7983 */ /* 0x000f220000300800 */
[C---:B------:R-:W-:Y:S01]  /*44500*/  IADD3 R15, R13.reuse, c[0x0][0x198], RZ ;  /* 0x000066000d0f7a10 */ /* 0x040fe20007ffe0ff */
[----:B------:R-:W-:Y:S01]  /*44510*/  IMAD.WIDE R8, R13, 0x4, R232 ;  /* 0x000000040d087825 */ /* 0x000fe200078e02e8 */
[----:B------:R-:W-:-:S03]  /*44520*/  ISETP.LT.AND P6, PT, R240, c[0x0][0x178], !P6 ;  /* 0x00005e00f0007a0c */ /* 0x000fc600077c1270 */
[----:B------:R-:W-:Y:S01]  /*44530*/  IMAD.WIDE R10, R13, 0x4, R234 ;  /* 0x000000040d0a7825 */ /* 0x000fe200078e02ea */
[----:B------:R-:W-:Y:S01]  /*44540*/  ISETP.GE.AND P1, PT, R21, c[0x0][0x17c], PT ;  /* 0x00005f0015007a0c */ /* 0x000fe20003f26270 */
[----:B------:R1:W-:Y:S02]  /*44550*/  @P2 STG.E [R8.64], R190 ;  /* 0x000000be08002986 */ /* 0x0003e4000c10190a */
[----:B------:R-:W-:Y:S02]  /*44560*/  IMAD.WIDE R2, R15, 0x4, R232 ;  /* 0x000000040f027825 */ /* 0x000fe400078e02e8 */
[----:B------:R1:W-:Y:S01]  /*44570*/  @P5 STG.E [R10.64], R206 ;  /* 0x000000ce0a005986 */ /* 0x0003e2000c10190a */
[C---:B------:R-:W-:Y:S02]  /*44580*/  ISETP.LT.AND P5, PT, R241.reuse, c[0x0][0x178], !P1 ;  /* 0x00005e00f1007a0c */ /* 0x040fe40004fa1270 */
[----:B------:R-:W-:Y:S01]  /*44590*/  ISETP.LT.AND P1, PT, R240, c[0x0][0x178], !P1 ;  /* 0x00005e00f0007a0c */ /* 0x000fe20004f21270 */
[----:B------:R1:W-:Y:S01]  /*445a0*/  @P3 STG.E [R2.64], R191 ;  /* 0x000000bf02003986 */ /* 0x0003e2000c10190a */
[----:B------:R-:W-:-:S02]  /*445b0*/  ISETP.LT.AND P3, PT, R241, c[0x0][0x178], !P0 ;  /* 0x00005e00f1007a0c */ /* 0x000fc40004761270 */
[----:B------:R-:W-:Y:S02]  /*445c0*/  ISETP.LT.AND P0, PT, R240, c[0x0][0x178], !P0 ;  /* 0x00005e00f0007a0c */ /* 0x000fe40004701270 */
[----:B---3--:R-:W-:Y:S02]  /*445d0*/  ISETP.GE.AND P4, PT, R14, c[0x0][0x17c], PT ;  /* 0x00005f000e007a0c */ /* 0x008fe40003f86270 */
[----:B--2---:R-:W-:Y:S01]  /*445e0*/  ISETP.GE.AND P2, PT, R12, c[0x0][0x17c], PT ;  /* 0x00005f000c007a0c */ /* 0x004fe20003f46270 */
[C---:B------:R-:W-:Y:S01]  /*445f0*/  IMAD.WIDE R12, R15.reuse, 0x4, R234 ;  /* 0x000000040f0c7825 */ /* 0x040fe200078e02ea */
[----:B------:R-:W-:-:S04]  /*44600*/  IADD3 R15, R15, c[0x0][0x198], RZ ;  /* 0x000066000f0f7a10 */ /* 0x000fc80007ffe0ff */
[C---:B------:R-:W-:Y:S01]  /*44610*/  IADD3 R17, R15.reuse, c[0x0][0x198], RZ ;  /* 0x000066000f117a10 */ /* 0x040fe20007ffe0ff */
[----:B------:R-:W-:Y:S01]  /*44620*/  @P6 STG.E [R12.64], R207 ;  /* 0x000000cf0c006986 */ /* 0x000fe2000c10190a */
[----:B-1----:R-:W-:Y:S01]  /*44630*/  IMAD.WIDE R8, R15, 0x4, R232 ;  /* 0x000000040f087825 */ /* 0x002fe200078e02e8 */
[----:B------:R-:W-:Y:S02]  /*44640*/  ISETP.LT.AND P6, PT, R241, c[0x0][0x178], !P4 ;  /* 0x00005e00f1007a0c */ /* 0x000fe400067c1270 */
[----:B------:R-:W-:Y:S01]  /*44650*/  ISETP.LT.AND P4, PT, R240, c[0x0][0x178], !P4 ;  /* 0x00005e00f0007a0c */ /* 0x000fe20006781270 */
[----:B------:R-:W-:Y:S01]  /*44660*/  IMAD.WIDE R10, R15, 0x4, R234 ;  /* 0x000000040f0a7825 */ /* 0x000fe200078e02ea */
[----:B------:R-:W-:-:S03]  /*44670*/  IADD3 R21, R17, c[0x0][0x198], RZ ;  /* 0x0000660011157a10 */ /* 0x000fc60007ffe0ff */
[C---:B------:R-:W-:Y:S01]  /*44680*/  IMAD.WIDE R14, R17.reuse, 0x4, R232 ;  /* 0x00000004110e7825 */ /* 0x040fe200078e02e8 */
[----:B------:R1:W-:Y:S03]  /*44690*/  @P5 STG.E [R8.64], R138 ;  /* 0x0000008a08005986 */ /* 0x0003e6000c10190a */
[----:B------:R-:W-:Y:S01]  /*446a0*/  IMAD.WIDE R2, R17, 0x4, R234 ;  /* 0x0000000411027825 */ /* 0x000fe200078e02ea */
[----:B------:R-:W-:Y:S01]  /*446b0*/  @P1 STG.E [R10.64], R202 ;  /* 0x000000ca0a001986 */ /* 0x000fe2000c10190a */
[----:B----4-:R-:W-:-:S03]  /*446c0*/  ISETP.GE.AND P5, PT, R16, c[0x0][0x17c], PT ;  /* 0x00005f0010007a0c */ /* 0x010fc60003fa6270 */
[----:B------:R-:W-:Y:S01]  /*446d0*/  @P3 STG.E [R14.64], R139 ;  /* 0x0000008b0e003986 */ /* 0x000fe2000c10190a */
[----:B------:R-:W-:-:S03]  /*446e0*/  IMAD.WIDE R16, R21, 0x4, R232 ;  /* 0x0000000415107825 */ /* 0x000fc600078e02e8 */
[----:B------:R2:W-:Y:S01]  /*446f0*/  @P0 STG.E [R2.64], R203 ;  /* 0x000000cb02000986 */ /* 0x0005e2000c10190a */
[C---:B-1----:R-:W-:Y:S02]  /*44700*/  IADD3 R9, R21.reuse, c[0x0][0x198], RZ ;  /* 0x0000660015097a10 */ /* 0x042fe40007ffe0ff */
[----:B------:R-:W-:Y:S01]  /*44710*/  ISETP.GE.AND P0, PT, R20, c[0x0][0x17c], PT ;  /* 0x00005f0014007a0c */ /* 0x000fe20003f06270 */
[----:B------:R-:W-:Y:S01]  /*44720*/  IMAD.WIDE R20, R21, 0x4, R234 ;  /* 0x0000000415147825 */ /* 0x000fe200078e02ea */
[----:B------:R-:W-:Y:S01]  /*44730*/  ISETP.LT.AND P3, PT, R241, c[0x0][0x178], !P2 ;  /* 0x00005e00f1007a0c */ /* 0x000fe20005761270 */
[----:B------:R1:W-:Y:S01]  /*44740*/  @P6 STG.E [R16.64], R18 ;  /* 0x0000001210006986 */ /* 0x0003e2000c10190a */
[----:B------:R-:W-:-:S03]  /*44750*/  ISETP.LT.AND P6, PT, R240, c[0x0][0x178], !P2 ;  /* 0x00005e00f0007a0c */ /* 0x000fc600057c1270 */
[----:B------:R3:W-:Y:S01]  /*44760*/  @P4 STG.E [R20.64], R198 ;  /* 0x000000c614004986 */ /* 0x0007e2000c10190a */
[----:B------:R-:W-:Y:S02]  /*44770*/  ISETP.LT.AND P4, PT, R241, c[0x0][0x178], !P5 ;  /* 0x00005e00f1007a0c */ /* 0x000fe40006f81270 */
[----:B------:R-:W-:Y:S01]  /*44780*/  ISETP.GE.AND P2, PT, R25, c[0x0][0x17c], PT ;  /* 0x00005f0019007a0c */ /* 0x000fe20003f46270 */
[----:B------:R-:W4:Y:S01]  /*44790*/  LDS.128 R12, [R243] ;  /* 0x00000000f30c7984 */ /* 0x000f220000000c00 */
[C---:B------:R-:W-:Y:S02]  /*447a0*/  IADD3 R25, R9.reuse, c[0x0][0x198], RZ ;  /* 0x0000660009197a10 */ /* 0x040fe40007ffe0ff */
[----:B------:R-:W-:Y:S01]  /*447b0*/  ISETP.GE.AND P1, PT, R22, c[0x0][0x17c], PT ;  /* 0x00005f0016007a0c */ /* 0x000fe20003f26270 */
[----:B------:R-:W-:Y:S01]  /*447c0*/  IMAD.WIDE R22, R9, 0x4, R232 ;  /* 0x0000000409167825 */ /* 0x000fe200078e02e8 */
[----:B------:R-:W-:-:S03]  /*447d0*/  ISETP.LT.AND P5, PT, R240, c[0x0][0x178], !P5 ;  /* 0x00005e00f0007a0c */ /* 0x000fc60006fa1270 */
[----:B--2---:R-:W-:Y:S01]  /*447e0*/  IMAD.WIDE R2, R9, 0x4, R234 ;  /* 0x0000000409027825 */ /* 0x004fe200078e02ea */
[----:B------:R2:W-:Y:S03]  /*447f0*/  @P3 STG.E [R22.64], R19 ;  /* 0x0000001316003986 */ /* 0x0005e6000c10190a */
[C---:B-1----:R-:W-:Y:S01]  /*44800*/  IMAD.WIDE R16, R25.reuse, 0x4, R232 ;  /* 0x0000000419107825 */ /* 0x042fe200078e02e8 */
[----:B------:R-:W-:Y:S01]  /*44810*/  IADD3 R27, R25, c[0x0][0x198], RZ ;  /* 0x00006600191b7a10 */ /* 0x000fe20007ffe0ff */
[----:B------:R1:W-:Y:S01]  /*44820*/  @P6 STG.E [R2.64], R199 ;  /* 0x000000c702006986 */ /* 0x0003e2000c10190a */
[C---:B------:R-:W-:Y:S02]  /*44830*/  ISETP.LT.AND P3, PT, R241.reuse, c[0x0][0x178], !P1 ;  /* 0x00005e00f1007a0c */ /* 0x040fe40004f61270 */
[----:B------:R-:W-:Y:S01]  /*44840*/  ISETP.LT.AND P1, PT, R240, c[0x0][0x178], !P1 ;  /* 0x00005e00f0007a0c */ /* 0x000fe20004f21270 */
[----:B------:R-:W-:Y:S01]  /*44850*/  @P4 STG.E [R16.64], R152 ;  /* 0x0000009810004986 */ /* 0x000fe2000c10190a */
[----:B------:R-:W-:Y:S01]  /*44860*/  ISETP.LT.AND P4, PT, R241, c[0x0][0x178], !P0 ;  /* 0x00005e00f1007a0c */ /* 0x000fe20004781270 */
[----:B---3--:R-:W-:Y:S01]  /*44870*/  IMAD.WIDE R20, R25, 0x4, R234 ;  /* 0x0000000419147825 */ /* 0x008fe200078e02ea */
[----:B------:R-:W-:Y:S01]  /*44880*/  ISETP.GE.AND P6, PT, R24, c[0x0][0x17c], PT ;  /* 0x00005f0018007a0c */ /* 0x000fe20003fc6270 */
[----:B------:R-:W3:Y:S02]  /*44890*/  LDS.128 R8, [R242] ;  /* 0x00000000f2087984 */ /* 0x000ee40000000c00 */
[----:B--2---:R-:W-:-:S02]  /*448a0*/  IMAD.WIDE R22, R27, 0x4, R232 ;  /* 0x000000041b167825 */ /* 0x004fc400078e02e8 */
[----:B------:R-:W2:Y:S02]  /*448b0*/  LDS.128 R16, [R252] ;  /* 0x00000000fc107984 */ /* 0x000ea40000000c00 */
[C---:B------:R-:W-:Y:S01]  /*448c0*/  IMAD.WIDE R24, R27.reuse, 0x4, R234 ;  /* 0x000000041b187825 */ /* 0x040fe200078e02ea */
[----:B------:R-:W-:Y:S01]  /*448d0*/  IADD3 R27, R27, c[0x0][0x198], RZ ;  /* 0x000066001b1b7a10 */ /* 0x000fe20007ffe0ff */
[----:B------:R-:W-:Y:S01]  /*448e0*/  @P5 STG.E [R20.64], R4 ;  /* 0x0000000414005986 */ /* 0x000fe2000c10190a */
[----:B------:R-:W-:-:S03]  /*448f0*/  ISETP.GE.AND P5, PT, R26, c[0x0][0x17c], PT ;  /* 0x00005f001a007a0c */ /* 0x000fc60003fa6270 */
[----:B-1----:R-:W-:Y:S01]  /*44900*/  IMAD.WIDE R2, R27, 0x4, R232 ;  /* 0x000000041b027825 */ /* 0x002fe200078e02e8 */
[----:B------:R-:W2:Y:S04]  /*44910*/  LDL.LU R26, [R1+0x11fc] ;  /* 0x0011fc00011a7983 */ /* 0x000ea80000300800 */
[----:B------:R-:W-:Y:S04]  /*44920*/  @P3 STG.E [R22.64], R153 ;  /* 0x0000009916003986 */ /* 0x000fe8000c10190a */
[----:B------:R1:W-:Y:S04]  /*44930*/  @P1 STG.E [R24.64], R5 ;  /* 0x0000000518001986 */ /* 0x0003e8000c10190a */
[----:B------:R1:W-:Y:S01]  /*44940*/  @P4 STG.E [R2.64], R212 ;  /* 0x000000d402004986 */ /* 0x0003e2000c10190a */
[----:B------:R-:W-:-:S03]  /*44950*/  ISETP.GE.AND P4, PT, R0, c[0x0][0x17c], PT ;  /* 0x00005f0000007a0c */ /* 0x000fc60003f86270 */
[----:B------:R-:W2:Y:S01]  /*44960*/  LDL.LU R0, [R1+0x11f0] ;  /* 0x0011f00001007983 */ /* 0x000ea20000300800 */
[C---:B------:R-:W-:Y:S02]  /*44970*/  ISETP.LT.AND P0, PT, R240.reuse, c[0x0][0x178], !P0 ;  /* 0x00005e00f0007a0c */ /* 0x040fe40004701270 */
[----:B------:R-:W-:Y:S02]  /*44980*/  ISETP.LT.AND P1, PT, R241, c[0x0][0x178], !P2 ;  /* 0x00005e00f1007a0c */ /* 0x000fe40005721270 */
[----:B------:R-:W-:Y:S02]  /*44990*/  ISETP.LT.AND P2, PT, R240, c[0x0][0x178], !P2 ;  /* 0x00005e00f0007a0c */ /* 0x000fe40005741270 */
[----:B------:R-:W-:Y:S02]  /*449a0*/  IADD3 R29, R27, c[0x0][0x198], RZ ;  /* 0x000066001b1d7a10 */ /* 0x000fe40007ffe0ff */
[----:B------:R-:W-:Y:S01]  /*449b0*/  ISETP.LT.AND P3, PT, R241, c[0x0][0x178], !P6 ;  /* 0x00005e00f1007a0c */ /* 0x000fe20007761270 */
[----:B-1----:R-:W-:Y:S01]  /*449c0*/  IMAD.WIDE R4, R27, 0x4, R234 ;  /* 0x000000041b047825 */ /* 0x002fe200078e02ea */
[----:B------:R-:W-:-:S03]  /*449d0*/  IADD3 R31, R29, c[0x0][0x198], RZ ;  /* 0x000066001d1f7a10 */ /* 0x000fc60007ffe0ff */
[C---:B------:R-:W-:Y:S01]  /*449e0*/  IMAD.WIDE R20, R29.reuse, 0x4, R232 ;  /* 0x000000041d147825 */ /* 0x040fe200078e02e8 */
[----:B----4-:R1:W-:Y:S03]  /*449f0*/  @P0 STG.E [R4.64], R12 ;  /* 0x0000000c04000986 */ /* 0x0103e6000c10190a */
[----:B------:R-:W-:Y:S01]  /*44a00*/  IMAD.WIDE R22, R29, 0x4, R234 ;  /* 0x000000041d167825 */ /* 0x000fe200078e02ea */
[----:B------:R-:W-:Y:S01]  /*44a10*/  @P1 STG.E [R20.64], R213 ;  /* 0x000000d514001986 */ /* 0x000fe2000c10190a */
[----:B------:R-:W-:Y:S02]  /*44a20*/  ISETP.LT.AND P6, PT, R240, c[0x0][0x178], !P6 ;  /* 0x00005e00f0007a0c */ /* 0x000fe400077c1270 */
[----:B------:R-:W-:Y:S01]  /*44a30*/  IMAD.WIDE R24, R31, 0x4, R232 ;  /* 0x000000041f187825 */ /* 0x000fe200078e02e8 */
[----:B------:R-:W4:Y:S01]  /*44a40*/  LDL.LU R29, [R1+0x11dc] ;  /* 0x0011dc00011d7983 */ /* 0x000f220000300800 */
[----:B------:R-:W-:-:S03]  /*44a50*/  ISETP.GE.AND P1, PT, R28, c[0x0][0x17c], PT ;  /* 0x00005f001c007a0c */ /* 0x000fc60003f26270 */
[----:B------:R1:W-:Y:S01]  /*44a60*/  @P2 STG.E [R22.64], R13 ;  /* 0x0000000d16002986 */ /* 0x0003e2000c10190a */
[----:B------:R-:W-:Y:S01]  /*44a70*/  ISETP.LT.AND P2, PT, R241, c[0x0][0x178], !P5 ;  /* 0x00005e00f1007a0c */ /* 0x000fe20006f41270 */
[C---:B------:R-:W-:Y:S02]  /*44a80*/  IMAD.WIDE R2, R31.reuse, 0x4, R234 ;  /* 0x000000041f027825 */ /* 0x040fe400078e02ea */
[----:B------:R-:W4:Y:S01]  /*44a90*/  LDL.LU R28, [R1+0x11d4] ;  /* 0x0011d400011c7983 */ /* 0x000f220000300800 */
[----:B------:R-:W-:Y:S02]  /*44aa0*/  ISETP.LT.AND P5, PT, R240, c[0x0][0x178], !P5 ;  /* 0x00005e00f0007a0c */ /* 0x000fe40006fa1270 */
[----:B------:R-:W-:Y:S01]  /*44ab0*/  IADD3 R31, R31, c[0x0][0x198], RZ ;  /* 0x000066001f1f7a10 */ /* 0x000fe20007ffe0ff */
[----:B------:R2:W-:Y:S01]  /*44ac0*/  @P3 STG.E [R24.64], R216 ;  /* 0x000000d818003986 */ /* 0x0005e2000c10190a */
[----:B------:R-:W-:Y:S02]  /*44ad0*/  ISETP.LT.AND P3, PT, R241, c[0x0][0x178], !P4 ;  /* 0x00005e00f1007a0c */ /* 0x000fe40006761270 */
[C---:B------:R-:W-:Y:S01]  /*44ae0*/  IADD3 R27, R31.reuse, c[0x0][0x198], RZ ;  /* 0x000066001f1b7a10 */ /* 0x040fe20007ffe0ff */
[C---:B-1----:R-:W-:Y:S01]  /*44af0*/  IMAD.WIDE R4, R31.reuse, 0x4, R232 ;  /* 0x000000041f047825 */ /* 0x042fe200078e02e8 */
[----:B---3--:R1:W-:Y:S03]  /*44b00*/  @P6 STG.E [R2.64], R8 ;  /* 0x0000000802006986 */ /* 0x0083e6000c10190a */
[----:B------:R-:W-:Y:S01]  /*44b10*/  IMAD.WIDE R12, R31, 0x4, R234 ;  /* 0x000000041f0c7825 */ /* 0x000fe200078e02ea */
[----:B------:R3:W-:Y:S03]  /*44b20*/  @P2 STG.E [R4.64], R217 ;  /* 0x000000d904002986 */ /* 0x0007e6000c10190a */
[----:B------:R-:W-:Y:S01]  /*44b30*/  IMAD.WIDE R20, R27, 0x4, R232 ;  /* 0x000000041b147825 */ /* 0x000fe200078e02e8 */
[----:B------:R1:W-:Y:S04]  /*44b40*/  @P5 STG.E [R12.64], R9 ;  /* 0x000000090c005986 */ /* 0x0003e8000c10190a */
[----:B------:R-:W-:Y:S01]  /*44b50*/  @P3 STG.E [R20.64], R220 ;  /* 0x000000dc14003986 */ /* 0x000fe2000c10190a */
[----:B--2---:R-:W-:-:S03]  /*44b60*/  ISETP.GE.AND P2, PT, R26, c[0x0][0x17c], PT ;  /* 0x00005f001a007a0c */ /* 0x004fc60003f46270 */
[----:B------:R-:W2:Y:S04]  /*44b70*/  LDL.LU R26, [R1+0x11bc] ;  /* 0x0011bc00011a7983 */ /* 0x000ea80000300800 */
[----:B------:R-:W2:Y:S01]  /*44b80*/  LDL.LU R24, [R1+0x11ac] ;  /* 0x0011ac0001187983 */ /* 0x000ea20000300800 */
[----:B------:R-:W-:-:S03]  /*44b90*/  ISETP.GE.AND P3, PT, R0, c[0x0][0x17c], PT ;  /* 0x00005f0000007a0c */ /* 0x000fc60003f66270 */
[----:B------:R-:W2:Y:S01]  /*44ba0*/  LDL.LU R0, [R1+0x14f8] ;  /* 0x0014f80001007983 */ /* 0x000ea20000300800 */
[----:B------:R-:W-:Y:S02]  /*44bb0*/  ISETP.GE.AND P0, PT, R30, c[0x0][0x17c], PT ;  /* 0x00005f001e007a0c */ /* 0x000fe40003f06270 */
[C---:B------:R-:W-:Y:S02]  /*44bc0*/  ISETP.LT.AND P4, PT, R240.reuse, c[0x0][0x178], !P4 ;  /* 0x00005e00f0007a0c */ /* 0x040fe40006781270 */
[----:B------:R-:W-:Y:S02]  /*44bd0*/  ISETP.LT.AND P6, PT, R241, c[0x0][0x178], !P0 ;  /* 0x00005e00f1007a0c */ /* 0x000fe400047c1270 */
[C---:B------:R-:W-:Y:S01]  /*44be0*/  IADD3 R25, R27.reuse, c[0x0][0x198], RZ ;  /* 0x000066001b197a10 */ /* 0x040fe20007ffe0ff */
[----:B-1----:R-:W-:Y:S01]  /*44bf0*/  IMAD.WIDE R2, R27, 0x4, R234 ;  /* 0x000000041b027825 */ /* 0x002fe200078e02ea */
[----:B------:R-:W-:-:S03]  /*44c00*/  ISETP.LT.AND P0, PT, R240, c[0x0][0x178], !P0 ;  /* 0x00005e00f0007a0c */ /* 0x000fc60004701270 */
[----:B------:R-:W-:Y:S01]  /*44c10*/  IMAD.WIDE R22, R25, 0x4, R232 ;  /* 0x0000000419167825 */ /* 0x000fe200078e02e8 */
[----:B------:R-:W-:Y:S02]  /*44c20*/  ISETP.LT.AND P5, PT, R241, c[0x0][0x178], !P1 ;  /* 0x00005e00f1007a0c */ /* 0x000fe40004fa1270 */
[----:B------:R-:W-:Y:S01]  /*44c30*/  IADD3 R27, R25, c[0x0][0x198], RZ ;  /* 0x00006600191b7a10 */ /* 0x000fe20007ffe0ff */
[----:B------:R1:W-:Y:S01]  /*44c40*/  @P4 STG.E [R2.64], R16 ;  /* 0x0000001002004986 */ /* 0x0003e2000c10190a */
[C---:B------:R-:W-:Y:S02]  /*44c50*/  ISETP.LT.AND P1, PT, R240.reuse, c[0x0][0x178], !P1 ;  /* 0x00005e00f0007a0c */ /* 0x040fe40004f21270 */
[----:B------:R-:W-:Y:S01]  /*44c60*/  ISETP.LT.AND P4, PT, R241, c[0x0][0x178], !P2 ;  /* 0x00005e00f1007a0c */ /* 0x000fe20005781270 */
[----:B------:R-:W-:Y:S01]  /*44c70*/  @P6 STG.E [R22.64], R221 ;  /* 0x000000dd16006986 */ /* 0x000fe2000c10190a */
[----:B---3--:R-:W-:Y:S01]  /*44c80*/  IMAD.WIDE R4, R25, 0x4, R234 ;  /* 0x0000000419047825 */ /* 0x008fe200078e02ea */
[----:B------:R-:W-:-:S02]  /*44c90*/  ISETP.LT.AND P6, PT, R240, c[0x0][0x178], !P2 ;  /* 0x00005e00f0007a0c */ /* 0x000fc400057c1270 */
[C---:B------:R-:W-:Y:S01]  /*44ca0*/  IADD3 R25, R27.reuse, c[0x0][0x198], RZ ;  /* 0x000066001b197a10 */ /* 0x040fe20007ffe0ff */
[----:B------:R-:W-:Y:S01]  /*44cb0*/  IMAD.WIDE R8, R27, 0x4, R232 ;  /* 0x000000041b087825 */ /* 0x000fe200078e02e8 */
[----:B----4-:R-:W-:-:S03]  /*44cc0*/  ISETP.GE.AND P2, PT, R29, c[0x0][0x17c], PT ;  /* 0x00005f001d007a0c */ /* 0x010fc60003f46270 */
[----:B-1----:R-:W-:Y:S01]  /*44cd0*/  IMAD.WIDE R2, R27, 0x4, R234 ;  /* 0x000000041b027825 */ /* 0x002fe200078e02ea */
[----:B------:R-:W-:Y:S03]  /*44ce0*/  @P0 STG.E [R4.64], R17 ;  /* 0x0000001104000986 */ /* 0x000fe6000c10190a */
[----:B------:R-:W-:Y:S01]  /*44cf0*/  IMAD.WIDE R12, R25, 0x4, R232 ;  /* 0x00000004190c7825 */ /* 0x000fe200078e02e8 */
[----:B------:R1:W-:Y:S01]  /*44d00*/  @P5 STG.E [R8.64], R154 ;  /* 0x0000009a08005986 */ /* 0x0003e2000c10190a */
[----:B------:R-:W-:Y:S02]  /*44d10*/  ISETP.LT.AND P5, PT, R241, c[0x0][0x178], !P3 ;  /* 0x00005e00f1007a0c */ /* 0x000fe40005fa1270 */
[C---:B------:R-:W-:Y:S01]  /*44d20*/  IMAD.WIDE R20, R25.reuse, 0x4, R234 ;  /* 0x0000000419147825 */ /* 0x040fe200078e02ea */
[----:B------:R-:W-:Y:S01]  /*44d30*/  IADD3 R25, R25, c[0x0][0x198], RZ ;  /* 0x0000660019197a10 */ /* 0x000fe20007ffe0ff */
[----:B------:R3:W-:Y:S01]  /*44d40*/  @P1 STG.E [R2.64], R6 ;  /* 0x0000000602001986 */ /* 0x0007e2000c10190a */
[----:B------:R-:W-:-:S02]  /*44d50*/  ISETP.GE.AND P0, PT, R28, c[0x0][0x17c], PT ;  /* 0x00005f001c007a0c */ /* 0x000fc40003f06270 */
[C---:B------:R-:W-:Y:S01]  /*44d60*/  ISETP.LT.AND P3, PT, R240.reuse, c[0x0][0x178], !P3 ;  /* 0x00005e00f0007a0c */ /* 0x040fe20005f61270 */
[----:B------:R-:W-:Y:S01]  /*44d70*/  @P4 STG.E [R12.64], R155 ;  /* 0x0000009b0c004986 */ /* 0x000fe2000c10190a */
[----:B------:R-:W-:Y:S02]  /*44d80*/  ISETP.LT.AND P4, PT, R241, c[0x0][0x178], !P2 ;  /* 0x00005e00f1007a0c */ /* 0x000fe40005781270 */
[----:B------:R-:W-:Y:S01]  /*44d90*/  ISETP.LT.AND P2, PT, R240, c[0x0][0x178], !P2 ;  /* 0x00005e00f0007a0c */ /* 0x000fe20005741270 */
[----:B------:R4:W-:Y:S01]  /*44da0*/  @P6 STG.E [R20.64], R7 ;  /* 0x0000000714006986 */ /* 0x0009e2000c10190a */
[----:B-1----:R-:W-:Y:S02]  /*44db0*/  IADD3 R9, R25, c[0x0][0x198], RZ ;  /* 0x0000660019097a10 */ /* 0x002fe40007ffe0ff */
[----:B------:R-:W-:Y:S01]  /*44dc0*/  ISETP.LT.AND P6, PT, R241, c[0x0][0x178], !P0 ;  /* 0x00005e00f1007a0c */ /* 0x000fe200047c1270 */
[----:B------:R-:W-:Y:S01]  /*44dd0*/  IMAD.WIDE R4, R25, 0x4, R232 ;  /* 0x0000000419047825 */ /* 0x000fe200078e02e8 */
[----:B------:R-:W-:-:S03]  /*44de0*/  IADD3 R17, R9, c[0x0][0x198], RZ ;  /* 0x0000660009117a10 */ /* 0x000fc60007ffe0ff */
[----:B---3--:R-:W-:Y:S01]  /*44df0*/  IMAD.WIDE R2, R25, 0x4, R234 ;  /* 0x0000000419027825 */ /* 0x008fe200078e02ea */
[----:B------:R-:W-:Y:S03]  /*44e00*/  @P5 STG.E [R4.64], R214 ;  /* 0x000000d604005986 */ /* 0x000fe6000c10190a */
[C---:B----4-:R-:W-:Y:S01]  /*44e10*/  IMAD.WIDE R6, R9.reuse, 0x4, R232 ;  /* 0x0000000409067825 */ /* 0x050fe200078e02e8 */
[----:B------:R1:W-:Y:S03]  /*44e20*/  @P3 STG.E [R2.64], R14 ;  /* 0x0000000e02003986 */ /* 0x0003e6000c10190a */
[----:B------:R-:W-:Y:S01]  /*44e30*/  IMAD.WIDE R8, R9, 0x4, R234 ;  /* 0x0000000409087825 */ /* 0x000fe200078e02ea */
[----:B------:R-:W-:Y:S03]  /*44e40*/  @P4 STG.E [R6.64], R215 ;  /* 0x000000d706004986 */ /* 0x000fe6000c10190a */
[C---:B------:R-:W-:Y:S01]  /*44e50*/  IMAD.WIDE R12, R17.reuse, 0x4, R232 ;  /* 0x00000004110c7825 */ /* 0x040fe200078e02e8 */
[----:B------:R3:W-:Y:S01]  /*44e60*/  @P2 STG.E [R8.64], R15 ;  /* 0x0000000f08002986 */ /* 0x0007e2000c10190a */
[----:B------:R-:W-:-:S02]  /*44e70*/  IADD3 R21, R17, c[0x0][0x198], RZ ;  /* 0x0000660011157a10 */ /* 0x000fc40007ffe0ff */
[----:B------:R-:W-:Y:S01]  /*44e80*/  ISETP.LT.AND P0, PT, R240, c[0x0][0x178], !P0 ;  /* 0x00005e00f0007a0c */ /* 0x000fe20004701270 */
[----:B------:R4:W-:Y:S01]  /*44e90*/  @P6 STG.E [R12.64], R218 ;  /* 0x000000da0c006986 */ /* 0x0009e2000c10190a */
[----:B------:R-:W-:Y:S01]  /*44ea0*/  IADD3 R23, R21, c[0x0][0x198], RZ ;  /* 0x0000660015177a10 */ /* 0x000fe20007ffe0ff */
[----:B-1----:R-:W-:-:S04]  /*44eb0*/  IMAD.WIDE R2, R17, 0x4, R234 ;  /* 0x0000000411027825 */ /* 0x002fc800078e02ea */
[----:B------:R-:W-:Y:S01]  /*44ec0*/  IMAD.WIDE R4, R21, 0x4, R232 ;  /* 0x0000000415047825 */ /* 0x000fe200078e02e8 */
[----:B---3--:R-:W-:-:S03]  /*44ed0*/  IADD3 R15, R23, c[0x0][0x198], RZ ;  /* 0x00006600170f7a10 */ /* 0x008fc60007ffe0ff */
[----:B------:R-:W-:Y:S02]  /*44ee0*/  IMAD.WIDE R6, R21, 0x4, R234 ;  /* 0x0000000415067825 */ /* 0x000fe400078e02ea */
[----:B------:R1:W-:Y:S02]  /*44ef0*/  @P0 STG.E [R2.64], R10 ;  /* 0x0000000a02000986 */ /* 0x0003e4000c10190a */
[----:B------:R-:W-:-:S04]  /*44f00*/  IMAD.WIDE R8, R23, 0x4, R232 ;  /* 0x0000000417087825 */ /* 0x000fc800078e02e8 */
[----:B----4-:R-:W-:-:S04]  /*44f10*/  IMAD.WIDE R12, R23, 0x4, R234 ;  /* 0x00000004170c7825 */ /* 0x010fc800078e02ea */
[----:B------:R-:W-:-:S04]  /*44f20*/  IMAD.WIDE R232, R15, 0x4, R232 ;  /* 0x000000040fe87825 */ /* 0x000fc800078e02e8 */
[----:B------:R-:W-:Y:S01]  /*44f30*/  IMAD.WIDE R234, R15, 0x4, R234 ;  /* 0x000000040fea7825 */ /* 0x000fe200078e02ea */
[----:B--2---:R-:W-:Y:S02]  /*44f40*/  ISETP.GE.AND P1, PT, R26, c[0x0][0x17c], PT ;  /* 0x00005f001a007a0c */ /* 0x004fe40003f26270 */
[----:B------:R-:W-:Y:S02]  /*44f50*/  ISETP.GE.AND P5, PT, R24, c[0x0][0x17c], PT ;  /* 0x00005f0018007a0c */ /* 0x000fe40003fa6270 */
[C---:B------:R-:W-:Y:S02]  /*44f60*/  ISETP.LT.AND P6, PT, R241.reuse, c[0x0][0x178], !P1 ;  /* 0x00005e00f1007a0c */ /* 0x040fe40004fc1270 */
[C---:B------:R-:W-:Y:S02]  /*44f70*/  ISETP.LT.AND P1, PT, R240.reuse, c[0x0][0x178], !P1 ;  /* 0x00005e00f0007a0c */ /* 0x040fe40004f21270 */
[----:B------:R-:W-:Y:S02]  /*44f80*/  ISETP.LT.AND P4, PT, R241, c[0x0][0x178], !P5 ;  /* 0x00005e00f1007a0c */ /* 0x000fe40006f81270 */
[----:B------:R-:W-:-:S02]  /*44f90*/  ISETP.LT.AND P5, PT, R240, c[0x0][0x178], !P5 ;  /* 0x00005e00f0007a0c */ /* 0x000fc40006fa1270 */
[----:B------:R-:W-:-:S04]  /*44fa0*/  ISETP.GE.AND P3, PT, R0, c[0x0][0x17c], PT ;  /* 0x00005f0000007a0c */ /* 0x000fc80003f66270 */
[----:B------:R-:W-:Y:S02]  /*44fb0*/  ISETP.LT.AND P2, PT, R241, c[0x0][0x178], !P3 ;  /* 0x00005e00f1007a0c */ /* 0x000fe40005f41270 */
[----:B------:R-:W-:Y:S01]  /*44fc0*/  ISETP.LT.AND P3, PT, R240, c[0x0][0x178], !P3 ;  /* 0x00005e00f0007a0c */ /* 0x000fe20005f61270 */
[----:B------:R1:W-:Y:S04]  /*44fd0*/  @P6 STG.E [R4.64], R219 ;  /* 0x000000db04006986 */ /* 0x0003e8000c10190a */
[----:B------:R1:W-:Y:S04]  /*44fe0*/  @P1 STG.E [R6.64], R11 ;  /* 0x0000000b06001986 */ /* 0x0003e8000c10190a */
[----:B------:R1:W-:Y:S04]  /*44ff0*/  @P4 STG.E [R8.64], R222 ;  /* 0x000000de08004986 */ /* 0x0003e8000c10190a */
[----:B------:R1:W-:Y:S04]  /*45000*/  @P5 STG.E [R12.64], R18 ;  /* 0x000000120c005986 */ /* 0x0003e8000c10190a */
[----:B------:R1:W-:Y:S01]  /*45010*/  @P2 STG.E [R232.64], R223 ;  /* 0x000000dfe8002986 */ /* 0x0003e2000c10190a */
[----:B------:R-:W-:Y:S05]  /*45020*/  @!P3 EXIT ;  /* 0x000000000000b94d */ /* 0x000fea0003800000 */
[----:B------:R-:W-:Y:S01]  /*45030*/  STG.E [R234.64], R19 ;  /* 0x00000013ea007986 */ /* 0x000fe2000c10190a */
[----:B------:R-:W-:Y:S05]  /*45040*/  EXIT ;  /* 0x000000000000794d */ /* 0x000fea0003800000 */
.L_x_2:
[----:B------:R-:W-:-:S00]  /*45050*/  BRA `(.L_x_2) ;  /* 0xfffffff000007947 */ /* 0x000fc0000383ffff */
[----:B------:R-:W-:-:S00]  /*45060*/  NOP ;  /* 0x0000000000007918 */ /* 0x000fc00000000000 */
        /* <DEDUP_REMOVED lines=9> */
.L_x_3:


//--------------------- .nv.shared.matmul_kernel  --------------------------
	.section	.nv.shared.matmul_kernel,"aw",@nobits
	.sectionflags	@""
	.align	16
